def matmul_kernel(
    a_ptr,
    b_ptr,
    c_ptr,
    M,
    N,
    K,
    stride_am,
    stride_ak,
    stride_bk,
    stride_bn,
    stride_cm,
    stride_cn,
    BLOCK_M: tl.constexpr,
    BLOCK_N: tl.constexpr,
    BLOCK_K: tl.constexpr,
    GROUP_M: tl.constexpr,
):
    pid = tl.program_id(axis=0)
    num_pid_m = tl.cdiv(M, BLOCK_M)
    num_pid_n = tl.cdiv(N, BLOCK_N)
    num_pid_in_group = GROUP_M * num_pid_n
    group_id = pid // num_pid_in_group
    first_pid_m = group_id * GROUP_M
    group_size_m = min(num_pid_m - first_pid_m, GROUP_M)
    pid_m = first_pid_m + ((pid % num_pid_in_group) % group_size_m)
    pid_n = (pid % num_pid_in_group) // group_size_m

    offs_am = (pid_m * BLOCK_M + tl.arange(0, BLOCK_M)) % M
    offs_bn = (pid_n * BLOCK_N + tl.arange(0, BLOCK_N)) % N
    offs_k = tl.arange(0, BLOCK_K)
    a_ptrs = a_ptr + offs_am[:, None] * stride_am + offs_k[None, :] * stride_ak
    b_ptrs = b_ptr + offs_k[:, None] * stride_bk + offs_bn[None, :] * stride_bn

    acc = tl.zeros((BLOCK_M, BLOCK_N), dtype=tl.float32)
    for kk in range(0, tl.cdiv(K, BLOCK_K)):
        a = tl.load(a_ptrs, mask=offs_k[None, :] < K - kk * BLOCK_K, other=0.0)
        b = tl.load(b_ptrs, mask=offs_k[:, None] < K - kk * BLOCK_K, other=0.0)
        acc = tl.dot(a, b, acc)
        a_ptrs += BLOCK_K * stride_ak
        b_ptrs += BLOCK_K * stride_bk

    c = acc.to(c_ptr.dtype.element_ty)
    offs_cm = pid_m * BLOCK_M + tl.arange(0, BLOCK_M)
    offs_cn = pid_n * BLOCK_N + tl.arange(0, BLOCK_N)
    c_ptrs = c_ptr + offs_cm[:, None] * stride_cm + offs_cn[None, :] * stride_cn
    mask = (offs_cm[:, None] < M) & (offs_cn[None, :] < N)
    tl.store(c_ptrs, c, mask=mask)

# config = {"BLOCK_K": 64, "BLOCK_M": 512, "BLOCK_N": 256, "GROUP_M": 8, "arch": "sm_90", "dtype": "fp32", "num_ctas": 1, "num_stages": 2, "num_warps": 4}
# arch = sm_90


// ===== COMPILED SASS (sm_90a) =====

	.target	sm_90a

	.elftype	@"ET_EXEC"


//--------------------- .note.nv.tkinfo           --------------------------
	.section	.note.nv.tkinfo,"",@"SHT_NOTE"
	.sectionflags	@"SHF_NOTE_NV_TKINFO"
	.tkinfo
        /*0018*/ 	.word	0x00000002
        /*0030*/ 	.string	""
        /*0030*/ 	.string	"ptxas"
        /*0030*/ 	.string	"Cuda compilation tools, release 13.0, V13.0.88"
        /*0030*/ 	.string	"Build cuda_13.0.r13.0/compiler.36424714_0"
        /*0030*/ 	.string	"-v  -suppress-debug-info  -lineinfo  -arch sm_90a "



//--------------------- .note.nv.cuinfo           --------------------------
	.section	.note.nv.cuinfo,"",@"SHT_NOTE"
	.sectionflags	@"SHF_NOTE_NV_CUINFO"
        /*0018*/ 	.short	0x0002
        /*001a*/ 	.short	0x005a
        /*001c*/ 	.short	0x0082
	.zero		2


//--------------------- .nv.info                  --------------------------
	.section	.nv.info,"",@"SHT_CUDA_INFO"
	.align	4


	//----- nvinfo : EIATTR_REGCOUNT
	.align		4
        /*0000*/ 	.byte	0x04, 0x2f
        /*0002*/ 	.short	(.L_1 - .L_0)
	.align		4
.L_0:
        /*0004*/ 	.word	index@(matmul_kernel)
        /*0008*/ 	.word	0x000000ff


	//----- nvinfo : EIATTR_FRAME_SIZE
	.align		4
.L_1:
        /*000c*/ 	.byte	0x04, 0x11
        /*000e*/ 	.short	(.L_3 - .L_2)
	.align		4
.L_2:
        /*0010*/ 	.word	index@(matmul_kernel)
        /*0014*/ 	.word	0x000022a8


	//----- nvinfo : EIATTR_MIN_STACK_SIZE
	.align		4
.L_3:
        /*0018*/ 	.byte	0x04, 0x12
        /*001a*/ 	.short	(.L_5 - .L_4)
	.align		4
.L_4:
        /*001c*/ 	.word	index@(matmul_kernel)
        /*0020*/ 	.word	0x000022a8
.L_5:


//--------------------- .nv.compat                --------------------------
	.section	.nv.compat,"",@"SHT_CUDA_COMPAT_INFO"
	.align	4
        /*0000*/ 	.byte	0x02, 0x09, 0x01, 0x00, 0x02, 0x02, 0x04, 0x00, 0x02, 0x05, 0x05, 0x00, 0x03, 0x07, 0x01, 0x01
        /*0010*/ 	.byte	0x02, 0x03, 0x00, 0x00, 0x02, 0x06, 0x01, 0x00, 0x04, 0x0b, 0x08, 0x00, 0x00, 0x00, 0x00, 0x00
        /*0020*/ 	.byte	0x00, 0x00, 0x00, 0x00


//--------------------- .nv.info.matmul_kernel    --------------------------
	.section	.nv.info.matmul_kernel,"",@"SHT_CUDA_INFO"
	.sectionflags	@""
	.align	4


	//----- nvinfo : EIATTR_CUDA_API_VERSION
	.align		4
        /*0000*/ 	.byte	0x04, 0x37
        /*0002*/ 	.short	(.L_7 - .L_6)
.L_6:
        /*0004*/ 	.word	0x00000082


	//----- nvinfo : EIATTR_KPARAM_INFO
	.align		4
.L_7:
        /*0008*/ 	.byte	0x04, 0x17
        /*000a*/ 	.short	(.L_9 - .L_8)
.L_8:
        /*000c*/ 	.word	0x00000000
        /*0010*/ 	.short	0x000d
        /*0012*/ 	.short	0x0048
        /*0014*/ 	.byte	0x00, 0xf4, 0x21, 0x00


	//----- nvinfo : EIATTR_KPARAM_INFO
	.align		4
.L_9:
        /*0018*/ 	.byte	0x04, 0x17
        /*001a*/ 	.short	(.L_11 - .L_10)
.L_10:
        /*001c*/ 	.word	0x00000000
        /*0020*/ 	.short	0x000c
        /*0022*/ 	.short	0x0040
        /*0024*/ 	.byte	0x00, 0xf4, 0x21, 0x00


	//----- nvinfo : EIATTR_KPARAM_INFO
	.align		4
.L_11:
        /*0028*/ 	.byte	0x04, 0x17
        /*002a*/ 	.short	(.L_13 - .L_12)
.L_12:
        /*002c*/ 	.word	0x00000000
        /*0030*/ 	.short	0x000b
        /*0032*/ 	.short	0x0038
        /*0034*/ 	.byte	0x00, 0xf0, 0x11, 0x00


	//----- nvinfo : EIATTR_KPARAM_INFO
	.align		4
.L_13:
        /*0038*/ 	.byte	0x04, 0x17
        /*003a*/ 	.short	(.L_15 - .L_14)
.L_14:
        /*003c*/ 	.word	0x00000000
        /*0040*/ 	.short	0x000a
        /*0042*/ 	.short	0x0034
        /*0044*/ 	.byte	0x00, 0xf0, 0x11, 0x00


	//----- nvinfo : EIATTR_KPARAM_INFO
	.align		4
.L_15:
        /*0048*/ 	.byte	0x04, 0x17
        /*004a*/ 	.short	(.L_17 - .L_16)
.L_16:
        /*004c*/ 	.word	0x00000000
        /*0050*/ 	.short	0x0009
        /*0052*/ 	.short	0x0030
        /*0054*/ 	.byte	0x00, 0xf0, 0x11, 0x00


	//----- nvinfo : EIATTR_KPARAM_INFO
	.align		4
.L_17:
        /*0058*/ 	.byte	0x04, 0x17
        /*005a*/ 	.short	(.L_19 - .L_18)
.L_18:
        /*005c*/ 	.word	0x00000000
        /*0060*/ 	.short	0x0008
        /*0062*/ 	.short	0x002c
        /*0064*/ 	.byte	0x00, 0xf0, 0x11, 0x00


	//----- nvinfo : EIATTR_KPARAM_INFO
	.align		4
.L_19:
        /*0068*/ 	.byte	0x04, 0x17
        /*006a*/ 	.short	(.L_21 - .L_20)
.L_20:
        /*006c*/ 	.word	0x00000000
        /*0070*/ 	.short	0x0007
        /*0072*/ 	.short	0x0028
        /*0074*/ 	.byte	0x00, 0xf0, 0x11, 0x00


	//----- nvinfo : EIATTR_KPARAM_INFO
	.align		4
.L_21:
        /*0078*/ 	.byte	0x04, 0x17
        /*007a*/ 	.short	(.L_23 - .L_22)
.L_22:
        /*007c*/ 	.word	0x00000000
        /*0080*/ 	.short	0x0006
        /*0082*/ 	.short	0x0024
        /*0084*/ 	.byte	0x00, 0xf0, 0x11, 0x00


	//----- nvinfo : EIATTR_KPARAM_INFO
	.align		4
.L_23:
        /*0088*/ 	.byte	0x04, 0x17
        /*008a*/ 	.short	(.L_25 - .L_24)
.L_24:
        /*008c*/ 	.word	0x00000000
        /*0090*/ 	.short	0x0005
        /*0092*/ 	.short	0x0020
        /*0094*/ 	.byte	0x00, 0xf0, 0x11, 0x00


	//----- nvinfo : EIATTR_KPARAM_INFO
	.align		4
.L_25:
        /*0098*/ 	.byte	0x04, 0x17
        /*009a*/ 	.short	(.L_27 - .L_26)
.L_26:
        /*009c*/ 	.word	0x00000000
        /*00a0*/ 	.short	0x0004
        /*00a2*/ 	.short	0x001c
        /*00a4*/ 	.byte	0x00, 0xf0, 0x11, 0x00


	//----- nvinfo : EIATTR_KPARAM_INFO
	.align		4
.L_27:
        /*00a8*/ 	.byte	0x04, 0x17
        /*00aa*/ 	.short	(.L_29 - .L_28)
.L_28:
        /*00ac*/ 	.word	0x00000000
        /*00b0*/ 	.short	0x0003
        /*00b2*/ 	.short	0x0018
        /*00b4*/ 	.byte	0x00, 0xf0, 0x11, 0x00


	//----- nvinfo : EIATTR_KPARAM_INFO
	.align		4
.L_29:
        /*00b8*/ 	.byte	0x04, 0x17
        /*00ba*/ 	.short	(.L_31 - .L_30)
.L_30:
        /*00bc*/ 	.word	0x00000000
        /*00c0*/ 	.short	0x0002
        /*00c2*/ 	.short	0x0010
        /*00c4*/ 	.byte	0x00, 0xf4, 0x21, 0x00


	//----- nvinfo : EIATTR_KPARAM_INFO
	.align		4
.L_31:
        /*00c8*/ 	.byte	0x04, 0x17
        /*00ca*/ 	.short	(.L_33 - .L_32)
.L_32:
        /*00cc*/ 	.word	0x00000000
        /*00d0*/ 	.short	0x0001
        /*00d2*/ 	.short	0x0008
        /*00d4*/ 	.byte	0x00, 0xf4, 0x21, 0x00


	//----- nvinfo : EIATTR_KPARAM_INFO
	.align		4
.L_33:
        /*00d8*/ 	.byte	0x04, 0x17
        /*00da*/ 	.short	(.L_35 - .L_34)
.L_34:
        /*00dc*/ 	.word	0x00000000
        /*00e0*/ 	.short	0x0000
        /*00e2*/ 	.short	0x0000
        /*00e4*/ 	.byte	0x00, 0xf4, 0x21, 0x00


	//----- nvinfo : EIATTR_SPARSE_MMA_MASK
	.align		4
.L_35:
        /*00e8*/ 	.byte	0x03, 0x50
        /*00ea*/ 	.short	0x0000


	//----- nvinfo : EIATTR_MAXREG_COUNT
	.align		4
        /*00ec*/ 	.byte	0x03, 0x1b
        /*00ee*/ 	.short	0x00ff


	//----- nvinfo : EIATTR_NUM_BARRIERS
	.align		4
        /*00f0*/ 	.byte	0x02, 0x4c
        /*00f2*/ 	.byte	0x01
	.zero		1


	//----- nvinfo : EIATTR_ANNOTATIONS
	.align		4
        /*00f4*/ 	.byte	0x04, 0x55
        /*00f6*/ 	.short	(.L_37 - .L_36)


	//   ....[0]....
.L_36:
        /*00f8*/ 	.word	0x00000001
        /*00fc*/ 	.byte	0x80, 0x01, 0x00, 0x00, 0x01, 0x00, 0x00, 0x00, 0x80, 0x0a, 0x00, 0x00, 0x01, 0x00, 0x00, 0x00
        /* <DEDUP_REMOVED lines=344> */
        /*168c*/ 	.byte	0x10, 0xea, 0x00, 0x00


	//----- nvinfo : EIATTR_MERCURY_ISA_VERSION
	.align		4
.L_37:
        /*1690*/ 	.byte	0x03, 0x5f
        /*1692*/ 	.short	0x0101


	//----- nvinfo : EIATTR_EXIT_INSTR_OFFSETS
	.align		4
        /*1694*/ 	.byte	0x04, 0x1c
        /*1696*/ 	.short	(.L_39 - .L_38)


	//   ....[0]....
.L_38:
        /*1698*/ 	.word	0x00059600


	//   ....[1]....
        /*169c*/ 	.word	0x00059620


	//----- nvinfo : EIATTR_REQNTID
	.align		4
.L_39:
        /*16a0*/ 	.byte	0x04, 0x10
        /*16a2*/ 	.short	(.L_41 - .L_40)
.L_40:
        /*16a4*/ 	.word	0x00000080
        /*16a8*/ 	.word	0x00000001
        /*16ac*/ 	.word	0x00000001


	//----- nvinfo : EIATTR_CBANK_PARAM_SIZE
	.align		4
.L_41:
        /*16b0*/ 	.byte	0x03, 0x19
        /*16b2*/ 	.short	0x0050


	//----- nvinfo : EIATTR_PARAM_CBANK
	.align		4
        /*16b4*/ 	.byte	0x04, 0x0a
        /*16b6*/ 	.short	(.L_43 - .L_42)
	.align		4
.L_42:
        /*16b8*/ 	.word	index@(.nv.constant0.matmul_kernel)
        /*16bc*/ 	.short	0x0210
        /*16be*/ 	.short	0x0050


	//----- nvinfo : EIATTR_SW_WAR
	.align		4
.L_43:
        /*16c0*/ 	.byte	0x04, 0x36
        /*16c2*/ 	.short	(.L_45 - .L_44)
.L_44:
        /*16c4*/ 	.word	0x00000008
.L_45:


//--------------------- .nv.callgraph             --------------------------
	.section	.nv.callgraph,"",@"SHT_CUDA_CALLGRAPH"
	.align	4
	.sectionentsize	8
	.align		4
        /*0000*/ 	.word	0x00000000
	.align		4
        /*0004*/ 	.word	0xffffffff
	.align		4
        /*0008*/ 	.word	0x00000000
	.align		4
        /*000c*/ 	.word	0xfffffffe
	.align		4
        /*0010*/ 	.word	0x00000000
	.align		4
        /*0014*/ 	.word	0xfffffffd
	.align		4
        /*0018*/ 	.word	0x00000000
	.align		4
        /*001c*/ 	.word	0xfffffffc


//--------------------- .text.matmul_kernel       --------------------------
	.section	.text.matmul_kernel,"ax",@progbits
	.align	128
        .global         matmul_kernel
        .type           matmul_kernel,@function
        .size           matmul_kernel,(.L_x_3 - matmul_kernel)
        .other          matmul_kernel,@"STO_CUDA_ENTRY STV_DEFAULT"
matmul_kernel:
.text.matmul_kernel:
[----:B------:R-:W1:Y:S08]  /*0000*/  LDC R1, c[0x0][0x28] ;  /* 0x00000a00ff017b82 */ /* 0x000e700000000800 */
[----:B------:R-:W2:Y:S01]  /*0010*/  LDC.64 R2, c[0x0][0x228] ;  /* 0x00008a00ff027b82 */ /* 0x000ea20000000a00 */
[----:B-1----:R-:W-:Y:S01]  /*0020*/  VIADD R1, R1, 0xffffdd58 ;  /* 0xffffdd5801017836 */ /* 0x002fe20000000000 */
[----:B------:R-:W1:Y:S01]  /*0030*/  S2R R5, SR_CTAID.X ;  /* 0x0000000000057919 */ /* 0x000e620000002500 */
[----:B------:R-:W-:Y:S01]  /*0040*/  ULDC UR5, c[0x0][0x230] ;  /* 0x00008c0000057ab9 */ /* 0x000fe20000000800 */
[----:B------:R-:W-:Y:S01]  /*0050*/  ULDC UR48, c[0x0][0x230] ;  /* 0x00008c0000307ab9 */ /* 0x000fe20000000800 */
[----:B------:R-:W-:Y:S01]  /*0060*/  UIADD3 UR5, UR5, 0x3f, URZ ;  /* 0x0000003f05057890 */ /* 0x000fe2000fffe03f */
[----:B------:R-:W3:Y:S01]  /*0070*/  S2R R158, SR_TID.X ;  /* 0x00000000009e7919 */ /* 0x000ee20000002100 */
[----:B------:R-:W-:Y:S01]  /*0080*/  ULDC.64 UR6, c[0x0][0x218] ;  /* 0x0000860000067ab9 */ /* 0x000fe20000000a00 */
[----:B------:R-:W-:Y:S01]  /*0090*/  ULDC UR20, c[0x0][0x240] ;  /* 0x0000900000147ab9 */ /* 0x000fe20000000800 */
[----:B------:R-:W-:Y:S01]  /*00a0*/  UISETP.GT.AND UP0, UPT, UR5, 0x3f, UPT ;  /* 0x0000003f0500788c */ /* 0x000fe2000bf04270 */
[----:B------:R-:W-:Y:S01]  /*00b0*/  ULDC UR19, c[0x0][0x240] ;  /* 0x0000900000137ab9 */ /* 0x000fe20000000800 */
[----:B------:R-:W-:-:S02]  /*00c0*/  ULDC UR18, c[0x0][0x240] ;  /* 0x0000900000127ab9 */ /* 0x000fc40000000800 */
[----:B------:R-:W-:Y:S01]  /*00d0*/  USEL UR4, URZ, 0x4, !UP0 ;  /* 0x000000043f047887 */ /* 0x000fe2000c000000 */
[----:B------:R-:W-:Y:S01]  /*00e0*/  ULDC UR17, c[0x0][0x240] ;  /* 0x0000900000117ab9 */ /* 0x000fe20000000800 */
        /* <DEDUP_REMOVED lines=8> */
[----:B--2---:R-:W-:Y:S01]  /*0170*/  IMAD.MOV.U32 R137, RZ, RZ, R3 ;  /* 0x000000ffff897224 */ /* 0x004fe200078e0003 */
[----:B------:R2:W-:Y:S01]  /*0180*/  STL.64 [R1+0x1a40], R2 ;  /* 0x001a400201007387 */ /* 0x0005e20000100a00 */
[----:B------:R-:W-:Y:S01]  /*0190*/  IMAD.MOV.U32 R140, RZ, RZ, R2 ;  /* 0x000000ffff8c7224 */ /* 0x000fe200078e0002 */
[----:B------:R-:W-:Y:S01]  /*01a0*/  ULDC UR8, c[0x0][0x240] ;  /* 0x0000900000087ab9 */ /* 0x000fe20000000800 */
[----:B------:R-:W-:Y:S01]  /*01b0*/  VIADD R0, R137, 0xff ;  /* 0x000000ff89007836 */ /* 0x000fe20000000000 */
[----:B------:R-:W-:Y:S01]  /*01c0*/  ULDC UR59, c[0x0][0x240] ;  /* 0x00009000003b7ab9 */ /* 0x000fe20000000800 */
[----:B------:R-:W-:Y:S01]  /*01d0*/  ULDC UR57, c[0x0][0x240] ;  /* 0x0000900000397ab9 */ /* 0x000fe20000000800 */
[----:B------:R-:W-:Y:S01]  /*01e0*/  IABS R11, R140 ;  /* 0x0000008c000b7213 */ /* 0x000fe20000000000 */
[----:B------:R-:W-:Y:S01]  /*01f0*/  ULDC UR58, c[0x0][0x240] ;  /* 0x00009000003a7ab9 */ /* 0x000fe20000000800 */
[----:B------:R-:W-:Y:S01]  /*0200*/  ULDC UR56, c[0x0][0x240] ;  /* 0x0000900000387ab9 */ /* 0x000fe20000000800 */
[----:B-1----:R-:W-:Y:S01]  /*0210*/  IABS R8, R5 ;  /* 0x0000000500087213 */ /* 0x002fe20000000000 */
[----:B------:R-:W-:Y:S01]  /*0220*/  ULDC UR55, c[0x0][0x240] ;  /* 0x0000900000377ab9 */ /* 0x000fe20000000800 */
[----:B------:R-:W-:Y:S01]  /*0230*/  ULDC UR53, c[0x0][0x240] ;  /* 0x0000900000357ab9 */ /* 0x000fe20000000800 */
[----:B--2---:R-:W-:Y:S01]  /*0240*/  SHF.R.S32.HI R3, RZ, 0x1f, R0 ;  /* 0x0000001fff037819 */ /* 0x004fe20000011400 */
[----:B------:R-:W-:Y:S01]  /*0250*/  ULDC UR54, c[0x0][0x240] ;  /* 0x0000900000367ab9 */ /* 0x000fe20000000800 */
[C---:B---3--:R-:W-:Y:S01]  /*0260*/  LOP3.LUT R156, R158.reuse, 0x7f, RZ, 0xc0, !PT ;  /* 0x0000007f9e9c7812 */ /* 0x048fe200078ec0ff */
[----:B------:R-:W-:Y:S01]  /*0270*/  ULDC UR52, c[0x0][0x240] ;  /* 0x0000900000347ab9 */ /* 0x000fe20000000800 */
[----:B------:R-:W-:Y:S01]  /*0280*/  LEA.HI R3, R3, R0, RZ, 0x8 ;  /* 0x0000000003037211 */ /* 0x000fe200078f40ff */
[----:B------:R-:W-:Y:S01]  /*0290*/  ULDC UR51, c[0x0][0x240] ;  /* 0x0000900000337ab9 */ /* 0x000fe20000000800 */
[----:B------:R-:W-:Y:S01]  /*02a0*/  LOP3.LUT R138, R158, 0x3f, RZ, 0xc0, !PT ;  /* 0x0000003f9e8a7812 */ /* 0x000fe200078ec0ff */
[----:B------:R-:W-:Y:S01]  /*02b0*/  ULDC UR49, c[0x0][0x240] ;  /* 0x0000900000317ab9 */ /* 0x000fe20000000800 */
[----:B------:R-:W-:Y:S01]  /*02c0*/  SHF.R.S32.HI R3, RZ, 0x8, R3 ;  /* 0x00000008ff037819 */ /* 0x000fe20000011403 */
[----:B------:R-:W-:Y:S01]  /*02d0*/  ULDC UR50, c[0x0][0x240] ;  /* 0x0000900000327ab9 */ /* 0x000fe20000000800 */
[----:B------:R-:W-:Y:S01]  /*02e0*/  ULDC UR47, c[0x0][0x240] ;  /* 0x00009000002f7ab9 */ /* 0x000fe20000000800 */
[----:B------:R-:W-:Y:S01]  /*02f0*/  ULDC UR46, c[0x0][0x240] ;  /* 0x00009000002e7ab9 */ /* 0x000fe20000000800 */
[----:B------:R-:W-:Y:S01]  /*0300*/  ULDC UR44, c[0x0][0x240] ;  /* 0x00009000002c7ab9 */ /* 0x000fe20000000800 */
[----:B------:R-:W-:Y:S01]  /*0310*/  IMAD.SHL.U32 R4, R3, 0x8, RZ ;  /* 0x0000000803047824 */ /* 0x000fe200078e00ff */
[----:B------:R-:W-:Y:S01]  /*0320*/  ULDC UR45, c[0x0][0x240] ;  /* 0x00009000002d7ab9 */ /* 0x000fe20000000800 */
[----:B------:R-:W-:Y:S01]  /*0330*/  ULDC UR43, c[0x0][0x240] ;  /* 0x00009000002b7ab9 */ /* 0x000fe20000000800 */
[----:B------:R-:W-:Y:S01]  /*0340*/  ULDC UR42, c[0x0][0x240] ;  /* 0x00009000002a7ab9 */ /* 0x000fe20000000800 */
[----:B------:R-:W-:Y:S01]  /*0350*/  ULDC UR41, c[0x0][0x240] ;  /* 0x0000900000297ab9 */ /* 0x000fe20000000800 */
[-C--:B------:R-:W-:Y:S01]  /*0360*/  IABS R7, R4.reuse ;  /* 0x0000000400077213 */ /* 0x080fe20000000000 */
[----:B------:R-:W-:Y:S01]  /*0370*/  ULDC UR40, c[0x0][0x240] ;  /* 0x0000900000287ab9 */ /* 0x000fe20000000800 */
[----:B------:R-:W-:Y:S01]  /*0380*/  IABS R10, R4 ;  /* 0x00000004000a7213 */ /* 0x000fe20000000000 */
[----:B------:R-:W-:Y:S01]  /*0390*/  ULDC UR61, c[0x0][0x240] ;  /* 0x00009000003d7ab9 */ /* 0x000fe20000000800 */
[----:B------:R-:W1:Y:S01]  /*03a0*/  I2F.RP R0, R7 ;  /* 0x0000000700007306 */ /* 0x000e620000209400 */
        /* <DEDUP_REMOVED lines=14> */
[----:B-1----:R-:W1:Y:S01]  /*0490*/  MUFU.RCP R0, R0 ;  /* 0x0000000000007308 */ /* 0x002e620000001000 */
[----:B------:R-:W-:Y:S01]  /*04a0*/  ULDC UR26, c[0x0][0x240] ;  /* 0x00009000001a7ab9 */ /* 0x000fe20000000800 */
[----:B------:R-:W-:Y:S01]  /*04b0*/  ULDC UR25, c[0x0][0x240] ;  /* 0x0000900000197ab9 */ /* 0x000fe20000000800 */
[----:B------:R-:W-:Y:S01]  /*04c0*/  ULDC UR23, c[0x0][0x240] ;  /* 0x0000900000177ab9 */ /* 0x000fe20000000800 */
[----:B------:R-:W-:Y:S01]  /*04d0*/  ULDC UR24, c[0x0][0x240] ;  /* 0x0000900000187ab9 */ /* 0x000fe20000000800 */
[----:B------:R-:W-:Y:S01]  /*04e0*/  ULDC UR22, c[0x0][0x240] ;  /* 0x0000900000167ab9 */ /* 0x000fe20000000800 */
[----:B------:R-:W-:Y:S01]  /*04f0*/  ULDC UR21, c[0x0][0x240] ;  /* 0x0000900000157ab9 */ /* 0x000fe20000000800 */
[----:B-1----:R-:W-:-:S02]  /*0500*/  VIADD R2, R0, 0xffffffe ;  /* 0x0ffffffe00027836 */ /* 0x002fc40000000000 */
[----:B------:R-:W-:Y:S02]  /*0510*/  IMAD.MOV R0, RZ, RZ, -R10 ;  /* 0x000000ffff007224 */ /* 0x000fe400078e0a0a */
[----:B------:R1:W2:Y:S02]  /*0520*/  F2I.FTZ.U32.TRUNC.NTZ R3, R2 ;  /* 0x0000000200037305 */ /* 0x0002a4000021f000 */
[----:B-1----:R-:W-:Y:S02]  /*0530*/  IMAD.MOV.U32 R2, RZ, RZ, RZ ;  /* 0x000000ffff027224 */ /* 0x002fe400078e00ff */
[----:B--2---:R-:W-:-:S04]  /*0540*/  IMAD.MOV R6, RZ, RZ, -R3 ;  /* 0x000000ffff067224 */ /* 0x004fc800078e0a03 */
[----:B------:R-:W-:Y:S02]  /*0550*/  IMAD R9, R6, R7, RZ ;  /* 0x0000000706097224 */ /* 0x000fe400078e02ff */
[----:B------:R-:W-:Y:S02]  /*0560*/  IMAD.MOV.U32 R6, RZ, RZ, R8 ;  /* 0x000000ffff067224 */ /* 0x000fe400078e0008 */
[----:B------:R-:W-:-:S06]  /*0570*/  IMAD.HI.U32 R3, R3, R9, R2 ;  /* 0x0000000903037227 */ /* 0x000fcc00078e0002 */
[----:B------:R-:W-:-:S04]  /*0580*/  IMAD.HI.U32 R3, R3, R6, RZ ;  /* 0x0000000603037227 */ /* 0x000fc800078e00ff */
[----:B------:R-:W-:-:S05]  /*0590*/  IMAD R0, R3, R0, R6 ;  /* 0x0000000003007224 */ /* 0x000fca00078e0206 */
[----:B------:R-:W-:-:S13]  /*05a0*/  ISETP.GT.U32.AND P1, PT, R7, R0, PT ;  /* 0x000000000700720c */ /* 0x000fda0003f24070 */
[----:B------:R-:W-:Y:S02]  /*05b0*/  @!P1 IMAD.IADD R0, R0, 0x1, -R7 ;  /* 0x0000000100009824 */ /* 0x000fe400078e0a07 */
[----:B------:R-:W-:Y:S01]  /*05c0*/  @!P1 VIADD R3, R3, 0x1 ;  /* 0x0000000103039836 */ /* 0x000fe20000000000 */
[----:B------:R-:W-:Y:S02]  /*05d0*/  ISETP.NE.AND P1, PT, R4, RZ, PT ;  /* 0x000000ff0400720c */ /* 0x000fe40003f25270 */
[----:B------:R-:W-:Y:S02]  /*05e0*/  ISETP.GE.U32.AND P0, PT, R0, R7, PT ;  /* 0x000000070000720c */ /* 0x000fe40003f06070 */
[----:B------:R-:W-:-:S04]  /*05f0*/  LOP3.LUT R0, R5, R4, RZ, 0x3c, !PT ;  /* 0x0000000405007212 */ /* 0x000fc800078e3cff */
[----:B------:R-:W-:Y:S01]  /*0600*/  ISETP.GE.AND P2, PT, R0, RZ, PT ;  /* 0x000000ff0000720c */ /* 0x000fe20003f46270 */
[----:B------:R-:W-:-:S06]  /*0610*/  VIADD R0, R140, 0x1ff ;  /* 0x000001ff8c007836 */ /* 0x000fcc0000000000 */
[----:B------:R-:W-:-:S04]  /*0620*/  @P0 VIADD R3, R3, 0x1 ;  /* 0x0000000103030836 */ /* 0x000fc80000000000 */
[----:B------:R-:W-:Y:S01]  /*0630*/  IMAD.MOV.U32 R2, RZ, RZ, R3 ;  /* 0x000000ffff027224 */ /* 0x000fe200078e0003 */
[----:B------:R-:W-:-:S03]  /*0640*/  SHF.R.S32.HI R3, RZ, 0x1f, R0 ;  /* 0x0000001fff037819 */ /* 0x000fc60000011400 */
[----:B------:R-:W-:Y:S01]  /*0650*/  @!P2 IMAD.MOV R2, RZ, RZ, -R2 ;  /* 0x000000ffff02a224 */ /* 0x000fe200078e0a02 */
[----:B------:R-:W-:Y:S02]  /*0660*/  @!P1 LOP3.LUT R2, RZ, R4, RZ, 0x33, !PT ;  /* 0x00000004ff029212 */ /* 0x000fe400078e33ff */
[----:B------:R-:W-:-:S03]  /*0670*/  LEA.HI R3, R3, R0, RZ, 0x9 ;  /* 0x0000000003037211 */ /* 0x000fc600078f48ff */
[----:B------:R-:W-:Y:S02]  /*0680*/  IMAD.SHL.U32 R6, R2, 0x8, RZ ;  /* 0x0000000802067824 */ /* 0x000fe400078e00ff */
[----:B------:R-:W-:-:S03]  /*0690*/  IMAD.MOV R2, RZ, RZ, -R2 ;  /* 0x000000ffff027224 */ /* 0x000fc600078e0a02 */
[----:B------:R-:W-:Y:S01]  /*06a0*/  LEA.HI.SX32 R3, R3, -R6, 0x17 ;  /* 0x8000000603037211 */ /* 0x000fe200078fbaff */
[----:B------:R-:W-:-:S03]  /*06b0*/  IMAD R10, R4, R2, R5 ;  /* 0x00000002040a7224 */ /* 0x000fc600078e0205 */
[----:B------:R-:W-:Y:S02]  /*06c0*/  VIMNMX R13, R3, 0x8, PT ;  /* 0x00000008030d7848 */ /* 0x000fe40003fe0100 */
[----:B------:R-:W-:Y:S02]  /*06d0*/  IABS R9, R10 ;  /* 0x0000000a00097213 */ /* 0x000fe40000000000 */
[-C--:B------:R-:W-:Y:S02]  /*06e0*/  IABS R7, R13.reuse ;  /* 0x0000000d00077213 */ /* 0x080fe40000000000 */
[----:B------:R-:W-:Y:S02]  /*06f0*/  IABS R4, R13 ;  /* 0x0000000d00047213 */ /* 0x000fe40000000000 */
[----:B------:R-:W1:Y:S08]  /*0700*/  I2F.RP R0, R7 ;  /* 0x0000000700007306 */ /* 0x000e700000209400 */
[----:B-1----:R-:W1:Y:S02]  /*0710*/  MUFU.RCP R0, R0 ;  /* 0x0000000000007308 */ /* 0x002e640000001000 */
[----:B-1----:R-:W-:-:S02]  /*0720*/  VIADD R3, R0, 0xffffffe ;  /* 0x0ffffffe00037836 */ /* 0x002fc40000000000 */
[----:B------:R-:W-:-:S04]  /*0730*/  IMAD.MOV R0, RZ, RZ, -R4 ;  /* 0x000000ffff007224 */ /* 0x000fc800078e0a04 */
[----:B------:R-:W1:Y:S02]  /*0740*/  F2I.FTZ.U32.TRUNC.NTZ R3, R3 ;  /* 0x0000000300037305 */ /* 0x000e64000021f000 */
[----:B-1----:R-:W-:-:S04]  /*0750*/  IMAD.MOV R8, RZ, RZ, -R3 ;  /* 0x000000ffff087224 */ /* 0x002fc800078e0a03 */
[----:B------:R-:W-:-:S04]  /*0760*/  IMAD.MOV.U32 R2, RZ, RZ, R8 ;  /* 0x000000ffff027224 */ /* 0x000fc800078e0008 */
[----:B------:R-:W-:Y:S02]  /*0770*/  IMAD R5, R2, R7, RZ ;  /* 0x0000000702057224 */ /* 0x000fe400078e02ff */
[----:B------:R-:W-:-:S04]  /*0780*/  IMAD.MOV.U32 R2, RZ, RZ, RZ ;  /* 0x000000ffff027224 */ /* 0x000fc800078e00ff */
[----:B------:R-:W-:Y:S01]  /*0790*/  IMAD.HI.U32 R2, R3, R5, R2 ;  /* 0x0000000503027227 */ /* 0x000fe200078e0002 */
[----:B------:R-:W-:Y:S01]  /*07a0*/  IABS R5, R137 ;  /* 0x0000008900057213 */ /* 0x000fe20000000000 */
[----:B------:R-:W1:Y:S04]  /*07b0*/  I2F.RP R3, R11 ;  /* 0x0000000b00037306 */ /* 0x000e680000209400 */
[----:B------:R-:W-:-:S04]  /*07c0*/  IMAD.HI.U32 R2, R2, R9, RZ ;  /* 0x0000000902027227 */ /* 0x000fc800078e00ff */
[----:B------:R-:W-:Y:S01]  /*07d0*/  IMAD R0, R2, R0, R9 ;  /* 0x0000000002007224 */ /* 0x000fe200078e0209 */
[----:B------:R-:W2:Y:S04]  /*07e0*/  I2F.RP R4, R5 ;  /* 0x0000000500047306 */ /* 0x000ea80000209400 */
[----:B------:R-:W-:-:S04]  /*07f0*/  ISETP.GT.U32.AND P1, PT, R7, R0, PT ;  /* 0x000000000700720c */ /* 0x000fc80003f24070 */
[----:B-1----:R-:W-:Y:S08]  /*0800*/  MUFU.RCP R3, R3 ;  /* 0x0000000300037308 */ /* 0x002ff00000001000 */
[----:B--2---:R-:W1:Y:S01]  /*0810*/  MUFU.RCP R4, R4 ;  /* 0x0000000400047308 */ /* 0x004e620000001000 */
[----:B------:R-:W-:Y:S02]  /*0820*/  @!P1 IMAD.IADD R0, R0, 0x1, -R7 ;  /* 0x0000000100009824 */ /* 0x000fe400078e0a07 */
[----:B------:R-:W-:Y:S01]  /*0830*/  @!P1 VIADD R2, R2, 0x1 ;  /* 0x0000000102029836 */ /* 0x000fe20000000000 */
[----:B------:R-:W-:-:S02]  /*0840*/  ISETP.NE.AND P1, PT, R13, RZ, PT ;  /* 0x000000ff0d00720c */ /* 0x000fc40003f25270 */
[----:B------:R-:W-:Y:S02]  /*0850*/  ISETP.GE.U32.AND P0, PT, R0, R7, PT ;  /* 0x000000070000720c */ /* 0x000fe40003f06070 */
[----:B------:R-:W-:Y:S02]  /*0860*/  LOP3.LUT R0, R10, R13, RZ, 0x3c, !PT ;  /* 0x0000000d0a007212 */ /* 0x000fe400078e3cff */
[----:B------:R-:W-:Y:S02]  /*0870*/  SHF.R.U32.HI R7, RZ, 0x6, R158 ;  /* 0x00000006ff077819 */ /* 0x000fe4000001169e */
[----:B------:R-:W-:Y:S02]  /*0880*/  ISETP.GE.AND P2, PT, R0, RZ, PT ;  /* 0x000000ff0000720c */ /* 0x000fe40003f46270 */
[----:B------:R-:W-:Y:S01]  /*0890*/  SGXT.U32 R7, R7, 0x1 ;  /* 0x000000010707781a */ /* 0x000fe20000000000 */
[----:B-1----:R-:W-:-:S04]  /*08a0*/  VIADD R8, R4, 0xffffffe ;  /* 0x0ffffffe04087836 */ /* 0x002fc80000000000 */
[----:B------:R-:W-:Y:S01]  /*08b0*/  @P0 VIADD R2, R2, 0x1 ;  /* 0x0000000102020836 */ /* 0x000fe20000000000 */
[----:B------:R1:W2:Y:S03]  /*08c0*/  F2I.FTZ.U32.TRUNC.NTZ R9, R8 ;  /* 0x0000000800097305 */ /* 0x0002a6000021f000 */
[----:B------:R-:W-:Y:S02]  /*08d0*/  IMAD.MOV.U32 R22, RZ, RZ, R2 ;  /* 0x000000ffff167224 */ /* 0x000fe400078e0002 */
[----:B------:R-:W-:Y:S02]  /*08e0*/  VIADD R2, R3, 0xffffffe ;  /* 0x0ffffffe03027836 */ /* 0x000fe40000000000 */
[----:B------:R-:W-:Y:S01]  /*08f0*/  @!P2 IMAD.MOV R22, RZ, RZ, -R22 ;  /* 0x000000ffff16a224 */ /* 0x000fe200078e0a16 */
[----:B------:R-:W-:Y:S01]  /*0900*/  @!P1 LOP3.LUT R22, RZ, R13, RZ, 0x33, !PT ;  /* 0x0000000dff169212 */ /* 0x000fe200078e33ff */
[----:B------:R-:W3:Y:S01]  /*0910*/  F2I.FTZ.U32.TRUNC.NTZ R3, R2 ;  /* 0x0000000200037305 */ /* 0x000ee2000021f000 */
[----:B-1----:R-:W-:-:S03]  /*0920*/  IMAD.MOV.U32 R8, RZ, RZ, RZ ;  /* 0x000000ffff087224 */ /* 0x002fc600078e00ff */
[----:B------:R-:W-:Y:S02]  /*0930*/  IMAD.MOV R0, RZ, RZ, -R22 ;  /* 0x000000ffff007224 */ /* 0x000fe400078e0a16 */
[----:B------:R-:W-:Y:S02]  /*0940*/  IMAD.SHL.U32 R22, R22, 0x100, RZ ;  /* 0x0000010016167824 */ /* 0x000fe400078e00ff */
[----:B--2---:R-:W-:Y:S02]  /*0950*/  IMAD.MOV R4, RZ, RZ, -R9 ;  /* 0x000000ffff047224 */ /* 0x004fe400078e0a09 */
[----:B------:R-:W-:Y:S02]  /*0960*/  IMAD R0, R13, R0, R10 ;  /* 0x000000000d007224 */ /* 0x000fe400078e020a */
[----:B------:R-:W-:Y:S02]  /*0970*/  IMAD R13, R4, R5, RZ ;  /* 0x00000005040d7224 */ /* 0x000fe400078e02ff */
[----:B------:R-:W-:Y:S01]  /*0980*/  IMAD.IADD R0, R6, 0x1, R0 ;  /* 0x0000000106007824 */ /* 0x000fe200078e0200 */
[----:B------:R-:W-:Y:S01]  /*0990*/  LOP3.LUT R6, R22, R7, RZ, 0xfc, !PT ;  /* 0x0000000716067212 */ /* 0x000fe200078efcff */
[----:B---3--:R-:W-:-:S02]  /*09a0*/  IMAD.MOV R2, RZ, RZ, -R3 ;  /* 0x000000ffff027224 */ /* 0x008fc400078e0a03 */
[----:B------:R-:W-:Y:S01]  /*09b0*/  IMAD.HI.U32 R7, R9, R13, R8 ;  /* 0x0000000d09077227 */ /* 0x000fe200078e0008 */
[----:B------:R-:W-:Y:S02]  /*09c0*/  IABS R42, R6 ;  /* 0x00000006002a7213 */ /* 0x000fe40000000000 */
[----:B------:R-:W-:Y:S01]  /*09d0*/  LOP3.LUT R15, R6, 0x6, RZ, 0xfc, !PT ;  /* 0x00000006060f7812 */ /* 0x000fe200078efcff */
[----:B------:R-:W-:Y:S01]  /*09e0*/  IMAD R9, R2, R11, RZ ;  /* 0x0000000b02097224 */ /* 0x000fe200078e02ff */
[----:B------:R-:W-:Y:S01]  /*09f0*/  LOP3.LUT R19, R6, 0x14, RZ, 0xfc, !PT ;  /* 0x0000001406137812 */ /* 0x000fe200078efcff */
[----:B------:R-:W-:Y:S01]  /*0a00*/  IMAD R23, R0, 0x200, R156 ;  /* 0x0000020000177824 */ /* 0x000fe200078e029c */
[----:B------:R-:W-:Y:S01]  /*0a10*/  SHF.R.S32.HI R0, RZ, 0x6, R158 ;  /* 0x00000006ff007819 */ /* 0x000fe2000001149e */
[----:B------:R-:W-:Y:S01]  /*0a20*/  IMAD.MOV.U32 R2, RZ, RZ, RZ ;  /* 0x000000ffff027224 */ /* 0x000fe200078e00ff */
[----:B------:R-:W-:Y:S01]  /*0a30*/  LOP3.LUT R17, R6, 0x12, RZ, 0xfc, !PT ;  /* 0x0000001206117812 */ /* 0x000fe200078efcff */
[----:B------:R-:W-:Y:S01]  /*0a40*/  VIADD R152, R23, 0x80 ;  /* 0x0000008017987836 */ /* 0x000fe20000000000 */
[----:B------:R-:W-:Y:S01]  /*0a50*/  IABS R8, R23 ;  /* 0x0000001700087213 */ /* 0x000fe20000000000 */
[----:B------:R-:W-:Y:S01]  /*0a60*/  IMAD.HI.U32 R3, R3, R9, R2 ;  /* 0x0000000903037227 */ /* 0x000fe200078e0002 */
[----:B------:R-:W-:Y:S01]  /*0a70*/  SGXT R2, R0, 0x1 ;  /* 0x000000010002781a */ /* 0x000fe20000000200 */
[----:B------:R-:W-:Y:S01]  /*0a80*/  STL.64 [R1+0x1a80], R22 ;  /* 0x001a801601007387 */ /* 0x000fe20000100a00 */
[----:B------:R-:W-:Y:S01]  /*0a90*/  IABS R10, R152 ;  /* 0x00000098000a7213 */ /* 0x000fe20000000000 */
[----:B------:R-:W-:Y:S01]  /*0aa0*/  IMAD.HI.U32 R4, R7, R42, RZ ;  /* 0x0000002a07047227 */ /* 0x000fe200078e00ff */
[----:B------:R-:W-:-:S02]  /*0ab0*/  LOP3.LUT R2, R2, 0x90, RZ, 0xc0, !PT ;  /* 0x0000009002027812 */ /* 0x000fc400078ec0ff */
[----:B------:R-:W-:Y:S01]  /*0ac0*/  LOP3.LUT R9, R6, 0x2, RZ, 0xfc, !PT ;  /* 0x0000000206097812 */ /* 0x000fe200078efcff */
[----:B------:R-:W-:Y:S01]  /*0ad0*/  IMAD.HI.U32 R0, R3, R8, RZ ;  /* 0x0000000803007227 */ /* 0x000fe200078e00ff */
[----:B------:R-:W-:Y:S02]  /*0ae0*/  IABS R20, R19 ;  /* 0x0000001300147213 */ /* 0x000fe40000000000 */
[----:B------:R-:W-:Y:S01]  /*0af0*/  ISETP.GE.AND P0, PT, R9, RZ, PT ;  /* 0x000000ff0900720c */ /* 0x000fe20003f06270 */
[----:B------:R-:W-:Y:S01]  /*0b00*/  IMAD.SHL.U32 R13, R158, 0x4, RZ ;  /* 0x000000049e0d7824 */ /* 0x000fe200078e00ff */
[C---:B------:R-:W-:Y:S01]  /*0b10*/  LOP3.LUT R21, R6.reuse, 0x1a, RZ, 0xfc, !PT ;  /* 0x0000001a06157812 */ /* 0x040fe200078efcff */
[----:B------:R-:W-:Y:S01]  /*0b20*/  IMAD.MOV R0, RZ, RZ, -R0 ;  /* 0x000000ffff007224 */ /* 0x000fe200078e0a00 */
[----:B------:R-:W-:Y:S01]  /*0b30*/  LOP3.LUT R24, R6, 0x1c, RZ, 0xfc, !PT ;  /* 0x0000001c06187812 */ /* 0x000fe200078efcff */
[----:B------:R-:W-:Y:S01]  /*0b40*/  IMAD.MOV R4, RZ, RZ, -R4 ;  /* 0x000000ffff047224 */ /* 0x000fe200078e0a04 */
[----:B------:R-:W-:Y:S01]  /*0b50*/  LOP3.LUT R13, R2, 0x7c, R13, 0x78, !PT ;  /* 0x0000007c020d7812 */ /* 0x000fe200078e780d */
[----:B------:R-:W-:Y:S01]  /*0b60*/  IMAD R2, R11, R0, R8 ;  /* 0x000000000b027224 */ /* 0x000fe200078e0208 */
[C---:B------:R-:W-:Y:S01]  /*0b70*/  LOP3.LUT R25, R6.reuse, 0x34, RZ, 0xfc, !PT ;  /* 0x0000003406197812 */ /* 0x040fe200078efcff */
[----:B------:R-:W-:Y:S01]  /*0b80*/  IMAD R42, R5, R4, R42 ;  /* 0x00000004052a7224 */ /* 0x000fe200078e022a */
[----:B------:R-:W-:Y:S01]  /*0b90*/  LOP3.LUT R4, R6, 0xfe, RZ, 0xfc, !PT ;  /* 0x000000fe06047812 */ /* 0x000fe200078efcff */
[----:B------:R-:W-:Y:S01]  /*0ba0*/  IMAD.HI.U32 R0, R3, R10, RZ ;  /* 0x0000000a03007227 */ /* 0x000fe200078e00ff */
[----:B------:R-:W-:-:S02]  /*0bb0*/  ISETP.GT.U32.AND P1, PT, R11, R2, PT ;  /* 0x000000020b00720c */ /* 0x000fc40003f24070 */
[----:B------:R-:W-:Y:S01]  /*0bc0*/  IABS R16, R4 ;  /* 0x0000000400107213 */ /* 0x000fe20000000000 */
[----:B------:R-:W-:Y:S01]  /*0bd0*/  IMAD.MOV R0, RZ, RZ, -R0 ;  /* 0x000000ffff007224 */ /* 0x000fe200078e0a00 */
[----:B------:R-:W-:Y:S01]  /*0be0*/  ISETP.GE.AND P4, PT, R4, RZ, PT ;  /* 0x000000ff0400720c */ /* 0x000fe20003f86270 */
[----:B------:R-:W-:Y:S01]  /*0bf0*/  VIADD R154, R23, 0x100 ;  /* 0x00000100179a7836 */ /* 0x000fe20000000000 */
[----:B------:R-:W-:Y:S01]  /*0c00*/  LOP3.LUT R27, R6, 0x58, RZ, 0xfc, !PT ;  /* 0x00000058061b7812 */ /* 0x000fe200078efcff */
[----:B------:R-:W-:Y:S01]  /*0c10*/  IMAD R0, R11, R0, R10 ;  /* 0x000000000b007224 */ /* 0x000fe200078e020a */
[----:B------:R-:W-:Y:S01]  /*0c20*/  IABS R10, R9 ;  /* 0x00000009000a7213 */ /* 0x000fe20000000000 */
[----:B------:R-:W-:Y:S01]  /*0c30*/  VIADD R153, R23, 0x180 ;  /* 0x0000018017997836 */ /* 0x000fe20000000000 */
[----:B------:R-:W-:Y:S01]  /*0c40*/  IABS R12, R154 ;  /* 0x0000009a000c7213 */ /* 0x000fe20000000000 */
[----:B------:R-:W-:Y:S01]  /*0c50*/  IMAD.HI.U32 R8, R7, R16, RZ ;  /* 0x0000001007087227 */ /* 0x000fe200078e00ff */
[----:B------:R-:W-:-:S02]  /*0c60*/  ISETP.GT.U32.AND P5, PT, R11, R0, PT ;  /* 0x000000000b00720c */ /* 0x000fc40003fa4070 */
[----:B------:R-:W-:Y:S01]  /*0c70*/  IABS R14, R153 ;  /* 0x00000099000e7213 */ /* 0x000fe20000000000 */
[----:B------:R-:W-:Y:S01]  /*0c80*/  IMAD.MOV R8, RZ, RZ, -R8 ;  /* 0x000000ffff087224 */ /* 0x000fe200078e0a08 */
[----:B------:R-:W-:Y:S01]  /*0c90*/  IABS R28, R27 ;  /* 0x0000001b001c7213 */ /* 0x000fe20000000000 */
[----:B------:R-:W-:Y:S01]  /*0ca0*/  IMAD.HI.U32 R4, R3, R12, RZ ;  /* 0x0000000c03047227 */ /* 0x000fe200078e00ff */
[C---:B------:R-:W-:Y:S01]  /*0cb0*/  LOP3.LUT R29, R6.reuse, 0x6a, RZ, 0xfc, !PT ;  /* 0x0000006a061d7812 */ /* 0x040fe200078efcff */
[----:B------:R1:W-:Y:S01]  /*0cc0*/  STL.64 [R1+0x1a88], R152 ;  /* 0x001a889801007387 */ /* 0x0003e20000100a00 */
[C---:B------:R-:W-:Y:S01]  /*0cd0*/  LOP3.LUT R47, R6.reuse, 0x6c, RZ, 0xfc, !PT ;  /* 0x0000006c062f7812 */ /* 0x040fe200078efcff */
[----:B------:R-:W-:Y:S01]  /*0ce0*/  IMAD R16, R5, R8, R16 ;  /* 0x0000000805107224 */ /* 0x000fe200078e0210 */
[C---:B------:R-:W-:Y:S01]  /*0cf0*/  LOP3.LUT R48, R6.reuse, 0x6e, RZ, 0xfc, !PT ;  /* 0x0000006e06307812 */ /* 0x040fe200078efcff */
[----:B------:R-:W-:Y:S01]  /*0d00*/  IMAD.HI.U32 R3, R3, R14, RZ ;  /* 0x0000000e03037227 */ /* 0x000fe200078e00ff */
[----:B------:R-:W-:-:S02]  /*0d10*/  LOP3.LUT R49, R6, 0x70, RZ, 0xfc, !PT ;  /* 0x0000007006317812 */ /* 0x000fc400078efcff */
[C---:B------:R-:W-:Y:S01]  /*0d20*/  ISETP.GT.U32.AND P6, PT, R5.reuse, R16, PT ;  /* 0x000000100500720c */ /* 0x040fe20003fc4070 */
[----:B------:R-:W-:Y:S01]  /*0d30*/  IMAD.MOV R4, RZ, RZ, -R4 ;  /* 0x000000ffff047224 */ /* 0x000fe200078e0a04 */
[----:B------:R-:W-:Y:S01]  /*0d40*/  IABS R44, R48 ;  /* 0x00000030002c7213 */ /* 0x000fe20000000000 */
[----:B------:R-:W-:Y:S01]  /*0d50*/  @!P1 IMAD.IADD R2, R2, 0x1, -R11 ;  /* 0x0000000102029824 */ /* 0x000fe200078e0a0b */
[----:B------:R-:W-:Y:S01]  /*0d60*/  ISETP.GT.U32.AND P1, PT, R5, R42, PT ;  /* 0x0000002a0500720c */ /* 0x000fe20003f24070 */
[----:B------:R-:W-:Y:S01]  /*0d70*/  IMAD.MOV R3, RZ, RZ, -R3 ;  /* 0x000000ffff037224 */ /* 0x000fe200078e0a03 */
[----:B------:R-:W-:Y:S01]  /*0d80*/  IABS R46, R49 ;  /* 0x00000031002e7213 */ /* 0x000fe20000000000 */
[C---:B------:R-:W-:Y:S01]  /*0d90*/  IMAD R4, R11.reuse, R4, R12 ;  /* 0x000000040b047224 */ /* 0x040fe200078e020c */
[----:B------:R-:W-:Y:S01]  /*0da0*/  IABS R12, R15 ;  /* 0x0000000f000c7213 */ /* 0x000fe20000000000 */
[----:B------:R-:W-:Y:S01]  /*0db0*/  @!P5 IMAD.IADD R0, R0, 0x1, -R11 ;  /* 0x000000010000d824 */ /* 0x000fe200078e0a0b */
[C---:B------:R-:W-:Y:S01]  /*0dc0*/  ISETP.GT.U32.AND P5, PT, R11.reuse, R2, PT ;  /* 0x000000020b00720c */ /* 0x040fe20003fa4070 */
[----:B------:R-:W-:Y:S01]  /*0dd0*/  IMAD R3, R11, R3, R14 ;  /* 0x000000030b037224 */ /* 0x000fe200078e020e */
[----:B------:R-:W-:Y:S01]  /*0de0*/  LOP3.LUT R14, R6, 0x4, RZ, 0xfc, !PT ;  /* 0x00000004060e7812 */ /* 0x000fe200078efcff */
[----:B------:R-:W-:Y:S01]  /*0df0*/  IMAD.HI.U32 R8, R7, R10, RZ ;  /* 0x0000000a07087227 */ /* 0x000fe200078e00ff */
[----:B------:R-:W-:-:S02]  /*0e00*/  ISETP.GT.U32.AND P3, PT, R11, R4, PT ;  /* 0x000000040b00720c */ /* 0x000fc40003f64070 */
[----:B------:R-:W-:Y:S01]  /*0e10*/  IABS R9, R14 ;  /* 0x0000000e00097213 */ /* 0x000fe20000000000 */
[----:B------:R-:W-:Y:S01]  /*0e20*/  IMAD.MOV R8, RZ, RZ, -R8 ;  /* 0x000000ffff087224 */ /* 0x000fe200078e0a08 */
[----:B------:R-:W-:Y:S01]  /*0e30*/  ISETP.GT.U32.AND P2, PT, R11, R3, PT ;  /* 0x000000030b00720c */ /* 0x000fe20003f44070 */
[----:B------:R-:W-:Y:S01]  /*0e40*/  @!P6 IMAD.IADD R16, R16, 0x1, -R5 ;  /* 0x000000011010e824 */ /* 0x000fe200078e0a05 */
[C---:B------:R-:W-:Y:S01]  /*0e50*/  LOP3.LUT R50, R6.reuse, 0x72, RZ, 0xfc, !PT ;  /* 0x0000007206327812 */ /* 0x040fe200078efcff */
[C---:B------:R-:W-:Y:S01]  /*0e60*/  IMAD R175, R5.reuse, R8, R10 ;  /* 0x0000000805af7224 */ /* 0x040fe200078e020a */
[C---:B------:R-:W-:Y:S01]  /*0e70*/  LOP3.LUT R51, R6.reuse, 0x82, RZ, 0xfc, !PT ;  /* 0x0000008206337812 */ /* 0x040fe200078efcff */
[----:B------:R-:W-:Y:S01]  /*0e80*/  IMAD.MOV.U32 R10, RZ, RZ, R9 ;  /* 0x000000ffff0a7224 */ /* 0x000fe200078e0009 */
[----:B------:R-:W-:Y:S01]  /*0e90*/  LOP3.LUT R53, R6, 0x84, RZ, 0xfc, !PT ;  /* 0x0000008406357812 */ /* 0x000fe200078efcff */
[----:B------:R-:W-:Y:S01]  /*0ea0*/  @!P5 IMAD.IADD R2, R2, 0x1, -R11 ;  /* 0x000000010202d824 */ /* 0x000fe200078e0a0b */
[----:B------:R-:W-:Y:S01]  /*0eb0*/  ISETP.GT.U32.AND P5, PT, R5, R16, PT ;  /* 0x000000100500720c */ /* 0x000fe20003fa4070 */
[----:B------:R-:W-:Y:S01]  /*0ec0*/  IMAD.HI.U32 R8, R7, R10, RZ ;  /* 0x0000000a07087227 */ /* 0x000fe200078e00ff */
[----:B------:R-:W-:-:S02]  /*0ed0*/  IABS R52, R53 ;  /* 0x0000003500347213 */ /* 0x000fc40000000000 */
[----:B------:R-:W-:Y:S01]  /*0ee0*/  LOP3.LUT R55, R6, 0x86, RZ, 0xfc, !PT ;  /* 0x0000008606377812 */ /* 0x000fe200078efcff */
[--C-:B------:R-:W-:Y:S01]  /*0ef0*/  @!P3 IMAD.IADD R4, R4, 0x1, -R11.reuse ;  /* 0x000000010404b824 */ /* 0x100fe200078e0a0b */
[----:B------:R-:W-:Y:S01]  /*0f00*/  ISETP.GT.U32.AND P3, PT, R11, R0, PT ;  /* 0x000000000b00720c */ /* 0x000fe20003f64070 */
[----:B------:R-:W-:Y:S01]  /*0f10*/  IMAD.MOV R109, RZ, RZ, -R8 ;  /* 0x000000ffff6d7224 */ /* 0x000fe200078e0a08 */
[----:B------:R-:W-:Y:S01]  /*0f20*/  IABS R54, R55 ;  /* 0x0000003700367213 */ /* 0x000fe20000000000 */
[----:B------:R-:W-:Y:S01]  /*0f30*/  IMAD.HI.U32 R8, R7, R12, RZ ;  /* 0x0000000c07087227 */ /* 0x000fe200078e00ff */
[C---:B------:R-:W-:Y:S02]  /*0f40*/  LOP3.LUT R57, R6.reuse, 0x8e, RZ, 0xfc, !PT ;  /* 0x0000008e06397812 */ /* 0x040fe400078efcff */
[----:B------:R-:W-:Y:S01]  /*0f50*/  LOP3.LUT R59, R6, 0x90, RZ, 0xfc, !PT ;  /* 0x00000090063b7812 */ /* 0x000fe200078efcff */
[----:B------:R-:W-:Y:S01]  /*0f60*/  @!P2 IMAD.IADD R3, R3, 0x1, -R11 ;  /* 0x000000010303a824 */ /* 0x000fe200078e0a0b */
[C---:B------:R-:W-:Y:S01]  /*0f70*/  ISETP.GT.U32.AND P2, PT, R11.reuse, R4, PT ;  /* 0x000000040b00720c */ /* 0x040fe20003f44070 */
[----:B------:R-:W-:Y:S01]  /*0f80*/  IMAD.MOV R8, RZ, RZ, -R8 ;  /* 0x000000ffff087224 */ /* 0x000fe200078e0a08 */
[----:B------:R-:W-:Y:S01]  /*0f90*/  IABS R56, R57 ;  /* 0x0000003900387213 */ /* 0x000fe20000000000 */
[--C-:B------:R-:W-:Y:S01]  /*0fa0*/  @!P1 IMAD.IADD R42, R42, 0x1, -R5.reuse ;  /* 0x000000012a2a9824 */ /* 0x100fe200078e0a05 */
[----:B------:R-:W-:Y:S01]  /*0fb0*/  ISETP.GT.U32.AND P6, PT, R11, R3, PT ;  /* 0x000000030b00720c */ /* 0x000fe20003fc4070 */
[C---:B------:R-:W-:Y:S01]  /*0fc0*/  IMAD R45, R5.reuse, R8, R12 ;  /* 0x00000008052d7224 */ /* 0x040fe200078e020c */
[----:B------:R-:W-:Y:S01]  /*0fd0*/  LOP3.LUT R8, R6, 0x8, RZ, 0xfc, !PT ;  /* 0x0000000806087812 */ /* 0x000fe200078efcff */
[----:B------:R-:W-:Y:S01]  /*0fe0*/  @!P5 IMAD.IADD R16, R16, 0x1, -R5 ;  /* 0x000000011010d824 */ /* 0x000fe200078e0a05 */
[C---:B------:R-:W-:Y:S01]  /*0ff0*/  ISETP.GT.U32.AND P1, PT, R5.reuse, R42, PT ;  /* 0x0000002a0500720c */ /* 0x040fe20003f24070 */
[C---:B------:R-:W-:Y:S01]  /*1000*/  IMAD R109, R5.reuse, R109, R10 ;  /* 0x0000006d056d7224 */ /* 0x040fe200078e020a */
[----:B------:R-:W-:Y:S01]  /*1010*/  IABS R12, R8 ;  /* 0x00000008000c7213 */ /* 0x000fe20000000000 */
[----:B------:R-:W-:Y:S01]  /*1020*/  @!P4 IMAD.MOV R16, RZ, RZ, -R16 ;  /* 0x000000ffff10c224 */ /* 0x000fe200078e0a10 */
[C---:B------:R-:W-:Y:S01]  /*1030*/  ISETP.GT.U32.AND P4, PT, R5.reuse, R45, PT ;  /* 0x0000002d0500720c */ /* 0x040fe20003f84070 */
[--C-:B------:R-:W-:Y:S01]  /*1040*/  @!P2 IMAD.IADD R4, R4, 0x1, -R11.reuse ;  /* 0x000000010404a824 */ /* 0x100fe200078e0a0b */
[C---:B------:R-:W-:Y:S01]  /*1050*/  ISETP.GT.U32.AND P2, PT, R5.reuse, R175, PT ;  /* 0x000000af0500720c */ /* 0x040fe20003f44070 */
[--C-:B------:R-:W-:Y:S01]  /*1060*/  @!P3 IMAD.IADD R0, R0, 0x1, -R11.reuse ;  /* 0x000000010000b824 */ /* 0x100fe200078e0a0b */
[----:B------:R-:W-:Y:S01]  /*1070*/  ISETP.GT.U32.AND P5, PT, R5, R109, PT ;  /* 0x0000006d0500720c */ /* 0x000fe20003fa4070 */
[----:B------:R-:W-:Y:S01]  /*1080*/  @!P6 IMAD.IADD R3, R3, 0x1, -R11 ;  /* 0x000000010303e824 */ /* 0x000fe200078e0a0b */
[----:B------:R-:W-:-:S02]  /*1090*/  LOP3.LUT R11, R6, 0xa, RZ, 0xfc, !PT ;  /* 0x0000000a060b7812 */ /* 0x000fc400078efcff */
[----:B------:R-:W-:Y:S01]  /*10a0*/  ISETP.GE.AND P3, PT, R14, RZ, PT ;  /* 0x000000ff0e00720c */ /* 0x000fe20003f66270 */
[--C-:B------:R-:W-:Y:S01]  /*10b0*/  @!P1 IMAD.IADD R42, R42, 0x1, -R5.reuse ;  /* 0x000000012a2a9824 */ /* 0x100fe200078e0a05 */
[C---:B------:R-:W-:Y:S02]  /*10c0*/  ISETP.GE.AND P1, PT, R6.reuse, RZ, PT ;  /* 0x000000ff0600720c */ /* 0x040fe40003f26270 */
[----:B------:R-:W-:Y:S01]  /*10d0*/  IABS R14, R11 ;  /* 0x0000000b000e7213 */ /* 0x000fe20000000000 */
[--C-:B------:R-:W-:Y:S01]  /*10e0*/  @!P4 IMAD.IADD R45, R45, 0x1, -R5.reuse ;  /* 0x000000012d2dc824 */ /* 0x100fe200078e0a05 */
[----:B------:R-:W-:Y:S01]  /*10f0*/  ISETP.GE.AND P6, PT, R15, RZ, PT ;  /* 0x000000ff0f00720c */ /* 0x000fe20003fc6270 */
[----:B------:R-:W-:Y:S01]  /*1100*/  @!P2 IMAD.IADD R175, R175, 0x1, -R5 ;  /* 0x00000001afafa824 */ /* 0x000fe200078e0a05 */
[----:B------:R-:W-:Y:S01]  /*1110*/  LOP3.LUT R15, R6, 0xc, RZ, 0xfc, !PT ;  /* 0x0000000c060f7812 */ /* 0x000fe200078efcff */
[----:B------:R-:W-:Y:S01]  /*1120*/  IMAD.HI.U32 R9, R7, R14, RZ ;  /* 0x0000000e07097227 */ /* 0x000fe200078e00ff */
[----:B------:R-:W-:-:S02]  /*1130*/  ISETP.GT.U32.AND P4, PT, R5, R45, PT ;  /* 0x0000002d0500720c */ /* 0x000fc40003f84070 */
[----:B------:R-:W-:Y:S01]  /*1140*/  ISETP.GT.U32.AND P2, PT, R5, R175, PT ;  /* 0x000000af0500720c */ /* 0x000fe20003f44070 */
[----:B------:R-:W-:Y:S01]  /*1150*/  @!P5 IMAD.IADD R109, R109, 0x1, -R5 ;  /* 0x000000016d6dd824 */ /* 0x000fe200078e0a05 */
[----:B------:R-:W-:Y:S01]  /*1160*/  IABS R18, R15 ;  /* 0x0000000f00127213 */ /* 0x000fe20000000000 */
[----:B------:R-:W-:Y:S01]  /*1170*/  IMAD.MOV R9, RZ, RZ, -R9 ;  /* 0x000000ffff097224 */ /* 0x000fe200078e0a09 */
[----:B------:R-:W-:Y:S01]  /*1180*/  IABS R58, R59 ;  /* 0x0000003b003a7213 */ /* 0x000fe20000000000 */
[----:B------:R-:W-:Y:S01]  /*1190*/  @!P1 IMAD.MOV R42, RZ, RZ, -R42 ;  /* 0x000000ffff2a9224 */ /* 0x000fe200078e0a2a */
[----:B------:R-:W-:Y:S01]  /*11a0*/  ISETP.GE.AND P1, PT, R8, RZ, PT ;  /* 0x000000ff0800720c */ /* 0x000fe20003f26270 */
[----:B------:R-:W-:Y:S01]  /*11b0*/  IMAD.HI.U32 R8, R7, R12, RZ ;  /* 0x0000000c07087227 */ /* 0x000fe200078e00ff */
[C---:B------:R-:W-:Y:S02]  /*11c0*/  ISETP.GT.U32.AND P5, PT, R5.reuse, R109, PT ;  /* 0x0000006d0500720c */ /* 0x040fe40003fa4070 */
[C---:B------:R-:W-:Y:S01]  /*11d0*/  LOP3.LUT R60, R6.reuse, 0x98, RZ, 0xfc, !PT ;  /* 0x00000098063c7812 */ /* 0x040fe200078efcff */
[----:B------:R-:W-:Y:S01]  /*11e0*/  IMAD R173, R5, R9, R14 ;  /* 0x0000000905ad7224 */ /* 0x000fe200078e020e */
[C---:B------:R-:W-:Y:S01]  /*11f0*/  LOP3.LUT R61, R6.reuse, 0x9a, RZ, 0xfc, !PT ;  /* 0x0000009a063d7812 */ /* 0x040fe200078efcff */
[----:B------:R-:W-:Y:S01]  /*1200*/  IMAD.MOV R8, RZ, RZ, -R8 ;  /* 0x000000ffff087224 */ /* 0x000fe200078e0a08 */
[C---:B------:R-:W-:Y:S01]  /*1210*/  LOP3.LUT R63, R6.reuse, 0xa6, RZ, 0xfc, !PT ;  /* 0x000000a6063f7812 */ /* 0x040fe200078efcff */
[--C-:B------:R-:W-:Y:S01]  /*1220*/  @!P4 IMAD.IADD R45, R45, 0x1, -R5.reuse ;  /* 0x000000012d2dc824 */ /* 0x100fe200078e0a05 */
[----:B------:R-:W-:Y:S01]  /*1230*/  ISETP.GT.U32.AND P4, PT, R5, R173, PT ;  /* 0x000000ad0500720c */ /* 0x000fe20003f84070 */
[----:B------:R-:W-:Y:S01]  /*1240*/  @!P2 IMAD.IADD R175, R175, 0x1, -R5 ;  /* 0x00000001afafa824 */ /* 0x000fe200078e0a05 */
[----:B------:R-:W-:Y:S01]  /*1250*/  ISETP.GE.AND P2, PT, R11, RZ, PT ;  /* 0x000000ff0b00720c */ /* 0x000fe20003f46270 */
[----:B------:R-:W-:Y:S01]  /*1260*/  IMAD R239, R5, R8, R12 ;  /* 0x0000000805ef7224 */ /* 0x000fe200078e020c */
[C---:B------:R-:W-:Y:S01]  /*1270*/  LOP3.LUT R8, R6.reuse, 0xe, RZ, 0xfc, !PT ;  /* 0x0000000e06087812 */ /* 0x040fe200078efcff */
[----:B------:R-:W-:Y:S01]  /*1280*/  IMAD.HI.U32 R10, R7, R18, RZ ;  /* 0x00000012070a7227 */ /* 0x000fe200078e00ff */
[----:B------:R-:W-:-:S02]  /*1290*/  LOP3.LUT R65, R6, 0xa8, RZ, 0xfc, !PT ;  /* 0x000000a806417812 */ /* 0x000fc400078efcff */
[----:B------:R-:W-:Y:S01]  /*12a0*/  IABS R12, R8 ;  /* 0x00000008000c7213 */ /* 0x000fe20000000000 */
[----:B------:R-:W-:Y:S01]  /*12b0*/  @!P0 IMAD.MOV R175, RZ, RZ, -R175 ;  /* 0x000000ffffaf8224 */ /* 0x000fe200078e0aaf */
[----:B------:R-:W-:Y:S01]  /*12c0*/  ISETP.GT.U32.AND P0, PT, R5, R239, PT ;  /* 0x000000ef0500720c */ /* 0x000fe20003f04070 */
[--C-:B------:R-:W-:Y:S01]  /*12d0*/  @!P5 IMAD.IADD R109, R109, 0x1, -R5.reuse ;  /* 0x000000016d6dd824 */ /* 0x100fe200078e0a05 */
[----:B------:R-:W-:Y:S01]  /*12e0*/  ISETP.GE.AND P5, PT, R15, RZ, PT ;  /* 0x000000ff0f00720c */ /* 0x000fe20003fa6270 */
[----:B------:R-:W-:Y:S01]  /*12f0*/  IMAD.MOV R10, RZ, RZ, -R10 ;  /* 0x000000ffff0a7224 */ /* 0x000fe200078e0a0a */
[----:B------:R-:W-:Y:S01]  /*1300*/  LOP3.LUT R15, R6, 0x10, RZ, 0xfc, !PT ;  /* 0x00000010060f7812 */ /* 0x000fe200078efcff */
[----:B------:R-:W-:Y:S01]  /*1310*/  @!P4 IMAD.IADD R173, R173, 0x1, -R5 ;  /* 0x00000001adadc824 */ /* 0x000fe200078e0a05 */
[----:B------:R-:W-:Y:S01]  /*1320*/  IABS R66, R65 ;  /* 0x0000004100427213 */ /* 0x000fe20000000000 */
[C---:B------:R-:W-:Y:S01]  /*1330*/  IMAD R107, R5.reuse, R10, R18 ;  /* 0x0000000a056b7224 */ /* 0x040fe200078e0212 */
[----:B------:R-:W-:Y:S01]  /*1340*/  IABS R14, R15 ;  /* 0x0000000f000e7213 */ /* 0x000fe20000000000 */
[----:B------:R-:W-:Y:S01]  /*1350*/  @!P3 IMAD.MOV R109, RZ, RZ, -R109 ;  /* 0x000000ffff6db224 */ /* 0x000fe200078e0a6d */
[----:B------:R-:W-:Y:S01]  /*1360*/  ISETP.GE.AND P3, PT, R8, RZ, PT ;  /* 0x000000ff0800720c */ /* 0x000fe20003f66270 */
[----:B------:R-:W-:Y:S01]  /*1370*/  @!P6 IMAD.MOV R45, RZ, RZ, -R45 ;  /* 0x000000ffff2de224 */ /* 0x000fe200078e0a2d */
[----:B------:R-:W-:Y:S01]  /*1380*/  ISETP.GT.U32.AND P4, PT, R5, R173, PT ;  /* 0x000000ad0500720c */ /* 0x000fe20003f84070 */
[----:B------:R-:W-:Y:S01]  /*1390*/  IMAD.HI.U32 R8, R7, R12, RZ ;  /* 0x0000000c07087227 */ /* 0x000fe200078e00ff */
[----:B------:R-:W-:-:S02]  /*13a0*/  ISETP.GT.U32.AND P6, PT, R5, R107, PT ;  /* 0x0000006b0500720c */ /* 0x000fc40003fc4070 */
[----:B------:R-:W-:Y:S01]  /*13b0*/  IABS R18, R17 ;  /* 0x0000001100127213 */ /* 0x000fe20000000000 */
[----:B------:R-:W-:Y:S01]  /*13c0*/  IMAD.HI.U32 R9, R7, R14, RZ ;  /* 0x0000000e07097227 */ /* 0x000fe200078e00ff */
[C---:B------:R-:W-:Y:S02]  /*13d0*/  LOP3.LUT R68, R6.reuse, 0xac, RZ, 0xfc, !PT ;  /* 0x000000ac06447812 */ /* 0x040fe400078efcff */
[C---:B------:R-:W-:Y:S01]  /*13e0*/  LOP3.LUT R70, R6.reuse, 0xae, RZ, 0xfc, !PT ;  /* 0x000000ae06467812 */ /* 0x040fe200078efcff */
[----:B------:R-:W-:Y:S01]  /*13f0*/  @!P0 IMAD.IADD R239, R239, 0x1, -R5 ;  /* 0x00000001efef8824 */ /* 0x000fe200078e0a05 */
[C---:B------:R-:W-:Y:S01]  /*1400*/  LOP3.LUT R72, R6.reuse, 0xb0, RZ, 0xfc, !PT ;  /* 0x000000b006487812 */ /* 0x040fe200078efcff */
[----:B------:R-:W-:Y:S01]  /*1410*/  IMAD.MOV R8, RZ, RZ, -R8 ;  /* 0x000000ffff087224 */ /* 0x000fe200078e0a08 */
[C---:B------:R-:W-:Y:S01]  /*1420*/  LOP3.LUT R74, R6.reuse, 0xb6, RZ, 0xfc, !PT ;  /* 0x000000b6064a7812 */ /* 0x040fe200078efcff */
[----:B------:R-:W-:Y:S01]  /*1430*/  IMAD.MOV R9, RZ, RZ, -R9 ;  /* 0x000000ffff097224 */ /* 0x000fe200078e0a09 */
[C---:B------:R-:W-:Y:S01]  /*1440*/  ISETP.GT.U32.AND P0, PT, R5.reuse, R239, PT ;  /* 0x000000ef0500720c */ /* 0x040fe20003f04070 */
[C---:B------:R-:W-:Y:S01]  /*1450*/  IMAD R43, R5.reuse, R8, R12 ;  /* 0x00000008052b7224 */ /* 0x040fe200078e020c */
[C---:B------:R-:W-:Y:S01]  /*1460*/  LOP3.LUT R76, R6.reuse, 0xb8, RZ, 0xfc, !PT ;  /* 0x000000b8064c7812 */ /* 0x040fe200078efcff */
[----:B------:R-:W-:Y:S01]  /*1470*/  IMAD R237, R5, R9, R14 ;  /* 0x0000000905ed7224 */ /* 0x000fe200078e020e */
[----:B------:R-:W-:Y:S01]  /*1480*/  IABS R14, R21 ;  /* 0x00000015000e7213 */ /* 0x000fe20000000000 */
[--C-:B------:R-:W-:Y:S01]  /*1490*/  @!P4 IMAD.IADD R173, R173, 0x1, -R5.reuse ;  /* 0x00000001adadc824 */ /* 0x100fe200078e0a05 */
[----:B------:R-:W-:Y:S01]  /*14a0*/  ISETP.GT.U32.AND P4, PT, R5, R43, PT ;  /* 0x0000002b0500720c */ /* 0x000fe20003f84070 */
[----:B------:R-:W-:Y:S01]  /*14b0*/  @!P6 IMAD.IADD R107, R107, 0x1, -R5 ;  /* 0x000000016b6be824 */ /* 0x000fe200078e0a05 */
[----:B------:R-:W-:Y:S01]  /*14c0*/  ISETP.GT.U32.AND P6, PT, R5, R237, PT ;  /* 0x000000ed0500720c */ /* 0x000fe20003fc4070 */
[----:B------:R-:W-:Y:S01]  /*14d0*/  IMAD.HI.U32 R11, R7, R20, RZ ;  /* 0x00000014070b7227 */ /* 0x000fe200078e00ff */
[----:B------:R-:W-:-:S02]  /*14e0*/  LOP3.LUT R90, R6, 0xbe, RZ, 0xfc, !PT ;  /* 0x000000be065a7812 */ /* 0x000fc400078efcff */
[C---:B------:R-:W-:Y:S01]  /*14f0*/  LOP3.LUT R84, R6.reuse, 0xbc, RZ, 0xfc, !PT ;  /* 0x000000bc06547812 */ /* 0x040fe200078efcff */
[----:B------:R-:W-:Y:S01]  /*1500*/  IMAD.HI.U32 R10, R7, R18, RZ ;  /* 0x00000012070a7227 */ /* 0x000fe200078e00ff */
[----:B------:R-:W-:Y:S02]  /*1510*/  IABS R78, R90 ;  /* 0x0000005a004e7213 */ /* 0x000fe40000000000 */
[C---:B------:R-:W-:Y:S01]  /*1520*/  LOP3.LUT R92, R6.reuse, 0xc0, RZ, 0xfc, !PT ;  /* 0x000000c0065c7812 */ /* 0x040fe200078efcff */
[----:B------:R-:W-:Y:S01]  /*1530*/  IMAD.MOV R11, RZ, RZ, -R11 ;  /* 0x000000ffff0b7224 */ /* 0x000fe200078e0a0b */
[C---:B------:R-:W-:Y:S01]  /*1540*/  LOP3.LUT R96, R6.reuse, 0xc4, RZ, 0xfc, !PT ;  /* 0x000000c406607812 */ /* 0x040fe200078efcff */
[--C-:B------:R-:W-:Y:S01]  /*1550*/  @!P0 IMAD.IADD R239, R239, 0x1, -R5.reuse ;  /* 0x00000001efef8824 */ /* 0x100fe200078e0a05 */
[----:B------:R-:W-:Y:S01]  /*1560*/  ISETP.GE.AND P0, PT, R15, RZ, PT ;  /* 0x000000ff0f00720c */ /* 0x000fe20003f06270 */
[----:B------:R-:W-:Y:S01]  /*1570*/  IMAD.MOV R10, RZ, RZ, -R10 ;  /* 0x000000ffff0a7224 */ /* 0x000fe200078e0a0a */
[C---:B------:R-:W-:Y:S01]  /*1580*/  LOP3.LUT R15, R6.reuse, 0x16, RZ, 0xfc, !PT ;  /* 0x00000016060f7812 */ /* 0x040fe200078efcff */
[C---:B------:R-:W-:Y:S01]  /*1590*/  IMAD R105, R5.reuse, R11, R20 ;  /* 0x0000000b05697224 */ /* 0x040fe200078e0214 */
[----:B------:R-:W-:Y:S01]  /*15a0*/  LOP3.LUT R20, R6, 0x18, RZ, 0xfc, !PT ;  /* 0x0000001806147812 */ /* 0x000fe200078efcff */
[----:B------:R-:W-:Y:S01]  /*15b0*/  IMAD R171, R5, R10, R18 ;  /* 0x0000000a05ab7224 */ /* 0x000fe200078e0212 */
[----:B------:R-:W-:Y:S01]  /*15c0*/  IABS R10, R15 ;  /* 0x0000000f000a7213 */ /* 0x000fe20000000000 */
[--C-:B------:R-:W-:Y:S01]  /*15d0*/  @!P4 IMAD.IADD R43, R43, 0x1, -R5.reuse ;  /* 0x000000012b2bc824 */ /* 0x100fe200078e0a05 */
[----:B------:R-:W-:Y:S01]  /*15e0*/  IABS R12, R20 ;  /* 0x00000014000c7213 */ /* 0x000fe20000000000 */
[----:B------:R-:W-:Y:S01]  /*15f0*/  @!P6 IMAD.IADD R237, R237, 0x1, -R5 ;  /* 0x00000001edede824 */ /* 0x000fe200078e0a05 */
[C---:B------:R-:W-:Y:S01]  /*1600*/  ISETP.GT.U32.AND P4, PT, R5.reuse, R107, PT ;  /* 0x0000006b0500720c */ /* 0x040fe20003f84070 */
[----:B------:R-:W-:Y:S01]  /*1610*/  @!P1 IMAD.MOV R239, RZ, RZ, -R239 ;  /* 0x000000ffffef9224 */ /* 0x000fe200078e0aef */
[----:B------:R-:W-:Y:S01]  /*1620*/  ISETP.GT.U32.AND P1, PT, R5, R43, PT ;  /* 0x0000002b0500720c */ /* 0x000fe20003f24070 */
[----:B------:R-:W-:Y:S01]  /*1630*/  IMAD.HI.U32 R8, R7, R10, RZ ;  /* 0x0000000a07087227 */ /* 0x000fe200078e00ff */
[----:B------:R-:W-:-:S02]  /*1640*/  ISETP.GT.U32.AND P6, PT, R5, R237, PT ;  /* 0x000000ed0500720c */ /* 0x000fc40003fc4070 */
[----:B------:R-:W-:Y:S01]  /*1650*/  IABS R18, R24 ;  /* 0x0000001800127213 */ /* 0x000fe20000000000 */
[----:B------:R-:W-:Y:S01]  /*1660*/  IMAD.HI.U32 R9, R7, R12, RZ ;  /* 0x0000000c07097227 */ /* 0x000fe200078e00ff */
[----:B------:R-:W-:Y:S02]  /*1670*/  IABS R80, R92 ;  /* 0x0000005c00507213 */ /* 0x000fe40000000000 */
[----:B------:R-:W-:Y:S01]  /*1680*/  IABS R86, R96 ;  /* 0x0000006000567213 */ /* 0x000fe20000000000 */
[----:B------:R-:W-:Y:S01]  /*1690*/  IMAD.MOV R8, RZ, RZ, -R8 ;  /* 0x000000ffff087224 */ /* 0x000fe200078e0a08 */
[C---:B------:R-:W-:Y:S01]  /*16a0*/  LOP3.LUT R98, R6.reuse, 0xc6, RZ, 0xfc, !PT ;  /* 0x000000c606627812 */ /* 0x040fe200078efcff */
[----:B------:R-:W-:Y:S01]  /*16b0*/  IMAD.MOV R11, RZ, RZ, -R9 ;  /* 0x000000ffff0b7224 */ /* 0x000fe200078e0a09 */
[C---:B------:R-:W-:Y:S01]  /*16c0*/  LOP3.LUT R94, R6.reuse, 0xc2, RZ, 0xfc, !PT ;  /* 0x000000c2065e7812 */ /* 0x040fe200078efcff */
[C---:B------:R-:W-:Y:S01]  /*16d0*/  IMAD R41, R5.reuse, R8, R10 ;  /* 0x0000000805297224 */ /* 0x040fe200078e020a */
[----:B------:R-:W-:Y:S01]  /*16e0*/  IABS R88, R98 ;  /* 0x0000006200587213 */ /* 0x000fe20000000000 */
[----:B------:R-:W-:Y:S01]  /*16f0*/  @!P2 IMAD.MOV R173, RZ, RZ, -R173 ;  /* 0x000000ffffada224 */ /* 0x000fe200078e0aad */
[----:B------:R-:W-:Y:S01]  /*1700*/  ISETP.GT.U32.AND P2, PT, R5, R171, PT ;  /* 0x000000ab0500720c */ /* 0x000fe20003f44070 */
[--C-:B------:R-:W-:Y:S01]  /*1710*/  @!P4 IMAD.IADD R107, R107, 0x1, -R5.reuse ;  /* 0x000000016b6bc824 */ /* 0x100fe200078e0a05 */
[C---:B------:R-:W-:Y:S01]  /*1720*/  ISETP.GT.U32.AND P4, PT, R5.reuse, R105, PT ;  /* 0x000000690500720c */ /* 0x040fe20003f84070 */
[----:B------:R-:W-:Y:S01]  /*1730*/  IMAD R8, R5, R11, R12 ;  /* 0x0000000b05087224 */ /* 0x000fe200078e020c */
[----:B------:R-:W-:Y:S01]  /*1740*/  LOP3.LUT R11, R6, 0x1e, RZ, 0xfc, !PT ;  /* 0x0000001e060b7812 */ /* 0x000fe200078efcff */
[--C-:B------:R-:W-:Y:S01]  /*1750*/  @!P1 IMAD.IADD R43, R43, 0x1, -R5.reuse ;  /* 0x000000012b2b9824 */ /* 0x100fe200078e0a05 */
[----:B------:R-:W-:Y:S01]  /*1760*/  ISETP.GT.U32.AND P1, PT, R5, R41, PT ;  /* 0x000000290500720c */ /* 0x000fe20003f24070 */
[----:B------:R-:W-:Y:S01]  /*1770*/  @!P6 IMAD.IADD R237, R237, 0x1, -R5 ;  /* 0x00000001edede824 */ /* 0x000fe200078e0a05 */
[----:B------:R-:W-:Y:S01]  /*1780*/  ISETP.GT.U32.AND P6, PT, R5, R8, PT ;  /* 0x000000080500720c */ /* 0x000fe20003fc4070 */
[----:B------:R-:W-:Y:S01]  /*1790*/  IMAD.HI.U32 R9, R7, R14, RZ ;  /* 0x0000000e07097227 */ /* 0x000fe200078e00ff */
[----:B------:R-:W-:-:S02]  /*17a0*/  IABS R40, R11 ;  /* 0x0000000b00287213 */ /* 0x000fc40000000000 */
[----:B------:R-:W-:Y:S01]  /*17b0*/  IABS R82, R94 ;  /* 0x0000005e00527213 */ /* 0x000fe20000000000 */
[--C-:B------:R-:W-:Y:S01]  /*17c0*/  @!P2 IMAD.IADD R171, R171, 0x1, -R5.reuse ;  /* 0x00000001ababa824 */ /* 0x100fe200078e0a05 */
[----:B------:R-:W-:Y:S01]  /*17d0*/  ISETP.GE.AND P2, PT, R17, RZ, PT ;  /* 0x000000ff1100720c */ /* 0x000fe20003f46270 */
[--C-:B------:R-:W-:Y:S01]  /*17e0*/  @!P4 IMAD.IADD R105, R105, 0x1, -R5.reuse ;  /* 0x000000016969c824 */ /* 0x100fe200078e0a05 */
[----:B------:R-:W-:Y:S01]  /*17f0*/  ISETP.GE.AND P4, PT, R19, RZ, PT ;  /* 0x000000ff1300720c */ /* 0x000fe20003f86270 */
[----:B------:R-:W-:Y:S01]  /*1800*/  IMAD.HI.U32 R10, R7, R18, RZ ;  /* 0x00000012070a7227 */ /* 0x000fe200078e00ff */
[C---:B------:R-:W-:Y:S02]  /*1810*/  LOP3.LUT R17, R6.reuse, 0x2e, RZ, 0xfc, !PT ;  /* 0x0000002e06117812 */ /* 0x040fe400078efcff */
[----:B------:R-:W-:Y:S01]  /*1820*/  LOP3.LUT R19, R6, 0x30, RZ, 0xfc, !PT ;  /* 0x0000003006137812 */ /* 0x000fe200078efcff */
[--C-:B------:R-:W-:Y:S01]  /*1830*/  @!P1 IMAD.IADD R41, R41, 0x1, -R5.reuse ;  /* 0x0000000129299824 */ /* 0x100fe200078e0a05 */
[C---:B------:R-:W-:Y:S01]  /*1840*/  ISETP.GT.U32.AND P1, PT, R5.reuse, R171, PT ;  /* 0x000000ab0500720c */ /* 0x040fe20003f24070 */
[----:B------:R-:W-:Y:S01]  /*1850*/  @!P6 IMAD.IADD R8, R8, 0x1, -R5 ;  /* 0x000000010808e824 */ /* 0x000fe200078e0a05 */
[C---:B------:R-:W-:Y:S01]  /*1860*/  ISETP.GT.U32.AND P6, PT, R5.reuse, R105, PT ;  /* 0x000000690500720c */ /* 0x040fe20003fc4070 */
[----:B------:R-:W-:Y:S01]  /*1870*/  @!P5 IMAD.MOV R107, RZ, RZ, -R107 ;  /* 0x000000ffff6bd224 */ /* 0x000fe200078e0a6b */
[C---:B------:R-:W-:Y:S01]  /*1880*/  ISETP.GT.U32.AND P5, PT, R5.reuse, R41, PT ;  /* 0x000000290500720c */ /* 0x040fe20003fa4070 */
[----:B------:R-:W-:Y:S01]  /*1890*/  IMAD.MOV R9, RZ, RZ, -R9 ;  /* 0x000000ffff097224 */ /* 0x000fe200078e0a09 */
[----:B------:R-:W-:Y:S01]  /*18a0*/  IABS R38, R17 ;  /* 0x0000001100267213 */ /* 0x000fe20000000000 */
[----:B------:R-:W-:Y:S01]  /*18b0*/  IMAD.MOV R10, RZ, RZ, -R10 ;  /* 0x000000ffff0a7224 */ /* 0x000fe200078e0a0a */
[C---:B------:R-:W-:Y:S01]  /*18c0*/  LOP3.LUT R104, R6.reuse, 0xcc, RZ, 0xfc, !PT ;  /* 0x000000cc06687812 */ /* 0x040fe200078efcff */
[C---:B------:R-:W-:Y:S01]  /*18d0*/  IMAD R169, R5.reuse, R9, R14 ;  /* 0x0000000905a97224 */ /* 0x040fe200078e020e */
[C---:B------:R-:W-:Y:S01]  /*18e0*/  LOP3.LUT R14, R6.reuse, 0x20, RZ, 0xfc, !PT ;  /* 0x00000020060e7812 */ /* 0x040fe200078efcff */
[C---:B------:R-:W-:Y:S01]  /*18f0*/  IMAD R103, R5.reuse, R10, R18 ;  /* 0x0000000a05677224 */ /* 0x040fe200078e0212 */
[----:B------:R-:W-:Y:S01]  /*1900*/  LOP3.LUT R106, R6, 0xce, RZ, 0xfc, !PT ;  /* 0x000000ce066a7812 */ /* 0x000fe200078efcff */
[----:B------:R-:W-:Y:S01]  /*1910*/  @!P3 IMAD.MOV R43, RZ, RZ, -R43 ;  /* 0x000000ffff2bb224 */ /* 0x000fe200078e0a2b */
[----:B------:R-:W-:Y:S01]  /*1920*/  ISETP.GT.U32.AND P3, PT, R5, R8, PT ;  /* 0x000000080500720c */ /* 0x000fe20003f64070 */
[--C-:B------:R-:W-:Y:S01]  /*1930*/  @!P1 IMAD.IADD R171, R171, 0x1, -R5.reuse ;  /* 0x00000001abab9824 */ /* 0x100fe200078e0a05 */
[----:B------:R-:W-:Y:S01]  /*1940*/  IABS R12, R14 ;  /* 0x0000000e000c7213 */ /* 0x000fe20000000000 */
[----:B------:R-:W-:Y:S01]  /*1950*/  @!P6 IMAD.IADD R105, R105, 0x1, -R5 ;  /* 0x000000016969e824 */ /* 0x000fe200078e0a05 */
[----:B------:R-:W-:Y:S01]  /*1960*/  ISETP.GE.AND P1, PT, R15, RZ, PT ;  /* 0x000000ff0f00720c */ /* 0x000fe20003f26270 */
[----:B------:R-:W-:Y:S01]  /*1970*/  IMAD.HI.U32 R9, R7, R40, RZ ;  /* 0x0000002807097227 */ /* 0x000fe200078e00ff */
[----:B------:R-:W-:-:S02]  /*1980*/  ISETP.GT.U32.AND P6, PT, R5, R103, PT ;  /* 0x000000670500720c */ /* 0x000fc40003fc4070 */
[----:B------:R-:W-:Y:S01]  /*1990*/  LOP3.LUT R15, R6, 0x26, RZ, 0xfc, !PT ;  /* 0x00000026060f7812 */ /* 0x000fe200078efcff */
[----:B------:R-:W-:Y:S01]  /*19a0*/  @!P5 IMAD.IADD R41, R41, 0x1, -R5 ;  /* 0x000000012929d824 */ /* 0x000fe200078e0a05 */
[----:B------:R-:W-:Y:S01]  /*19b0*/  ISETP.GE.AND P5, PT, R20, RZ, PT ;  /* 0x000000ff1400720c */ /* 0x000fe20003fa6270 */
[----:B------:R-:W-:Y:S01]  /*19c0*/  @!P0 IMAD.MOV R237, RZ, RZ, -R237 ;  /* 0x000000ffffed8224 */ /* 0x000fe200078e0aed */
[----:B------:R-:W-:Y:S01]  /*19d0*/  ISETP.GT.U32.AND P0, PT, R5, R169, PT ;  /* 0x000000a90500720c */ /* 0x000fe20003f04070 */
[----:B------:R-:W-:Y:S01]  /*19e0*/  IMAD.HI.U32 R10, R7, R12, RZ ;  /* 0x0000000c070a7227 */ /* 0x000fe200078e00ff */
[C---:B------:R-:W-:Y:S02]  /*19f0*/  LOP3.LUT R108, R6.reuse, 0xd0, RZ, 0xfc, !PT ;  /* 0x000000d0066c7812 */ /* 0x040fe400078efcff */
[C---:B------:R-:W-:Y:S01]  /*1a00*/  LOP3.LUT R110, R6.reuse, 0xd2, RZ, 0xfc, !PT ;  /* 0x000000d2066e7812 */ /* 0x040fe200078efcff */
[----:B------:R-:W-:Y:S01]  /*1a10*/  IMAD.MOV R9, RZ, RZ, -R9 ;  /* 0x000000ffff097224 */ /* 0x000fe200078e0a09 */
[C---:B------:R-:W-:Y:S01]  /*1a20*/  LOP3.LUT R111, R6.reuse, 0xd4, RZ, 0xfc, !PT ;  /* 0x000000d4066f7812 */ /* 0x040fe200078efcff */
[----:B------:R-:W-:Y:S01]  /*1a30*/  IMAD.MOV R10, RZ, RZ, -R10 ;  /* 0x000000ffff0a7224 */ /* 0x000fe200078e0a0a */
[----:B------:R-:W-:Y:S01]  /*1a40*/  IABS R100, R110 ;  /* 0x0000006e00647213 */ /* 0x000fe20000000000 */
[----:B------:R-:W-:Y:S01]  /*1a50*/  IMAD R40, R5, R9, R40 ;  /* 0x0000000905287224 */ /* 0x000fe200078e0228 */
[----:B------:R-:W-:Y:S01]  /*1a60*/  LOP3.LUT R112, R6, 0xd6, RZ, 0xfc, !PT ;  /* 0x000000d606707812 */ /* 0x000fe200078efcff */
[--C-:B------:R-:W-:Y:S01]  /*1a70*/  @!P3 IMAD.IADD R8, R8, 0x1, -R5.reuse ;  /* 0x000000010808b824 */ /* 0x100fe200078e0a05 */
[----:B------:R-:W-:Y:S01]  /*1a80*/  ISETP.GE.AND P3, PT, R21, RZ, PT ;  /* 0x000000ff1500720c */ /* 0x000fe20003f66270 */
[----:B------:R-:W-:Y:S01]  /*1a90*/  @!P6 IMAD.IADD R103, R103, 0x1, -R5 ;  /* 0x000000016767e824 */ /* 0x000fe200078e0a05 */
[----:B------:R-:W-:Y:S01]  /*1aa0*/  ISETP.GE.AND P6, PT, R11, RZ, PT ;  /* 0x000000ff0b00720c */ /* 0x000fe20003fc6270 */
[C---:B------:R-:W-:Y:S01]  /*1ab0*/  IMAD R9, R5.reuse, R10, R12 ;  /* 0x0000000a05097224 */ /* 0x040fe200078e020c */
[C---:B------:R-:W-:Y:S01]  /*1ac0*/  LOP3.LUT R10, R6.reuse, 0x22, RZ, 0xfc, !PT ;  /* 0x00000022060a7812 */ /* 0x040fe200078efcff */
[----:B------:R-:W-:Y:S01]  /*1ad0*/  @!P1 IMAD.MOV R41, RZ, RZ, -R41 ;  /* 0x000000ffff299224 */ /* 0x000fe200078e0a29 */
[C---:B------:R-:W-:Y:S01]  /*1ae0*/  ISETP.GT.U32.AND P1, PT, R5.reuse, R40, PT ;  /* 0x000000280500720c */ /* 0x040fe20003f24070 */
[----:B------:R-:W-:Y:S01]  /*1af0*/  @!P4 IMAD.MOV R105, RZ, RZ, -R105 ;  /* 0x000000ffff69c224 */ /* 0x000fe200078e0a69 */
[C---:B------:R-:W-:Y:S01]  /*1b00*/  ISETP.GT.U32.AND P4, PT, R5.reuse, R103, PT ;  /* 0x000000670500720c */ /* 0x040fe20003f84070 */
[----:B------:R-:W-:Y:S01]  /*1b10*/  @!P5 IMAD.MOV R8, RZ, RZ, -R8 ;  /* 0x000000ffff08d224 */ /* 0x000fe200078e0a08 */
[----:B------:R-:W-:Y:S01]  /*1b20*/  ISETP.GT.U32.AND P5, PT, R5, R9, PT ;  /* 0x000000090500720c */ /* 0x000fe20003fa4070 */
[----:B------:R-:W-:Y:S01]  /*1b30*/  @!P0 IMAD.IADD R169, R169, 0x1, -R5 ;  /* 0x00000001a9a98824 */ /* 0x000fe200078e0a05 */
[----:B------:R-:W-:Y:S01]  /*1b40*/  IABS R12, R10 ;  /* 0x0000000a000c7213 */ /* 0x000fe20000000000 */
[----:B------:R-:W-:Y:S01]  /*1b50*/  @!P2 IMAD.MOV R171, RZ, RZ, -R171 ;  /* 0x000000ffffaba224 */ /* 0x000fe200078e0aab */
[----:B------:R-:W-:-:S02]  /*1b60*/  LOP3.LUT R11, R6, 0x24, RZ, 0xfc, !PT ;  /* 0x00000024060b7812 */ /* 0x000fc400078efcff */
[----:B------:R-:W-:Y:S02]  /*1b70*/  ISETP.GT.U32.AND P2, PT, R5, R169, PT ;  /* 0x000000a90500720c */ /* 0x000fe40003f44070 */
[----:B------:R-:W-:Y:S01]  /*1b80*/  ISETP.GE.AND P0, PT, R24, RZ, PT ;  /* 0x000000ff1800720c */ /* 0x000fe20003f06270 */
[--C-:B------:R-:W-:Y:S01]  /*1b90*/  @!P1 IMAD.IADD R40, R40, 0x1, -R5.reuse ;  /* 0x0000000128289824 */ /* 0x100fe200078e0a05 */
[----:B------:R-:W-:Y:S01]  /*1ba0*/  ISETP.GE.AND P1, PT, R11, RZ, PT ;  /* 0x000000ff0b00720c */ /* 0x000fe20003f26270 */
[--C-:B------:R-:W-:Y:S01]  /*1bb0*/  @!P4 IMAD.IADD R103, R103, 0x1, -R5.reuse ;  /* 0x000000016767c824 */ /* 0x100fe200078e0a05 */
[----:B------:R-:W-:Y:S01]  /*1bc0*/  ISETP.GE.AND P4, PT, R10, RZ, PT ;  /* 0x000000ff0a00720c */ /* 0x000fe20003f86270 */
[----:B------:R-:W-:Y:S01]  /*1bd0*/  @!P5 IMAD.IADD R9, R9, 0x1, -R5 ;  /* 0x000000010909d824 */ /* 0x000fe200078e0a05 */
[----:B------:R-:W-:Y:S01]  /*1be0*/  ISETP.GT.U32.AND P5, PT, R5, R40, PT ;  /* 0x000000280500720c */ /* 0x000fe20003fa4070 */
[----:B------:R-:W-:Y:S01]  /*1bf0*/  IMAD.HI.U32 R10, R7, R12, RZ ;  /* 0x0000000c070a7227 */ /* 0x000fe200078e00ff */
[----:B------:R-:W-:-:S02]  /*1c00*/  LOP3.LUT R21, R6, 0x32, RZ, 0xfc, !PT ;  /* 0x0000003206157812 */ /* 0x000fc400078efcff */
[----:B------:R-:W-:Y:S01]  /*1c10*/  LOP3.LUT R113, R6, 0xda, RZ, 0xfc, !PT ;  /* 0x000000da06717812 */ /* 0x000fe200078efcff */
[----:B------:R-:W-:Y:S01]  /*1c20*/  @!P2 IMAD.IADD R169, R169, 0x1, -R5 ;  /* 0x00000001a9a9a824 */ /* 0x000fe200078e0a05 */
[----:B------:R-:W-:Y:S01]  /*1c30*/  ISETP.GE.AND P2, PT, R14, RZ, PT ;  /* 0x000000ff0e00720c */ /* 0x000fe20003f46270 */
[----:B------:R-:W-:Y:S01]  /*1c40*/  IMAD.MOV R10, RZ, RZ, -R10 ;  /* 0x000000ffff0a7224 */ /* 0x000fe200078e0a0a */
[----:B------:R-:W-:Y:S01]  /*1c50*/  IABS R14, R11 ;  /* 0x0000000b000e7213 */ /* 0x000fe20000000000 */
[----:B------:R-:W-:Y:S01]  /*1c60*/  @!P3 IMAD.MOV R169, RZ, RZ, -R169 ;  /* 0x000000ffffa9b224 */ /* 0x000fe200078e0aa9 */
[C---:B------:R-:W-:Y:S01]  /*1c70*/  ISETP.GT.U32.AND P3, PT, R5.reuse, R9, PT ;  /* 0x000000090500720c */ /* 0x040fe20003f64070 */
[----:B------:R-:W-:Y:S01]  /*1c80*/  IMAD R167, R5, R10, R12 ;  /* 0x0000000a05a77224 */ /* 0x000fe200078e020c */
[C---:B------:R-:W-:Y:S01]  /*1c90*/  LOP3.LUT R10, R6.reuse, 0x28, RZ, 0xfc, !PT ;  /* 0x00000028060a7812 */ /* 0x040fe200078efcff */
[----:B------:R-:W-:Y:S01]  /*1ca0*/  IMAD.HI.U32 R11, R7, R14, RZ ;  /* 0x0000000e070b7227 */ /* 0x000fe200078e00ff */
[----:B------:R-:W-:-:S02]  /*1cb0*/  LOP3.LUT R114, R6, 0xdc, RZ, 0xfc, !PT ;  /* 0x000000dc06727812 */ /* 0x000fc400078efcff */
[----:B------:R-:W-:Y:S01]  /*1cc0*/  LOP3.LUT R117, R6, 0xe4, RZ, 0xfc, !PT ;  /* 0x000000e406757812 */ /* 0x000fe200078efcff */
[----:B------:R-:W-:Y:S01]  /*1cd0*/  @!P5 IMAD.IADD R40, R40, 0x1, -R5 ;  /* 0x000000012828d824 */ /* 0x000fe200078e0a05 */
[----:B------:R-:W-:Y:S01]  /*1ce0*/  ISETP.GT.U32.AND P5, PT, R5, R167, PT ;  /* 0x000000a70500720c */ /* 0x000fe20003fa4070 */
[----:B------:R-:W-:Y:S01]  /*1cf0*/  IMAD.MOV R11, RZ, RZ, -R11 ;  /* 0x000000ffff0b7224 */ /* 0x000fe200078e0a0b */
[----:B------:R-:W-:Y:S01]  /*1d00*/  LOP3.LUT R115, R6, 0xe2, RZ, 0xfc, !PT ;  /* 0x000000e206737812 */ /* 0x000fe200078efcff */
[----:B------:R-:W-:Y:S01]  /*1d10*/  @!P0 IMAD.MOV R103, RZ, RZ, -R103 ;  /* 0x000000ffff678224 */ /* 0x000fe200078e0a67 */
[----:B------:R-:W-:Y:S01]  /*1d20*/  ISETP.GE.AND P0, PT, R15, RZ, PT ;  /* 0x000000ff0f00720c */ /* 0x000fe20003f06270 */
[----:B------:R-:W-:Y:S01]  /*1d30*/  IMAD R101, R5, R11, R14 ;  /* 0x0000000b05657224 */ /* 0x000fe200078e020e */
[----:B------:R-:W-:Y:S01]  /*1d40*/  IABS R15, R15 ;  /* 0x0000000f000f7213 */ /* 0x000fe20000000000 */
[----:B------:R-:W-:Y:S01]  /*1d50*/  @!P6 IMAD.MOV R40, RZ, RZ, -R40 ;  /* 0x000000ffff28e224 */ /* 0x000fe200078e0a28 */
[----:B------:R-:W-:Y:S01]  /*1d60*/  IABS R14, R10 ;  /* 0x0000000a000e7213 */ /* 0x000fe20000000000 */
[----:B------:R-:W-:Y:S01]  /*1d70*/  @!P3 IMAD.IADD R9, R9, 0x1, -R5 ;  /* 0x000000010909b824 */ /* 0x000fe200078e0a05 */
[----:B------:R-:W-:Y:S01]  /*1d80*/  ISETP.GT.U32.AND P6, PT, R5, R101, PT ;  /* 0x000000650500720c */ /* 0x000fe20003fc4070 */
[----:B------:R-:W-:Y:S01]  /*1d90*/  IMAD.MOV.U32 R12, RZ, RZ, R15 ;  /* 0x000000ffff0c7224 */ /* 0x000fe200078e000f */
[----:B------:R-:W-:Y:S01]  /*1da0*/  ISETP.GE.AND P3, PT, R10, RZ, PT ;  /* 0x000000ff0a00720c */ /* 0x000fe20003f66270 */
[----:B------:R-:W-:Y:S01]  /*1db0*/  @!P5 IMAD.IADD R167, R167, 0x1, -R5 ;  /* 0x00000001a7a7d824 */ /* 0x000fe200078e0a05 */
[C---:B------:R-:W-:Y:S01]  /*1dc0*/  LOP3.LUT R11, R6.reuse, 0x2a, RZ, 0xfc, !PT ;  /* 0x0000002a060b7812 */ /* 0x040fe200078efcff */
[----:B------:R-:W-:Y:S01]  /*1dd0*/  IMAD.HI.U32 R10, R7, R12, RZ ;  /* 0x0000000c070a7227 */ /* 0x000fe200078e00ff */
[----:B------:R-:W-:-:S02]  /*1de0*/  LOP3.LUT R15, R6, 0x2c, RZ, 0xfc, !PT ;  /* 0x0000002c060f7812 */ /* 0x000fc400078efcff */
[----:B------:R-:W-:Y:S01]  /*1df0*/  ISETP.GT.U32.AND P5, PT, R5, R167, PT ;  /* 0x000000a70500720c */ /* 0x000fe20003fa4070 */
[----:B------:R-:W-:Y:S01]  /*1e00*/  IMAD.MOV R39, RZ, RZ, -R10 ;  /* 0x000000ffff277224 */ /* 0x000fe200078e0a0a */
[----:B------:R-:W-:Y:S01]  /*1e10*/  IABS R18, R11 ;  /* 0x0000000b00127213 */ /* 0x000fe20000000000 */
[----:B------:R-:W-:Y:S01]  /*1e20*/  IMAD.HI.U32 R10, R7, R14, RZ ;  /* 0x0000000e070a7227 */ /* 0x000fe200078e00ff */
[----:B------:R-:W-:Y:S02]  /*1e30*/  IABS R20, R15 ;  /* 0x0000000f00147213 */ /* 0x000fe40000000000 */
[----:B------:R-:W-:Y:S01]  /*1e40*/  IABS R116, R117 ;  /* 0x0000007500747213 */ /* 0x000fe20000000000 */
[----:B------:R-:W-:Y:S01]  /*1e50*/  @!P6 IMAD.IADD R101, R101, 0x1, -R5 ;  /* 0x000000016565e824 */ /* 0x000fe200078e0a05 */
[C---:B------:R-:W-:Y:S01]  /*1e60*/  LOP3.LUT R131, R6.reuse, 0xec, RZ, 0xfc, !PT ;  /* 0x000000ec06837812 */ /* 0x040fe200078efcff */
[----:B------:R-:W-:Y:S01]  /*1e70*/  IMAD.MOV R10, RZ, RZ, -R10 ;  /* 0x000000ffff0a7224 */ /* 0x000fe200078e0a0a */
[----:B------:R-:W-:Y:S01]  /*1e80*/  LOP3.LUT R132, R6, 0xee, RZ, 0xfc, !PT ;  /* 0x000000ee06847812 */ /* 0x000fe200078efcff */
[C---:B------:R-:W-:Y:S01]  /*1e90*/  IMAD R39, R5.reuse, R39, R12 ;  /* 0x0000002705277224 */ /* 0x040fe200078e020c */
[C---:B------:R-:W-:Y:S01]  /*1ea0*/  ISETP.GT.U32.AND P6, PT, R5.reuse, R101, PT ;  /* 0x000000650500720c */ /* 0x040fe20003fc4070 */
[----:B------:R-:W-:Y:S01]  /*1eb0*/  IMAD R12, R5, R10, R14 ;  /* 0x0000000a050c7224 */ /* 0x000fe200078e020e */
[----:B------:R-:W-:Y:S01]  /*1ec0*/  IABS R14, R19 ;  /* 0x00000013000e7213 */ /* 0x000fe20000000000 */
[----:B------:R-:W-:Y:S01]  /*1ed0*/  IMAD.HI.U32 R10, R7, R18, RZ ;  /* 0x00000012070a7227 */ /* 0x000fe200078e00ff */
[----:B------:R-:W-:-:S02]  /*1ee0*/  IABS R122, R131 ;  /* 0x00000083007a7213 */ /* 0x000fc40000000000 */
[C---:B------:R-:W-:Y:S01]  /*1ef0*/  LOP3.LUT R134, R6.reuse, 0xf2, RZ, 0xfc, !PT ;  /* 0x000000f206867812 */ /* 0x040fe200078efcff */
[----:B------:R-:W-:Y:S01]  /*1f00*/  @!P2 IMAD.MOV R9, RZ, RZ, -R9 ;  /* 0x000000ffff09a224 */ /* 0x000fe200078e0a09 */
[----:B------:R-:W-:Y:S01]  /*1f10*/  ISETP.GE.AND P2, PT, R11, RZ, PT ;  /* 0x000000ff0b00720c */ /* 0x000fe20003f46270 */
[----:B------:R-:W-:Y:S01]  /*1f20*/  @!P5 IMAD.IADD R167, R167, 0x1, -R5 ;  /* 0x00000001a7a7d824 */ /* 0x000fe200078e0a05 */
[----:B------:R-:W-:Y:S01]  /*1f30*/  ISETP.GT.U32.AND P5, PT, R5, R39, PT ;  /* 0x000000270500720c */ /* 0x000fe20003fa4070 */
[----:B------:R-:W-:Y:S01]  /*1f40*/  IMAD.HI.U32 R11, R7, R20, RZ ;  /* 0x00000014070b7227 */ /* 0x000fe200078e00ff */
[C---:B------:R-:W-:Y:S02]  /*1f50*/  LOP3.LUT R133, R6.reuse, 0xf0, RZ, 0xfc, !PT ;  /* 0x000000f006857812 */ /* 0x040fe400078efcff */
[C---:B------:R-:W-:Y:S01]  /*1f60*/  LOP3.LUT R136, R6.reuse, 0xf6, RZ, 0xfc, !PT ;  /* 0x000000f606887812 */ /* 0x040fe200078efcff */
[----:B------:R-:W-:Y:S01]  /*1f70*/  IMAD.MOV R10, RZ, RZ, -R10 ;  /* 0x000000ffff0a7224 */ /* 0x000fe200078e0a0a */
[----:B------:R-:W-:Y:S01]  /*1f80*/  IABS R126, R134 ;  /* 0x00000086007e7213 */ /* 0x000fe20000000000 */
[----:B------:R-:W-:Y:S01]  /*1f90*/  IMAD.MOV R11, RZ, RZ, -R11 ;  /* 0x000000ffff0b7224 */ /* 0x000fe200078e0a0b */
[----:B------:R-:W-:Y:S01]  /*1fa0*/  LOP3.LUT R135, R6, 0xf4, RZ, 0xfc, !PT ;  /* 0x000000f406877812 */ /* 0x000fe200078efcff */
[C---:B------:R-:W-:Y:S01]  /*1fb0*/  IMAD R165, R5.reuse, R10, R18 ;  /* 0x0000000a05a57224 */ /* 0x040fe200078e0212 */
[----:B------:R-:W-:Y:S01]  /*1fc0*/  IABS R18, R21 ;  /* 0x0000001500127213 */ /* 0x000fe20000000000 */
[----:B------:R-:W-:Y:S01]  /*1fd0*/  IMAD R99, R5, R11, R20 ;  /* 0x0000000b05637224 */ /* 0x000fe200078e0214 */
[----:B------:R-:W-:Y:S01]  /*1fe0*/  IABS R20, R25 ;  /* 0x0000001900147213 */ /* 0x000fe20000000000 */
[--C-:B------:R-:W-:Y:S01]  /*1ff0*/  @!P6 IMAD.IADD R101, R101, 0x1, -R5.reuse ;  /* 0x000000016565e824 */ /* 0x100fe200078e0a05 */
[----:B------:R-:W-:Y:S01]  /*2000*/  ISETP.GT.U32.AND P6, PT, R5, R165, PT ;  /* 0x000000a50500720c */ /* 0x000fe20003fc4070 */
[----:B------:R-:W-:Y:S01]  /*2010*/  @!P5 IMAD.IADD R39, R39, 0x1, -R5 ;  /* 0x000000012727d824 */ /* 0x000fe200078e0a05 */
[C---:B------:R-:W-:Y:S01]  /*2020*/  ISETP.GT.U32.AND P5, PT, R5.reuse, R99, PT ;  /* 0x000000630500720c */ /* 0x040fe20003fa4070 */
[----:B------:R-:W-:Y:S01]  /*2030*/  @!P4 IMAD.MOV R167, RZ, RZ, -R167 ;  /* 0x000000ffffa7c224 */ /* 0x000fe200078e0aa7 */
[----:B------:R-:W-:Y:S01]  /*2040*/  ISETP.GT.U32.AND P4, PT, R5, R12, PT ;  /* 0x0000000c0500720c */ /* 0x000fe20003f84070 */
[----:B------:R-:W-:Y:S01]  /*2050*/  IMAD.HI.U32 R10, R7, R38, RZ ;  /* 0x00000026070a7227 */ /* 0x000fe200078e00ff */
[----:B------:R-:W-:-:S02]  /*2060*/  IABS R124, R133 ;  /* 0x00000085007c7213 */ /* 0x000fc40000000000 */
[----:B------:R-:W-:Y:S01]  /*2070*/  IABS R130, R136 ;  /* 0x0000008800827213 */ /* 0x000fe20000000000 */
[----:B------:R-:W-:Y:S01]  /*2080*/  IMAD.MOV R10, RZ, RZ, -R10 ;  /* 0x000000ffff0a7224 */ /* 0x000fe200078e0a0a */
[----:B------:R-:W-:Y:S01]  /*2090*/  IABS R128, R135 ;  /* 0x0000008700807213 */ /* 0x000fe20000000000 */
[----:B------:R-:W-:Y:S02]  /*20a0*/  @!P1 IMAD.MOV R101, RZ, RZ, -R101 ;  /* 0x000000ffff659224 */ /* 0x000fe400078e0a65 */
[--C-:B------:R-:W-:Y:S02]  /*20b0*/  @!P6 IMAD.IADD R165, R165, 0x1, -R5.reuse ;  /* 0x00000001a5a5e824 */ /* 0x100fe400078e0a05 */
[----:B------:R-:W-:Y:S02]  /*20c0*/  @!P5 IMAD.IADD R99, R99, 0x1, -R5 ;  /* 0x000000016363d824 */ /* 0x000fe400078e0a05 */
[C---:B------:R-:W-:Y:S01]  /*20d0*/  IMAD R38, R5.reuse, R10, R38 ;  /* 0x0000000a05267224 */ /* 0x040fe200078e0226 */
[----:B------:R-:W-:Y:S01]  /*20e0*/  ISETP.GT.U32.AND P5, PT, R5, R165, PT ;  /* 0x000000a50500720c */ /* 0x000fe20003fa4070 */
[----:B------:R-:W-:Y:S01]  /*20f0*/  IMAD.HI.U32 R10, R7, R14, RZ ;  /* 0x0000000e070a7227 */ /* 0x000fe200078e00ff */
[----:B------:R-:W-:-:S03]  /*2100*/  ISETP.GT.U32.AND P1, PT, R5, R99, PT ;  /* 0x000000630500720c */ /* 0x000fc60003f24070 */
[----:B------:R-:W-:Y:S01]  /*2110*/  @!P4 IMAD.IADD R12, R12, 0x1, -R5 ;  /* 0x000000010c0cc824 */ /* 0x000fe200078e0a05 */
[----:B------:R-:W-:Y:S01]  /*2120*/  ISETP.GT.U32.AND P4, PT, R5, R39, PT ;  /* 0x000000270500720c */ /* 0x000fe20003f84070 */
[----:B------:R-:W-:Y:S02]  /*2130*/  IMAD.MOV R10, RZ, RZ, -R10 ;  /* 0x000000ffff0a7224 */ /* 0x000fe400078e0a0a */
[----:B------:R-:W-:Y:S01]  /*2140*/  IMAD.HI.U32 R11, R7, R20, RZ ;  /* 0x00000014070b7227 */ /* 0x000fe200078e00ff */
[----:B------:R-:W-:-:S03]  /*2150*/  ISETP.GT.U32.AND P6, PT, R5, R12, PT ;  /* 0x0000000c0500720c */ /* 0x000fc60003fc4070 */
[----:B------:R-:W-:Y:S02]  /*2160*/  IMAD R14, R5, R10, R14 ;  /* 0x0000000a050e7224 */ /* 0x000fe400078e020e */
[----:B------:R-:W-:Y:S02]  /*2170*/  @!P5 IMAD.IADD R165, R165, 0x1, -R5 ;  /* 0x00000001a5a5d824 */ /* 0x000fe400078e0a05 */
[----:B------:R-:W-:Y:S01]  /*2180*/  IMAD.HI.U32 R10, R7, R18, RZ ;  /* 0x00000012070a7227 */ /* 0x000fe200078e00ff */
[----:B------:R-:W-:-:S03]  /*2190*/  ISETP.GT.U32.AND P5, PT, R5, R14, PT ;  /* 0x0000000e0500720c */ /* 0x000fc60003fa4070 */
[----:B------:R-:W-:Y:S02]  /*21a0*/  IMAD.MOV R10, RZ, RZ, -R10 ;  /* 0x000000ffff0a7224 */ /* 0x000fe400078e0a0a */
[--C-:B------:R-:W-:Y:S01]  /*21b0*/  @!P6 IMAD.IADD R12, R12, 0x1, -R5.reuse ;  /* 0x000000010c0ce824 */ /* 0x100fe200078e0a05 */
[----:B------:R-:W-:Y:S01]  /*21c0*/  ISETP.GE.AND P6, PT, R15, RZ, PT ;  /* 0x000000ff0f00720c */ /* 0x000fe20003fc6270 */
[----:B------:R-:W-:Y:S01]  /*21d0*/  IMAD R163, R5, R10, R18 ;  /* 0x0000000a05a37224 */ /* 0x000fe200078e0212 */
[----:B------:R-:W-:Y:S01]  /*21e0*/  LOP3.LUT R15, R6, 0x36, RZ, 0xfc, !PT ;  /* 0x00000036060f7812 */ /* 0x000fe200078efcff */
[--C-:B------:R-:W-:Y:S01]  /*21f0*/  @!P4 IMAD.IADD R39, R39, 0x1, -R5.reuse ;  /* 0x000000012727c824 */ /* 0x100fe200078e0a05 */
[C---:B------:R-:W-:Y:S01]  /*2200*/  ISETP.GT.U32.AND P4, PT, R5.reuse, R38, PT ;  /* 0x000000260500720c */ /* 0x040fe20003f84070 */
[----:B------:R-:W-:Y:S01]  /*2210*/  @!P3 IMAD.MOV R12, RZ, RZ, -R12 ;  /* 0x000000ffff0cb224 */ /* 0x000fe200078e0a0c */
[----:B------:R-:W-:Y:S01]  /*2220*/  IABS R24, R15 ;  /* 0x0000000f00187213 */ /* 0x000fe20000000000 */
[--C-:B------:R-:W-:Y:S01]  /*2230*/  @!P5 IMAD.IADD R14, R14, 0x1, -R5.reuse ;  /* 0x000000010e0ed824 */ /* 0x100fe200078e0a05 */
[----:B------:R-:W-:Y:S01]  /*2240*/  ISETP.GT.U32.AND P3, PT, R5, R163, PT ;  /* 0x000000a30500720c */ /* 0x000fe20003f64070 */
[----:B------:R-:W-:Y:S01]  /*2250*/  @!P1 IMAD.IADD R99, R99, 0x1, -R5 ;  /* 0x0000000163639824 */ /* 0x000fe200078e0a05 */
[----:B------:R-:W-:Y:S01]  /*2260*/  ISETP.GE.AND P1, PT, R17, RZ, PT ;  /* 0x000000ff1100720c */ /* 0x000fe20003f26270 */
[----:B------:R-:W-:Y:S01]  /*2270*/  IMAD.HI.U32 R10, R7, R24, RZ ;  /* 0x00000018070a7227 */ /* 0x000fe200078e00ff */
[----:B------:R-:W-:-:S02]  /*2280*/  ISETP.GT.U32.AND P5, PT, R5, R14, PT ;  /* 0x0000000e0500720c */ /* 0x000fc40003fa4070 */
[----:B------:R-:W-:Y:S01]  /*2290*/  LOP3.LUT R17, R6, 0x38, RZ, 0xfc, !PT ;  /* 0x0000003806117812 */ /* 0x000fe200078efcff */
[----:B------:R-:W-:Y:S02]  /*22a0*/  IMAD.MOV R10, RZ, RZ, -R10 ;  /* 0x000000ffff0a7224 */ /* 0x000fe400078e0a0a */
[----:B------:R-:W-:Y:S01]  /*22b0*/  @!P4 IMAD.IADD R38, R38, 0x1, -R5 ;  /* 0x000000012626c824 */ /* 0x000fe200078e0a05 */
[----:B------:R-:W-:Y:S01]  /*22c0*/  ISETP.GE.AND P4, PT, R19, RZ, PT ;  /* 0x000000ff1300720c */ /* 0x000fe20003f86270 */
[----:B------:R-:W-:Y:S01]  /*22d0*/  IMAD R37, R5, R10, R24 ;  /* 0x0000000a05257224 */ /* 0x000fe200078e0218 */
[----:B------:R-:W-:Y:S01]  /*22e0*/  IABS R18, R17 ;  /* 0x0000001100127213 */ /* 0x000fe20000000000 */
[----:B------:R-:W-:Y:S01]  /*22f0*/  IMAD.MOV R11, RZ, RZ, -R11 ;  /* 0x000000ffff0b7224 */ /* 0x000fe200078e0a0b */
[----:B------:R-:W-:Y:S01]  /*2300*/  LOP3.LUT R19, R6, 0x3a, RZ, 0xfc, !PT ;  /* 0x0000003a06137812 */ /* 0x000fe200078efcff */
[--C-:B------:R-:W-:Y:S01]  /*2310*/  @!P3 IMAD.IADD R163, R163, 0x1, -R5.reuse ;  /* 0x00000001a3a3b824 */ /* 0x100fe200078e0a05 */
[----:B------:R-:W-:Y:S01]  /*2320*/  ISETP.GE.AND P3, PT, R15, RZ, PT ;  /* 0x000000ff0f00720c */ /* 0x000fe20003f66270 */
[----:B------:R-:W-:Y:S01]  /*2330*/  @!P5 IMAD.IADD R14, R14, 0x1, -R5 ;  /* 0x000000010e0ed824 */ /* 0x000fe200078e0a05 */
[C---:B------:R-:W-:Y:S01]  /*2340*/  ISETP.GT.U32.AND P5, PT, R5.reuse, R37, PT ;  /* 0x000000250500720c */ /* 0x040fe20003fa4070 */
[----:B------:R-:W-:Y:S01]  /*2350*/  IMAD R97, R5, R11, R20 ;  /* 0x0000000b05617224 */ /* 0x000fe200078e0214 */
[----:B------:R-:W-:Y:S01]  /*2360*/  IABS R20, R19 ;  /* 0x0000001300147213 */ /* 0x000fe20000000000 */
[----:B------:R-:W-:Y:S01]  /*2370*/  IMAD.HI.U32 R10, R7, R18, RZ ;  /* 0x00000012070a7227 */ /* 0x000fe200078e00ff */
[----:B------:R-:W-:-:S03]  /*2380*/  LOP3.LUT R24, R6, 0x3e, RZ, 0xfc, !PT ;  /* 0x0000003e06187812 */ /* 0x000fc600078efcff */
[----:B------:R-:W-:Y:S01]  /*2390*/  @!P6 IMAD.MOV R99, RZ, RZ, -R99 ;  /* 0x000000ffff63e224 */ /* 0x000fe200078e0a63 */
[----:B------:R-:W-:Y:S01]  /*23a0*/  ISETP.GT.U32.AND P6, PT, R5, R97, PT ;  /* 0x000000610500720c */ /* 0x000fe20003fc4070 */
[----:B------:R-:W-:Y:S01]  /*23b0*/  IMAD.MOV R15, RZ, RZ, -R10 ;  /* 0x000000ffff0f7224 */ /* 0x000fe200078e0a0a */
[----:B------:R-:W-:Y:S01]  /*23c0*/  IABS R36, R24 ;  /* 0x0000001800247213 */ /* 0x000fe20000000000 */
[----:B------:R-:W-:-:S04]  /*23d0*/  IMAD.HI.U32 R10, R7, R20, RZ ;  /* 0x00000014070a7227 */ /* 0x000fc800078e00ff */
[----:B------:R-:W-:Y:S02]  /*23e0*/  @!P5 IMAD.IADD R37, R37, 0x1, -R5 ;  /* 0x000000012525d824 */ /* 0x000fe400078e0a05 */
[----:B------:R-:W-:Y:S02]  /*23f0*/  IMAD.MOV R10, RZ, RZ, -R10 ;  /* 0x000000ffff0a7224 */ /* 0x000fe400078e0a0a */
[----:B------:R-:W-:Y:S01]  /*2400*/  @!P0 IMAD.MOV R39, RZ, RZ, -R39 ;  /* 0x000000ffff278224 */ /* 0x000fe200078e0a27 */
[C---:B------:R-:W-:Y:S01]  /*2410*/  ISETP.GT.U32.AND P5, PT, R5.reuse, R37, PT ;  /* 0x000000250500720c */ /* 0x040fe20003fa4070 */
[----:B------:R-:W-:Y:S01]  /*2420*/  @!P2 IMAD.MOV R165, RZ, RZ, -R165 ;  /* 0x000000ffffa5a224 */ /* 0x000fe200078e0aa5 */
[C---:B------:R-:W-:Y:S01]  /*2430*/  ISETP.GT.U32.AND P0, PT, R5.reuse, R38, PT ;  /* 0x000000260500720c */ /* 0x040fe20003f04070 */
[----:B------:R-:W-:Y:S01]  /*2440*/  IMAD R161, R5, R10, R20 ;  /* 0x0000000a05a17224 */ /* 0x000fe200078e0214 */
[----:B------:R-:W-:Y:S01]  /*2450*/  ISETP.GE.AND P2, PT, R21, RZ, PT ;  /* 0x000000ff1500720c */ /* 0x000fe20003f46270 */
[----:B------:R-:W-:Y:S01]  /*2460*/  @!P6 IMAD.IADD R97, R97, 0x1, -R5 ;  /* 0x000000016161e824 */ /* 0x000fe200078e0a05 */
[----:B------:R-:W-:Y:S01]  /*2470*/  LOP3.LUT R21, R6, 0x3c, RZ, 0xfc, !PT ;  /* 0x0000003c06157812 */ /* 0x000fe200078efcff */
[C---:B------:R-:W-:Y:S01]  /*2480*/  IMAD R15, R5.reuse, R15, R18 ;  /* 0x0000000f050f7224 */ /* 0x040fe200078e0212 */
[----:B------:R-:W-:Y:S01]  /*2490*/  ISETP.GT.U32.AND P6, PT, R5, R163, PT ;  /* 0x000000a30500720c */ /* 0x000fe20003fc4070 */
[----:B------:R-:W-:Y:S01]  /*24a0*/  @!P4 IMAD.MOV R14, RZ, RZ, -R14 ;  /* 0x000000ffff0ec224 */ /* 0x000fe200078e0a0e */
[----:B------:R-:W-:-:S03]  /*24b0*/  IABS R11, R21 ;  /* 0x00000015000b7213 */ /* 0x000fc60000000000 */
[----:B------:R-:W-:Y:S01]  /*24c0*/  @!P5 IMAD.IADD R37, R37, 0x1, -R5 ;  /* 0x000000012525d824 */ /* 0x000fe200078e0a05 */
[----:B------:R-:W-:Y:S01]  /*24d0*/  ISETP.GT.U32.AND P5, PT, R5, R161, PT ;  /* 0x000000a10500720c */ /* 0x000fe20003fa4070 */
[----:B------:R-:W-:Y:S02]  /*24e0*/  IMAD.MOV.U32 R18, RZ, RZ, R11 ;  /* 0x000000ffff127224 */ /* 0x000fe400078e000b */
[----:B------:R-:W-:Y:S01]  /*24f0*/  @!P0 IMAD.IADD R38, R38, 0x1, -R5 ;  /* 0x0000000126268824 */ /* 0x000fe200078e0a05 */
[----:B------:R-:W-:Y:S01]  /*2500*/  ISETP.GE.AND P0, PT, R25, RZ, PT ;  /* 0x000000ff1900720c */ /* 0x000fe20003f06270 */
[----:B------:R-:W-:Y:S01]  /*2510*/  IMAD.HI.U32 R10, R7, R18, RZ ;  /* 0x00000012070a7227 */ /* 0x000fe200078e00ff */
[----:B------:R-:W-:-:S03]  /*2520*/  LOP3.LUT R25, R6, 0x40, RZ, 0xfc, !PT ;  /* 0x0000004006197812 */ /* 0x000fc600078efcff */
[----:B------:R-:W-:Y:S01]  /*2530*/  @!P1 IMAD.MOV R38, RZ, RZ, -R38 ;  /* 0x000000ffff269224 */ /* 0x000fe200078e0a26 */
[----:B------:R-:W-:Y:S01]  /*2540*/  ISETP.GT.U32.AND P1, PT, R5, R97, PT ;  /* 0x000000610500720c */ /* 0x000fe20003f24070 */
[--C-:B------:R-:W-:Y:S01]  /*2550*/  @!P6 IMAD.IADD R163, R163, 0x1, -R5.reuse ;  /* 0x00000001a3a3e824 */ /* 0x100fe200078e0a05 */
[----:B------:R-:W-:Y:S01]  /*2560*/  IABS R20, R25 ;  /* 0x0000001900147213 */ /* 0x000fe20000000000 */
[----:B------:R-:W-:Y:S01]  /*2570*/  @!P5 IMAD.IADD R161, R161, 0x1, -R5 ;  /* 0x00000001a1a1d824 */ /* 0x000fe200078e0a05 */
[C---:B------:R-:W-:Y:S01]  /*2580*/  ISETP.GT.U32.AND P6, PT, R5.reuse, R15, PT ;  /* 0x0000000f0500720c */ /* 0x040fe20003fc4070 */
[----:B------:R-:W-:Y:S02]  /*2590*/  IMAD.MOV R10, RZ, RZ, -R10 ;  /* 0x000000ffff0a7224 */ /* 0x000fe400078e0a0a */
[----:B------:R-:W-:Y:S01]  /*25a0*/  @!P2 IMAD.MOV R163, RZ, RZ, -R163 ;  /* 0x000000ffffa3a224 */ /* 0x000fe200078e0aa3 */
[C---:B------:R-:W-:Y:S01]  /*25b0*/  ISETP.GT.U32.AND P4, PT, R5.reuse, R161, PT ;  /* 0x000000a10500720c */ /* 0x040fe20003f84070 */
[----:B------:R-:W-:-:S02]  /*25c0*/  IMAD R95, R5, R10, R18 ;  /* 0x0000000a055f7224 */ /* 0x000fc400078e0212 */
[----:B------:R-:W-:-:S03]  /*25d0*/  IMAD.HI.U32 R10, R7, R20, RZ ;  /* 0x00000014070a7227 */ /* 0x000fc600078e00ff */
[----:B------:R-:W-:Y:S01]  /*25e0*/  ISETP.GT.U32.AND P2, PT, R5, R95, PT ;  /* 0x0000005f0500720c */ /* 0x000fe20003f44070 */
[----:B------:R-:W-:Y:S02]  /*25f0*/  IMAD.MOV R10, RZ, RZ, -R10 ;  /* 0x000000ffff0a7224 */ /* 0x000fe400078e0a0a */
[--C-:B------:R-:W-:Y:S01]  /*2600*/  @!P1 IMAD.IADD R97, R97, 0x1, -R5.reuse ;  /* 0x0000000161619824 */ /* 0x100fe200078e0a05 */
[----:B------:R-:W-:Y:S01]  /*2610*/  ISETP.GE.AND P1, PT, R17, RZ, PT ;  /* 0x000000ff1100720c */ /* 0x000fe20003f26270 */
[----:B------:R-:W-:Y:S02]  /*2620*/  IMAD R17, R5, R10, R20 ;  /* 0x0000000a05117224 */ /* 0x000fe400078e0214 */
[--C-:B------:R-:W-:Y:S01]  /*2630*/  @!P6 IMAD.IADD R15, R15, 0x1, -R5.reuse ;  /* 0x000000010f0fe824 */ /* 0x100fe200078e0a05 */
[----:B------:R-:W-:Y:S01]  /*2640*/  ISETP.GE.AND P6, PT, R19, RZ, PT ;  /* 0x000000ff1300720c */ /* 0x000fe20003fc6270 */
[----:B------:R-:W-:Y:S01]  /*2650*/  @!P4 IMAD.IADD R161, R161, 0x1, -R5 ;  /* 0x00000001a1a1c824 */ /* 0x000fe200078e0a05 */
[----:B------:R-:W-:Y:S01]  /*2660*/  ISETP.GT.U32.AND P4, PT, R5, R17, PT ;  /* 0x000000110500720c */ /* 0x000fe20003f84070 */
[----:B------:R-:W-:Y:S01]  /*2670*/  IMAD.HI.U32 R11, R7, R36, RZ ;  /* 0x00000024070b7227 */ /* 0x000fe200078e00ff */
[----:B------:R-:W-:-:S02]  /*2680*/  LOP3.LUT R19, R6, 0x42, RZ, 0xfc, !PT ;  /* 0x0000004206137812 */ /* 0x000fc400078efcff */
[----:B------:R-:W-:Y:S01]  /*2690*/  ISETP.GT.U32.AND P5, PT, R5, R15, PT ;  /* 0x0000000f0500720c */ /* 0x000fe20003fa4070 */
[----:B------:R-:W-:Y:S01]  /*26a0*/  IMAD.MOV R11, RZ, RZ, -R11 ;  /* 0x000000ffff0b7224 */ /* 0x000fe200078e0a0b */
[----:B------:R-:W-:Y:S01]  /*26b0*/  IABS R18, R19 ;  /* 0x0000001300127213 */ /* 0x000fe20000000000 */
[--C-:B------:R-:W-:Y:S01]  /*26c0*/  @!P2 IMAD.IADD R95, R95, 0x1, -R5.reuse ;  /* 0x000000015f5fa824 */ /* 0x100fe200078e0a05 */
[----:B------:R-:W-:Y:S01]  /*26d0*/  ISETP.GE.AND P2, PT, R25, RZ, PT ;  /* 0x000000ff1900720c */ /* 0x000fe20003f46270 */
[----:B------:R-:W-:Y:S01]  /*26e0*/  IMAD R36, R5, R11, R36 ;  /* 0x0000000b05247224 */ /* 0x000fe200078e0224 */
[C---:B------:R-:W-:Y:S01]  /*26f0*/  LOP3.LUT R11, R6.reuse, 0x44, RZ, 0xfc, !PT ;  /* 0x00000044060b7812 */ /* 0x040fe200078efcff */
[----:B------:R-:W-:Y:S01]  /*2700*/  IMAD.HI.U32 R10, R7, R18, RZ ;  /* 0x00000012070a7227 */ /* 0x000fe200078e00ff */
[----:B------:R-:W-:Y:S02]  /*2710*/  LOP3.LUT R25, R6, 0x4a, RZ, 0xfc, !PT ;  /* 0x0000004a06197812 */ /* 0x000fe400078efcff */
[----:B------:R-:W-:Y:S01]  /*2720*/  IABS R20, R11 ;  /* 0x0000000b00147213 */ /* 0x000fe20000000000 */
[----:B------:R-:W-:-:S02]  /*2730*/  @!P4 IMAD.IADD R17, R17, 0x1, -R5 ;  /* 0x000000011111c824 */ /* 0x000fc400078e0a05 */
[----:B------:R-:W-:Y:S01]  /*2740*/  @!P5 IMAD.IADD R15, R15, 0x1, -R5 ;  /* 0x000000010f0fd824 */ /* 0x000fe200078e0a05 */
[----:B------:R-:W-:Y:S01]  /*2750*/  ISETP.GE.AND P5, PT, R24, RZ, PT ;  /* 0x000000ff1800720c */ /* 0x000fe20003fa6270 */
[----:B------:R-:W-:Y:S01]  /*2760*/  IMAD.MOV R10, RZ, RZ, -R10 ;  /* 0x000000ffff0a7224 */ /* 0x000fe200078e0a0a */
[C---:B------:R-:W-:Y:S01]  /*2770*/  ISETP.GT.U32.AND P4, PT, R5.reuse, R17, PT ;  /* 0x000000110500720c */ /* 0x040fe20003f84070 */
[----:B------:R-:W-:Y:S01]  /*2780*/  @!P1 IMAD.MOV R15, RZ, RZ, -R15 ;  /* 0x000000ffff0f9224 */ /* 0x000fe200078e0a0f */
[C---:B------:R-:W-:Y:S01]  /*2790*/  ISETP.GT.U32.AND P1, PT, R5.reuse, R95, PT ;  /* 0x0000005f0500720c */ /* 0x040fe20003f24070 */
[----:B------:R-:W-:Y:S01]  /*27a0*/  IMAD R159, R5, R10, R18 ;  /* 0x0000000a059f7224 */ /* 0x000fe200078e0212 */
[----:B------:R-:W-:Y:S01]  /*27b0*/  IABS R24, R25 ;  /* 0x0000001900187213 */ /* 0x000fe20000000000 */
[----:B------:R-:W-:-:S04]  /*27c0*/  IMAD.HI.U32 R10, R7, R20, RZ ;  /* 0x00000014070a7227 */ /* 0x000fc800078e00ff */
[----:B------:R-:W-:Y:S01]  /*27d0*/  @!P3 IMAD.MOV R37, RZ, RZ, -R37 ;  /* 0x000000ffff25b224 */ /* 0x000fe200078e0a25 */
[----:B------:R-:W-:Y:S01]  /*27e0*/  ISETP.GT.U32.AND P3, PT, R5, R36, PT ;  /* 0x000000240500720c */ /* 0x000fe20003f64070 */
[----:B------:R-:W-:Y:S02]  /*27f0*/  IMAD.MOV R10, RZ, RZ, -R10 ;  /* 0x000000ffff0a7224 */ /* 0x000fe400078e0a0a */
[----:B------:R-:W-:Y:S01]  /*2800*/  @!P0 IMAD.MOV R97, RZ, RZ, -R97 ;  /* 0x000000ffff618224 */ /* 0x000fe200078e0a61 */
[----:B------:R-:W-:Y:S01]  /*2810*/  ISETP.GE.AND P0, PT, R21, RZ, PT ;  /* 0x000000ff1500720c */ /* 0x000fe20003f06270 */
[----:B------:R-:W-:Y:S01]  /*2820*/  IMAD R93, R5, R10, R20 ;  /* 0x0000000a055d7224 */ /* 0x000fe200078e0214 */
[----:B------:R-:W-:Y:S01]  /*2830*/  LOP3.LUT R21, R6, 0x46, RZ, 0xfc, !PT ;  /* 0x0000004606157812 */ /* 0x000fe200078efcff */
[--C-:B------:R-:W-:Y:S02]  /*2840*/  @!P4 IMAD.IADD R17, R17, 0x1, -R5.reuse ;  /* 0x000000011111c824 */ /* 0x100fe400078e0a05 */
[----:B------:R-:W-:Y:S01]  /*2850*/  @!P1 IMAD.IADD R95, R95, 0x1, -R5 ;  /* 0x000000015f5f9824 */ /* 0x000fe200078e0a05 */
[C---:B------:R-:W-:Y:S01]  /*2860*/  ISETP.GT.U32.AND P4, PT, R5.reuse, R93, PT ;  /* 0x0000005d0500720c */ /* 0x040fe20003f84070 */
[----:B------:R-:W-:Y:S01]  /*2870*/  @!P6 IMAD.MOV R161, RZ, RZ, -R161 ;  /* 0x000000ffffa1e224 */ /* 0x000fe200078e0aa1 */
[----:B------:R-:W-:Y:S01]  /*2880*/  ISETP.GT.U32.AND P1, PT, R5, R159, PT ;  /* 0x0000009f0500720c */ /* 0x000fe20003f24070 */
[----:B------:R-:W-:Y:S01]  /*2890*/  @!P3 IMAD.IADD R36, R36, 0x1, -R5 ;  /* 0x000000012424b824 */ /* 0x000fe200078e0a05 */
[----:B------:R-:W-:Y:S01]  /*28a0*/  IABS R18, R21 ;  /* 0x0000001500127213 */ /* 0x000fe20000000000 */
[----:B------:R-:W-:Y:S01]  /*28b0*/  @!P2 IMAD.MOV R17, RZ, RZ, -R17 ;  /* 0x000000ffff11a224 */ /* 0x000fe200078e0a11 */
[----:B------:R-:W-:Y:S01]  /*28c0*/  ISETP.GE.AND P6, PT, R19, RZ, PT ;  /* 0x000000ff1300720c */ /* 0x000fe20003fc6270 */
[----:B------:R-:W-:Y:S01]  /*28d0*/  @!P0 IMAD.MOV R95, RZ, RZ, -R95 ;  /* 0x000000ffff5f8224 */ /* 0x000fe200078e0a5f */
[----:B------:R-:W-:Y:S01]  /*28e0*/  ISETP.GT.U32.AND P3, PT, R5, R36, PT ;  /* 0x000000240500720c */ /* 0x000fe20003f64070 */
[----:B------:R-:W-:Y:S01]  /*28f0*/  IMAD.HI.U32 R10, R7, R18, RZ ;  /* 0x00000012070a7227 */ /* 0x000fe200078e00ff */
[----:B------:R-:W-:-:S03]  /*2900*/  LOP3.LUT R19, R6, 0x48, RZ, 0xfc, !PT ;  /* 0x0000004806137812 */ /* 0x000fc600078efcff */
[--C-:B------:R-:W-:Y:S01]  /*2910*/  @!P4 IMAD.IADD R93, R93, 0x1, -R5.reuse ;  /* 0x000000015d5dc824 */ /* 0x100fe200078e0a05 */
[----:B------:R-:W-:Y:S01]  /*2920*/  IABS R20, R19 ;  /* 0x0000001300147213 */ /* 0x000fe20000000000 */
[----:B------:R-:W-:Y:S01]  /*2930*/  IMAD.MOV R10, RZ, RZ, -R10 ;  /* 0x000000ffff0a7224 */ /* 0x000fe200078e0a0a */
[----:B------:R-:W-:Y:S01]  /*2940*/  ISETP.GE.AND P2, PT, R19, RZ, PT ;  /* 0x000000ff1300720c */ /* 0x000fe20003f46270 */
[--C-:B------:R-:W-:Y:S01]  /*2950*/  @!P1 IMAD.IADD R159, R159, 0x1, -R5.reuse ;  /* 0x000000019f9f9824 */ /* 0x100fe200078e0a05 */
[C---:B------:R-:W-:Y:S01]  /*2960*/  ISETP.GT.U32.AND P4, PT, R5.reuse, R93, PT ;  /* 0x0000005d0500720c */ /* 0x040fe20003f84070 */
[----:B------:R-:W-:Y:S01]  /*2970*/  IMAD R35, R5, R10, R18 ;  /* 0x0000000a05237224 */ /* 0x000fe200078e0212 */
[----:B------:R-:W-:Y:S01]  /*2980*/  LOP3.LUT R19, R6, 0x4c, RZ, 0xfc, !PT ;  /* 0x0000004c06137812 */ /* 0x000fe200078efcff */
[----:B------:R-:W-:Y:S01]  /*2990*/  IMAD.HI.U32 R10, R7, R20, RZ ;  /* 0x00000014070a7227 */ /* 0x000fe200078e00ff */
[----:B------:R-:W-:Y:S02]  /*29a0*/  ISETP.GT.U32.AND P0, PT, R5, R159, PT ;  /* 0x0000009f0500720c */ /* 0x000fe40003f04070 */
[----:B------:R-:W-:Y:S01]  /*29b0*/  ISETP.GE.AND P1, PT, R21, RZ, PT ;  /* 0x000000ff1500720c */ /* 0x000fe20003f26270 */
[----:B------:R-:W-:Y:S01]  /*29c0*/  @!P3 IMAD.IADD R36, R36, 0x1, -R5 ;  /* 0x000000012424b824 */ /* 0x000fe200078e0a05 */
[----:B------:R-:W-:Y:S01]  /*29d0*/  ISETP.GE.AND P3, PT, R11, RZ, PT ;  /* 0x000000ff0b00720c */ /* 0x000fe20003f66270 */
[----:B------:R-:W-:Y:S01]  /*29e0*/  IMAD.MOV R10, RZ, RZ, -R10 ;  /* 0x000000ffff0a7224 */ /* 0x000fe200078e0a0a */
[----:B------:R-:W-:Y:S01]  /*29f0*/  LOP3.LUT R21, R6, 0x50, RZ, 0xfc, !PT ;  /* 0x0000005006157812 */ /* 0x000fe200078efcff */
[----:B------:R-:W-:-:S04]  /*2a00*/  IMAD.HI.U32 R11, R7, R24, RZ ;  /* 0x00000018070b7227 */ /* 0x000fc800078e00ff */
[----:B------:R-:W-:Y:S01]  /*2a10*/  @!P5 IMAD.MOV R36, RZ, RZ, -R36 ;  /* 0x000000ffff24d224 */ /* 0x000fe200078e0a24 */
[C---:B------:R-:W-:Y:S01]  /*2a20*/  ISETP.GT.U32.AND P5, PT, R5.reuse, R35, PT ;  /* 0x000000230500720c */ /* 0x040fe20003fa4070 */
[----:B------:R-:W-:Y:S01]  /*2a30*/  IMAD R18, R5, R10, R20 ;  /* 0x0000000a05127224 */ /* 0x000fe200078e0214 */
[----:B------:R-:W-:Y:S01]  /*2a40*/  IABS R20, R19 ;  /* 0x0000001300147213 */ /* 0x000fe20000000000 */
[----:B------:R-:W-:Y:S02]  /*2a50*/  IMAD.MOV R11, RZ, RZ, -R11 ;  /* 0x000000ffff0b7224 */ /* 0x000fe400078e0a0b */
[--C-:B------:R-:W-:Y:S01]  /*2a60*/  @!P4 IMAD.IADD R93, R93, 0x1, -R5.reuse ;  /* 0x000000015d5dc824 */ /* 0x100fe200078e0a05 */
[----:B------:R-:W-:Y:S01]  /*2a70*/  ISETP.GT.U32.AND P4, PT, R5, R18, PT ;  /* 0x000000120500720c */ /* 0x000fe20003f84070 */
[----:B------:R-:W-:Y:S01]  /*2a80*/  @!P0 IMAD.IADD R159, R159, 0x1, -R5 ;  /* 0x000000019f9f8824 */ /* 0x000fe200078e0a05 */
[----:B------:R-:W-:Y:S01]  /*2a90*/  ISETP.GE.AND P0, PT, R25, RZ, PT ;  /* 0x000000ff1900720c */ /* 0x000fe20003f06270 */
[----:B------:R-:W-:Y:S01]  /*2aa0*/  IMAD R157, R5, R11, R24 ;  /* 0x0000000b059d7224 */ /* 0x000fe200078e0218 */
[----:B------:R-:W-:Y:S01]  /*2ab0*/  LOP3.LUT R11, R6, 0x4e, RZ, 0xfc, !PT ;  /* 0x0000004e060b7812 */ /* 0x000fe200078efcff */
[----:B------:R-:W-:Y:S01]  /*2ac0*/  @!P6 IMAD.MOV R159, RZ, RZ, -R159 ;  /* 0x000000ffff9fe224 */ /* 0x000fe200078e0a9f */
[----:B------:R-:W-:Y:S01]  /*2ad0*/  IABS R24, R21 ;  /* 0x0000001500187213 */ /* 0x000fe20000000000 */
[----:B------:R-:W-:Y:S01]  /*2ae0*/  @!P5 IMAD.IADD R35, R35, 0x1, -R5 ;  /* 0x000000012323d824 */ /* 0x000fe200078e0a05 */
[----:B------:R-:W-:Y:S01]  /*2af0*/  ISETP.GT.U32.AND P6, PT, R5, R157, PT ;  /* 0x0000009d0500720c */ /* 0x000fe20003fc4070 */
[----:B------:R-:W-:Y:S01]  /*2b00*/  IMAD.HI.U32 R10, R7, R20, RZ ;  /* 0x00000014070a7227 */ /* 0x000fe200078e00ff */
[----:B------:R-:W-:-:S02]  /*2b10*/  IABS R34, R11 ;  /* 0x0000000b00227213 */ /* 0x000fc40000000000 */
[C---:B------:R-:W-:Y:S01]  /*2b20*/  ISETP.GT.U32.AND P5, PT, R5.reuse, R35, PT ;  /* 0x000000230500720c */ /* 0x040fe20003fa4070 */
[----:B------:R-:W-:Y:S01]  /*2b30*/  @!P4 IMAD.IADD R18, R18, 0x1, -R5 ;  /* 0x000000011212c824 */ /* 0x000fe200078e0a05 */
[----:B------:R-:W-:Y:S01]  /*2b40*/  LOP3.LUT R25, R6, 0x56, RZ, 0xfc, !PT ;  /* 0x0000005606197812 */ /* 0x000fe200078efcff */
[----:B------:R-:W-:Y:S02]  /*2b50*/  IMAD.MOV R91, RZ, RZ, -R10 ;  /* 0x000000ffff5b7224 */ /* 0x000fe400078e0a0a */
[----:B------:R-:W-:Y:S01]  /*2b60*/  @!P3 IMAD.MOV R93, RZ, RZ, -R93 ;  /* 0x000000ffff5db224 */ /* 0x000fe200078e0a5d */
[C---:B------:R-:W-:Y:S01]  /*2b70*/  ISETP.GT.U32.AND P4, PT, R5.reuse, R18, PT ;  /* 0x000000120500720c */ /* 0x040fe20003f84070 */
[----:B------:R-:W-:Y:S01]  /*2b80*/  IMAD R91, R5, R91, R20 ;  /* 0x0000005b055b7224 */ /* 0x000fe200078e0214 */
[----:B------:R-:W-:Y:S01]  /*2b90*/  ISETP.GE.AND P3, PT, R19, RZ, PT ;  /* 0x000000ff1300720c */ /* 0x000fe20003f66270 */
[----:B------:R-:W-:Y:S01]  /*2ba0*/  @!P6 IMAD.IADD R157, R157, 0x1, -R5 ;  /* 0x000000019d9de824 */ /* 0x000fe200078e0a05 */
[----:B------:R-:W-:Y:S01]  /*2bb0*/  IABS R26, R25 ;  /* 0x00000019001a7213 */ /* 0x000fe20000000000 */
[----:B------:R-:W-:-:S03]  /*2bc0*/  IMAD.HI.U32 R10, R7, R34, RZ ;  /* 0x00000022070a7227 */ /* 0x000fc600078e00ff */
[----:B------:R-:W-:Y:S01]  /*2bd0*/  ISETP.GT.U32.AND P6, PT, R5, R157, PT ;  /* 0x0000009d0500720c */ /* 0x000fe20003fc4070 */
[----:B------:R-:W-:Y:S01]  /*2be0*/  @!P5 IMAD.IADD R35, R35, 0x1, -R5 ;  /* 0x000000012323d824 */ /* 0x000fe200078e0a05 */
[----:B------:R-:W-:Y:S01]  /*2bf0*/  ISETP.GE.AND P5, PT, R11, RZ, PT ;  /* 0x000000ff0b00720c */ /* 0x000fe20003fa6270 */
[----:B------:R-:W-:-:S04]  /*2c00*/  IMAD.HI.U32 R11, R7, R24, RZ ;  /* 0x00000018070b7227 */ /* 0x000fc800078e00ff */
[----:B------:R-:W-:Y:S01]  /*2c10*/  @!P4 IMAD.IADD R18, R18, 0x1, -R5 ;  /* 0x000000011212c824 */ /* 0x000fe200078e0a05 */
[C---:B------:R-:W-:Y:S01]  /*2c20*/  ISETP.GT.U32.AND P4, PT, R5.reuse, R91, PT ;  /* 0x0000005b0500720c */ /* 0x040fe20003f84070 */
[----:B------:R-:W-:Y:S02]  /*2c30*/  IMAD.MOV R11, RZ, RZ, -R11 ;  /* 0x000000ffff0b7224 */ /* 0x000fe400078e0a0b */
[----:B------:R-:W-:Y:S02]  /*2c40*/  IMAD.MOV R10, RZ, RZ, -R10 ;  /* 0x000000ffff0a7224 */ /* 0x000fe400078e0a0a */
[----:B------:R-:W-:Y:S02]  /*2c50*/  IMAD R19, R5, R11, R24 ;  /* 0x0000000b05137224 */ /* 0x000fe400078e0218 */
[----:B------:R-:W-:Y:S02]  /*2c60*/  @!P6 IMAD.IADD R157, R157, 0x1, -R5 ;  /* 0x000000019d9de824 */ /* 0x000fe400078e0a05 */
[----:B------:R-:W-:Y:S01]  /*2c70*/  @!P1 IMAD.MOV R35, RZ, RZ, -R35 ;  /* 0x000000ffff239224 */ /* 0x000fe200078e0a23 */
[----:B------:R-:W-:Y:S01]  /*2c80*/  ISETP.GE.AND P1, PT, R21, RZ, PT ;  /* 0x000000ff1500720c */ /* 0x000fe20003f26270 */
[----:B------:R-:W-:Y:S01]  /*2c90*/  @!P0 IMAD.MOV R157, RZ, RZ, -R157 ;  /* 0x000000ffff9d8224 */ /* 0x000fe200078e0a9d */
[C---:B------:R-:W-:Y:S01]  /*2ca0*/  ISETP.GT.U32.AND P0, PT, R5.reuse, R19, PT ;  /* 0x000000130500720c */ /* 0x040fe20003f04070 */
[----:B------:R-:W-:Y:S01]  /*2cb0*/  IMAD R34, R5, R10, R34 ;  /* 0x0000000a05227224 */ /* 0x000fe200078e0222 */
[C---:B------:R-:W-:Y:S01]  /*2cc0*/  LOP3.LUT R21, R6.reuse, 0x54, RZ, 0xfc, !PT ;  /* 0x0000005406157812 */ /* 0x040fe200078efcff */
[----:B------:R-:W-:Y:S01]  /*2cd0*/  @!P4 IMAD.IADD R91, R91, 0x1, -R5 ;  /* 0x000000015b5bc824 */ /* 0x000fe200078e0a05 */
[----:B------:R-:W-:Y:S01]  /*2ce0*/  LOP3.LUT R10, R6, 0x52, RZ, 0xfc, !PT ;  /* 0x00000052060a7812 */ /* 0x000fe200078efcff */
[----:B------:R-:W-:Y:S01]  /*2cf0*/  @!P2 IMAD.MOV R18, RZ, RZ, -R18 ;  /* 0x000000ffff12a224 */ /* 0x000fe200078e0a12 */
[----:B------:R-:W-:-:S02]  /*2d00*/  ISETP.GT.U32.AND P2, PT, R5, R34, PT ;  /* 0x000000220500720c */ /* 0x000fc40003f44070 */
[----:B------:R-:W-:Y:S02]  /*2d10*/  IABS R24, R21 ;  /* 0x0000001500187213 */ /* 0x000fe40000000000 */
[----:B------:R-:W-:Y:S02]  /*2d20*/  ISETP.GT.U32.AND P4, PT, R5, R91, PT ;  /* 0x0000005b0500720c */ /* 0x000fe40003f84070 */
[----:B------:R-:W-:Y:S01]  /*2d30*/  IABS R20, R10 ;  /* 0x0000000a00147213 */ /* 0x000fe20000000000 */
[----:B------:R-:W-:Y:S01]  /*2d40*/  @!P0 IMAD.IADD R19, R19, 0x1, -R5 ;  /* 0x0000000113138824 */ /* 0x000fe200078e0a05 */
[----:B------:R-:W-:Y:S01]  /*2d50*/  ISETP.GE.AND P6, PT, R10, RZ, PT ;  /* 0x000000ff0a00720c */ /* 0x000fe20003fc6270 */
[----:B------:R-:W-:-:S03]  /*2d60*/  IMAD.HI.U32 R11, R7, R24, RZ ;  /* 0x00000018070b7227 */ /* 0x000fc600078e00ff */
[----:B------:R-:W-:Y:S01]  /*2d70*/  ISETP.GT.U32.AND P0, PT, R5, R19, PT ;  /* 0x000000130500720c */ /* 0x000fe20003f04070 */
[----:B------:R-:W-:Y:S02]  /*2d80*/  IMAD.MOV R11, RZ, RZ, -R11 ;  /* 0x000000ffff0b7224 */ /* 0x000fe400078e0a0b */
[----:B------:R-:W-:Y:S02]  /*2d90*/  @!P2 IMAD.IADD R34, R34, 0x1, -R5 ;  /* 0x000000012222a824 */ /* 0x000fe400078e0a05 */
[----:B------:R-:W-:-:S03]  /*2da0*/  IMAD.HI.U32 R10, R7, R20, RZ ;  /* 0x00000014070a7227 */ /* 0x000fc600078e00ff */
[----:B------:R-:W-:Y:S01]  /*2db0*/  ISETP.GT.U32.AND P2, PT, R5, R34, PT ;  /* 0x000000220500720c */ /* 0x000fe20003f44070 */
[----:B------:R-:W-:Y:S01]  /*2dc0*/  @!P4 IMAD.IADD R91, R91, 0x1, -R5 ;  /* 0x000000015b5bc824 */ /* 0x000fe200078e0a05 */
[----:B------:R-:W-:Y:S01]  /*2dd0*/  ISETP.GE.AND P4, PT, R21, RZ, PT ;  /* 0x000000ff1500720c */ /* 0x000fe20003f86270 */
[----:B------:R-:W-:Y:S01]  /*2de0*/  IMAD R89, R5, R11, R24 ;  /* 0x0000000b05597224 */ /* 0x000fe200078e0218 */
[----:B------:R-:W-:Y:S01]  /*2df0*/  LOP3.LUT R21, R6, 0x5a, RZ, 0xfc, !PT ;  /* 0x0000005a06157812 */ /* 0x000fe200078efcff */
[----:B------:R-:W-:-:S03]  /*2e00*/  IMAD.HI.U32 R11, R7, R28, RZ ;  /* 0x0000001c070b7227 */ /* 0x000fc600078e00ff */
[----:B------:R-:W-:Y:S01]  /*2e10*/  IABS R24, R21 ;  /* 0x0000001500187213 */ /* 0x000fe20000000000 */
[----:B------:R-:W-:Y:S02]  /*2e20*/  IMAD.MOV R155, RZ, RZ, -R10 ;  /* 0x000000ffff9b7224 */ /* 0x000fe400078e0a0a */
[----:B------:R-:W-:Y:S01]  /*2e30*/  @!P3 IMAD.MOV R91, RZ, RZ, -R91 ;  /* 0x000000ffff5bb224 */ /* 0x000fe200078e0a5b */
[C---:B------:R-:W-:Y:S01]  /*2e40*/  ISETP.GT.U32.AND P3, PT, R5.reuse, R89, PT ;  /* 0x000000590500720c */ /* 0x040fe20003f64070 */
[----:B------:R-:W-:Y:S02]  /*2e50*/  IMAD.MOV R11, RZ, RZ, -R11 ;  /* 0x000000ffff0b7224 */ /* 0x000fe400078e0a0b */
[C---:B------:R-:W-:Y:S02]  /*2e60*/  IMAD R155, R5.reuse, R155, R20 ;  /* 0x0000009b059b7224 */ /* 0x040fe400078e0214 */
[----:B------:R-:W-:Y:S01]  /*2e70*/  IMAD R20, R5, R11, R28 ;  /* 0x0000000b05147224 */ /* 0x000fe200078e021c */
[----:B------:R-:W-:Y:S01]  /*2e80*/  LOP3.LUT R28, R6, 0x5e, RZ, 0xfc, !PT ;  /* 0x0000005e061c7812 */ /* 0x000fe200078efcff */
[----:B------:R-:W-:-:S02]  /*2e90*/  @!P0 IMAD.IADD R19, R19, 0x1, -R5 ;  /* 0x0000000113138824 */ /* 0x000fc400078e0a05 */
[----:B------:R-:W-:Y:S01]  /*2ea0*/  IMAD.HI.U32 R10, R7, R26, RZ ;  /* 0x0000001a070a7227 */ /* 0x000fe200078e00ff */
[----:B------:R-:W-:-:S03]  /*2eb0*/  IABS R32, R28 ;  /* 0x0000001c00207213 */ /* 0x000fc60000000000 */
[----:B------:R-:W-:Y:S01]  /*2ec0*/  @!P1 IMAD.MOV R19, RZ, RZ, -R19 ;  /* 0x000000ffff139224 */ /* 0x000fe200078e0a13 */
[C---:B------:R-:W-:Y:S01]  /*2ed0*/  ISETP.GT.U32.AND P1, PT, R5.reuse, R20, PT ;  /* 0x000000140500720c */ /* 0x040fe20003f24070 */
[--C-:B------:R-:W-:Y:S01]  /*2ee0*/  @!P2 IMAD.IADD R34, R34, 0x1, -R5.reuse ;  /* 0x000000012222a824 */ /* 0x100fe200078e0a05 */
[----:B------:R-:W-:Y:S01]  /*2ef0*/  ISETP.GT.U32.AND P2, PT, R5, R155, PT ;  /* 0x0000009b0500720c */ /* 0x000fe20003f44070 */
[----:B------:R-:W-:Y:S02]  /*2f00*/  @!P3 IMAD.IADD R89, R89, 0x1, -R5 ;  /* 0x000000015959b824 */ /* 0x000fe400078e0a05 */
[----:B------:R-:W-:Y:S02]  /*2f10*/  IMAD.MOV R10, RZ, RZ, -R10 ;  /* 0x000000ffff0a7224 */ /* 0x000fe400078e0a0a */
[----:B------:R-:W-:Y:S01]  /*2f20*/  @!P5 IMAD.MOV R34, RZ, RZ, -R34 ;  /* 0x000000ffff22d224 */ /* 0x000fe200078e0a22 */
[----:B------:R-:W-:Y:S01]  /*2f30*/  ISETP.GE.AND P5, PT, R25, RZ, PT ;  /* 0x000000ff1900720c */ /* 0x000fe20003fa6270 */
[C---:B------:R-:W-:Y:S01]  /*2f40*/  IMAD R33, R5.reuse, R10, R26 ;  /* 0x0000000a05217224 */ /* 0x040fe200078e021a */
[----:B------:R-:W-:Y:S01]  /*2f50*/  ISETP.GT.U32.AND P3, PT, R5, R89, PT ;  /* 0x000000590500720c */ /* 0x000fe20003f64070 */
[----:B------:R-:W-:Y:S01]  /*2f60*/  IMAD.HI.U32 R10, R7, R24, RZ ;  /* 0x00000018070a7227 */ /* 0x000fe200078e00ff */
[----:B------:R-:W-:-:S02]  /*2f70*/  LOP3.LUT R25, R6, 0x5c, RZ, 0xfc, !PT ;  /* 0x0000005c06197812 */ /* 0x000fc400078efcff */
[----:B------:R-:W-:Y:S01]  /*2f80*/  ISETP.GT.U32.AND P0, PT, R5, R33, PT ;  /* 0x000000210500720c */ /* 0x000fe20003f04070 */
[--C-:B------:R-:W-:Y:S01]  /*2f90*/  @!P1 IMAD.IADD R20, R20, 0x1, -R5.reuse ;  /* 0x0000000114149824 */ /* 0x100fe200078e0a05 */
[----:B------:R-:W-:Y:S01]  /*2fa0*/  IABS R26, R25 ;  /* 0x00000019001a7213 */ /* 0x000fe20000000000 */
[----:B------:R-:W-:Y:S02]  /*2fb0*/  IMAD.MOV R10, RZ, RZ, -R10 ;  /* 0x000000ffff0a7224 */ /* 0x000fe400078e0a0a */
[----:B------:R-:W-:Y:S01]  /*2fc0*/  @!P2 IMAD.IADD R155, R155, 0x1, -R5 ;  /* 0x000000019b9ba824 */ /* 0x000fe200078e0a05 */
[C---:B------:R-:W-:Y:S01]  /*2fd0*/  ISETP.GT.U32.AND P1, PT, R5.reuse, R20, PT ;  /* 0x000000140500720c */ /* 0x040fe20003f24070 */
[----:B------:R-:W-:Y:S02]  /*2fe0*/  IMAD R151, R5, R10, R24 ;  /* 0x0000000a05977224 */ /* 0x000fe400078e0218 */
[----:B------:R-:W-:Y:S01]  /*2ff0*/  IMAD.HI.U32 R10, R7, R26, RZ ;  /* 0x0000001a070a7227 */ /* 0x000fe200078e00ff */
[----:B------:R-:W-:-:S03]  /*3000*/  ISETP.GT.U32.AND P2, PT, R5, R155, PT ;  /* 0x0000009b0500720c */ /* 0x000fc60003f44070 */
[--C-:B------:R-:W-:Y:S01]  /*3010*/  @!P3 IMAD.IADD R89, R89, 0x1, -R5.reuse ;  /* 0x000000015959b824 */ /* 0x100fe200078e0a05 */
[----:B------:R-:W-:Y:S01]  /*3020*/  ISETP.GT.U32.AND P3, PT, R5, R151, PT ;  /* 0x000000970500720c */ /* 0x000fe20003f64070 */
[----:B------:R-:W-:Y:S02]  /*3030*/  IMAD.MOV R10, RZ, RZ, -R10 ;  /* 0x000000ffff0a7224 */ /* 0x000fe400078e0a0a */
[--C-:B------:R-:W-:Y:S02]  /*3040*/  @!P0 IMAD.IADD R33, R33, 0x1, -R5.reuse ;  /* 0x0000000121218824 */ /* 0x100fe400078e0a05 */
[C---:B------:R-:W-:Y:S01]  /*3050*/  IMAD R87, R5.reuse, R10, R26 ;  /* 0x0000000a05577224 */ /* 0x040fe200078e021a */
[----:B------:R-:W-:Y:S01]  /*3060*/  LOP3.LUT R10, R6, 0x60, RZ, 0xfc, !PT ;  /* 0x00000060060a7812 */ /* 0x000fe200078efcff */
[----:B------:R-:W-:Y:S01]  /*3070*/  @!P1 IMAD.IADD R20, R20, 0x1, -R5 ;  /* 0x0000000114149824 */ /* 0x000fe200078e0a05 */
[----:B------:R-:W-:Y:S01]  /*3080*/  ISETP.GT.U32.AND P0, PT, R5, R33, PT ;  /* 0x000000210500720c */ /* 0x000fe20003f04070 */
[----:B------:R-:W-:Y:S01]  /*3090*/  IMAD.HI.U32 R11, R7, R32, RZ ;  /* 0x00000020070b7227 */ /* 0x000fe200078e00ff */
[----:B------:R-:W-:-:S02]  /*30a0*/  ISETP.GT.U32.AND P1, PT, R5, R87, PT ;  /* 0x000000570500720c */ /* 0x000fc40003f24070 */
[----:B------:R-:W-:Y:S01]  /*30b0*/  IABS R24, R10 ;  /* 0x0000000a00187213 */ /* 0x000fe20000000000 */
[--C-:B------:R-:W-:Y:S02]  /*30c0*/  @!P3 IMAD.IADD R151, R151, 0x1, -R5.reuse ;  /* 0x000000019797b824 */ /* 0x100fe400078e0a05 */
[----:B------:R-:W-:Y:S01]  /*30d0*/  @!P2 IMAD.IADD R155, R155, 0x1, -R5 ;  /* 0x000000019b9ba824 */ /* 0x000fe200078e0a05 */
[----:B------:R-:W-:Y:S01]  /*30e0*/  ISETP.GE.AND P2, PT, R27, RZ, PT ;  /* 0x000000ff1b00720c */ /* 0x000fe20003f46270 */
[----:B------:R-:W-:Y:S01]  /*30f0*/  IMAD.MOV R11, RZ, RZ, -R11 ;  /* 0x000000ffff0b7224 */ /* 0x000fe200078e0a0b */
[----:B------:R-:W-:Y:S01]  /*3100*/  ISETP.GT.U32.AND P3, PT, R5, R151, PT ;  /* 0x000000970500720c */ /* 0x000fe20003f64070 */
[----:B------:R-:W-:Y:S01]  /*3110*/  @!P6 IMAD.MOV R155, RZ, RZ, -R155 ;  /* 0x000000ffff9be224 */ /* 0x000fe200078e0a9b */
[----:B------:R-:W-:Y:S01]  /*3120*/  ISETP.GE.AND P6, PT, R21, RZ, PT ;  /* 0x000000ff1500720c */ /* 0x000fe20003fc6270 */
[--C-:B------:R-:W-:Y:S01]  /*3130*/  @!P0 IMAD.IADD R33, R33, 0x1, -R5.reuse ;  /* 0x0000000121218824 */ /* 0x100fe200078e0a05 */
[----:B------:R-:W-:Y:S01]  /*3140*/  ISETP.GE.AND P0, PT, R28, RZ, PT ;  /* 0x000000ff1c00720c */ /* 0x000fe20003f06270 */
[----:B------:R-:W-:Y:S01]  /*3150*/  @!P1 IMAD.IADD R87, R87, 0x1, -R5 ;  /* 0x0000000157579824 */ /* 0x000fe200078e0a05 */
[C---:B------:R-:W-:Y:S01]  /*3160*/  LOP3.LUT R27, R6.reuse, 0x66, RZ, 0xfc, !PT ;  /* 0x00000066061b7812 */ /* 0x040fe200078efcff */
[----:B------:R-:W-:Y:S01]  /*3170*/  IMAD R32, R5, R11, R32 ;  /* 0x0000000b05207224 */ /* 0x000fe200078e0220 */
[----:B------:R-:W-:Y:S01]  /*3180*/  LOP3.LUT R11, R6, 0x62, RZ, 0xfc, !PT ;  /* 0x00000062060b7812 */ /* 0x000fe200078efcff */
[----:B------:R-:W-:Y:S01]  /*3190*/  @!P5 IMAD.MOV R33, RZ, RZ, -R33 ;  /* 0x000000ffff21d224 */ /* 0x000fe200078e0a21 */
[----:B------:R-:W-:Y:S01]  /*31a0*/  ISETP.GE.AND P5, PT, R10, RZ, PT ;  /* 0x000000ff0a00720c */ /* 0x000fe20003fa6270 */
[----:B------:R-:W-:Y:S01]  /*31b0*/  IMAD.HI.U32 R10, R7, R24, RZ ;  /* 0x00000018070a7227 */ /* 0x000fe200078e00ff */
[----:B------:R-:W-:-:S02]  /*31c0*/  ISETP.GT.U32.AND P1, PT, R5, R87, PT ;  /* 0x000000570500720c */ /* 0x000fc40003f24070 */
[----:B------:R-:W-:Y:S01]  /*31d0*/  IABS R26, R11 ;  /* 0x0000000b001a7213 */ /* 0x000fe20000000000 */
[----:B------:R-:W-:Y:S01]  /*31e0*/  @!P3 IMAD.IADD R151, R151, 0x1, -R5 ;  /* 0x000000019797b824 */ /* 0x000fe200078e0a05 */
[----:B------:R-:W-:Y:S01]  /*31f0*/  ISETP.GT.U32.AND P3, PT, R5, R32, PT ;  /* 0x000000200500720c */ /* 0x000fe20003f64070 */
[----:B------:R-:W-:Y:S01]  /*3200*/  IMAD.MOV R10, RZ, RZ, -R10 ;  /* 0x000000ffff0a7224 */ /* 0x000fe200078e0a0a */
[----:B------:R-:W-:Y:S01]  /*3210*/  IABS R30, R27 ;  /* 0x0000001b001e7213 */ /* 0x000fe20000000000 */
[----:B------:R-:W-:Y:S01]  /*3220*/  @!P2 IMAD.MOV R20, RZ, RZ, -R20 ;  /* 0x000000ffff14a224 */ /* 0x000fe200078e0a14 */
[----:B------:R-:W-:Y:S01]  /*3230*/  ISETP.GE.AND P2, PT, R11, RZ, PT ;  /* 0x000000ff0b00720c */ /* 0x000fe20003f46270 */
[----:B------:R-:W-:-:S04]  /*3240*/  IMAD.HI.U32 R11, R7, R26, RZ ;  /* 0x0000001a070b7227 */ /* 0x000fc800078e00ff */
[----:B------:R-:W-:Y:S02]  /*3250*/  IMAD R21, R5, R10, R24 ;  /* 0x0000000a05157224 */ /* 0x000fe400078e0218 */
[----:B------:R-:W-:Y:S02]  /*3260*/  IMAD.MOV R11, RZ, RZ, -R11 ;  /* 0x000000ffff0b7224 */ /* 0x000fe400078e0a0b */
[--C-:B------:R-:W-:Y:S01]  /*3270*/  @!P1 IMAD.IADD R87, R87, 0x1, -R5.reuse ;  /* 0x0000000157579824 */ /* 0x100fe200078e0a05 */
[C---:B------:R-:W-:Y:S01]  /*3280*/  ISETP.GT.U32.AND P1, PT, R5.reuse, R21, PT ;  /* 0x000000150500720c */ /* 0x040fe20003f24070 */
[C---:B------:R-:W-:Y:S02]  /*3290*/  IMAD R149, R5.reuse, R11, R26 ;  /* 0x0000000b05957224 */ /* 0x040fe400078e021a */
[----:B------:R-:W-:Y:S02]  /*32a0*/  @!P3 IMAD.IADD R32, R32, 0x1, -R5 ;  /* 0x000000012020b824 */ /* 0x000fe400078e0a05 */
[----:B------:R-:W-:Y:S01]  /*32b0*/  @!P6 IMAD.MOV R151, RZ, RZ, -R151 ;  /* 0x000000ffff97e224 */ /* 0x000fe200078e0a97 */
[----:B------:R-:W-:Y:S01]  /*32c0*/  ISETP.GT.U32.AND P6, PT, R5, R149, PT ;  /* 0x000000950500720c */ /* 0x000fe20003fc4070 */
[----:B------:R-:W-:Y:S01]  /*32d0*/  @!P4 IMAD.MOV R89, RZ, RZ, -R89 ;  /* 0x000000ffff59c224 */ /* 0x000fe200078e0a59 */
[----:B------:R-:W-:Y:S01]  /*32e0*/  ISETP.GE.AND P4, PT, R25, RZ, PT ;  /* 0x000000ff1900720c */ /* 0x000fe20003f86270 */
[----:B------:R-:W-:Y:S01]  /*32f0*/  IMAD.HI.U32 R11, R7, R30, RZ ;  /* 0x0000001e070b7227 */ /* 0x000fe200078e00ff */
[----:B------:R-:W-:-:S02]  /*3300*/  ISETP.GT.U32.AND P3, PT, R5, R32, PT ;  /* 0x000000200500720c */ /* 0x000fc40003f64070 */
[----:B------:R-:W-:Y:S01]  /*3310*/  LOP3.LUT R25, R6, 0x64, RZ, 0xfc, !PT ;  /* 0x0000006406197812 */ /* 0x000fe200078efcff */
[----:B------:R-:W-:Y:S02]  /*3320*/  @!P1 IMAD.IADD R21, R21, 0x1, -R5 ;  /* 0x0000000115159824 */ /* 0x000fe400078e0a05 */
[----:B------:R-:W-:Y:S01]  /*3330*/  IMAD.MOV R11, RZ, RZ, -R11 ;  /* 0x000000ffff0b7224 */ /* 0x000fe200078e0a0b */
[----:B------:R-:W-:Y:S01]  /*3340*/  IABS R28, R25 ;  /* 0x00000019001c7213 */ /* 0x000fe20000000000 */
[----:B------:R-:W-:Y:S01]  /*3350*/  IMAD.HI.U32 R26, R7, R44, RZ ;  /* 0x0000002c071a7227 */ /* 0x000fe200078e00ff */
[----:B------:R-:W-:-:S03]  /*3360*/  ISETP.GT.U32.AND P1, PT, R5, R21, PT ;  /* 0x000000150500720c */ /* 0x000fc60003f24070 */
[----:B------:R-:W-:-:S04]  /*3370*/  IMAD.HI.U32 R10, R7, R28, RZ ;  /* 0x0000001c070a7227 */ /* 0x000fc800078e00ff */
[--C-:B------:R-:W-:Y:S02]  /*3380*/  @!P6 IMAD.IADD R149, R149, 0x1, -R5.reuse ;  /* 0x000000019595e824 */ /* 0x100fe400078e0a05 */
[--C-:B------:R-:W-:Y:S01]  /*3390*/  @!P3 IMAD.IADD R32, R32, 0x1, -R5.reuse ;  /* 0x000000012020b824 */ /* 0x100fe200078e0a05 */
[----:B------:R-:W-:Y:S01]  /*33a0*/  ISETP.GE.AND P3, PT, R27, RZ, PT ;  /* 0x000000ff1b00720c */ /* 0x000fe20003f66270 */
[----:B------:R-:W-:Y:S01]  /*33b0*/  IMAD.MOV R10, RZ, RZ, -R10 ;  /* 0x000000ffff0a7224 */ /* 0x000fe200078e0a0a */
[----:B------:R-:W-:Y:S01]  /*33c0*/  LOP3.LUT R27, R6, 0x68, RZ, 0xfc, !PT ;  /* 0x00000068061b7812 */ /* 0x000fe200078efcff */
[----:B------:R-:W-:Y:S01]  /*33d0*/  @!P1 IMAD.IADD R21, R21, 0x1, -R5 ;  /* 0x0000000115159824 */ /* 0x000fe200078e0a05 */
[C---:B------:R-:W-:Y:S01]  /*33e0*/  ISETP.GT.U32.AND P6, PT, R5.reuse, R149, PT ;  /* 0x000000950500720c */ /* 0x040fe20003fc4070 */
[----:B------:R-:W-:Y:S01]  /*33f0*/  IMAD R85, R5, R10, R28 ;  /* 0x0000000a05557224 */ /* 0x000fe200078e021c */
[----:B------:R-:W-:Y:S01]  /*3400*/  IABS R24, R27 ;  /* 0x0000001b00187213 */ /* 0x000fe20000000000 */
[----:B------:R-:W-:Y:S01]  /*3410*/  @!P4 IMAD.MOV R87, RZ, RZ, -R87 ;  /* 0x000000ffff57c224 */ /* 0x000fe200078e0a57 */
[----:B------:R-:W-:Y:S01]  /*3420*/  ISETP.GE.AND P4, PT, R25, RZ, PT ;  /* 0x000000ff1900720c */ /* 0x000fe20003f86270 */
[C---:B------:R-:W-:Y:S01]  /*3430*/  IMAD R31, R5.reuse, R11, R30 ;  /* 0x0000000b051f7224 */ /* 0x040fe200078e021e */
[----:B------:R-:W-:Y:S01]  /*3440*/  ISETP.GT.U32.AND P1, PT, R5, R85, PT ;  /* 0x000000550500720c */ /* 0x000fe20003f24070 */
[----:B------:R-:W-:Y:S01]  /*3450*/  IMAD.HI.U32 R10, R7, R24, RZ ;  /* 0x00000018070a7227 */ /* 0x000fe200078e00ff */
[----:B------:R-:W-:-:S02]  /*3460*/  IABS R28, R29 ;  /* 0x0000001d001c7213 */ /* 0x000fc40000000000 */
[----:B------:R-:W-:Y:S01]  /*3470*/  IABS R30, R47 ;  /* 0x0000002f001e7213 */ /* 0x000fe20000000000 */
[----:B------:R-:W-:Y:S02]  /*3480*/  IMAD.MOV R25, RZ, RZ, -R10 ;  /* 0x000000ffff197224 */ /* 0x000fe400078e0a0a */
[----:B------:R-:W-:Y:S01]  /*3490*/  @!P6 IMAD.IADD R149, R149, 0x1, -R5 ;  /* 0x000000019595e824 */ /* 0x000fe200078e0a05 */
[----:B------:R-:W-:Y:S01]  /*34a0*/  ISETP.GT.U32.AND P6, PT, R5, R31, PT ;  /* 0x0000001f0500720c */ /* 0x000fe20003fc4070 */
[----:B------:R-:W-:-:S04]  /*34b0*/  IMAD.HI.U32 R10, R7, R28, RZ ;  /* 0x0000001c070a7227 */ /* 0x000fc800078e00ff */
[----:B------:R-:W-:Y:S02]  /*34c0*/  IMAD R24, R5, R25, R24 ;  /* 0x0000001905187224 */ /* 0x000fe400078e0218 */
[----:B------:R-:W-:Y:S02]  /*34d0*/  IMAD.MOV R25, RZ, RZ, -R10 ;  /* 0x000000ffff197224 */ /* 0x000fe400078e0a0a */
[----:B------:R-:W-:Y:S01]  /*34e0*/  @!P1 IMAD.IADD R85, R85, 0x1, -R5 ;  /* 0x0000000155559824 */ /* 0x000fe200078e0a05 */
[C---:B------:R-:W-:Y:S01]  /*34f0*/  ISETP.GT.U32.AND P1, PT, R5.reuse, R24, PT ;  /* 0x000000180500720c */ /* 0x040fe20003f24070 */
[----:B------:R-:W-:Y:S01]  /*3500*/  IMAD R25, R5, R25, R28 ;  /* 0x0000001905197224 */ /* 0x000fe200078e021c */
[----:B------:R-:W-:Y:S01]  /*3510*/  IABS R28, R50 ;  /* 0x00000032001c7213 */ /* 0x000fe20000000000 */
[----:B------:R-:W-:-:S04]  /*3520*/  IMAD.HI.U32 R11, R7, R30, RZ ;  /* 0x0000001e070b7227 */ /* 0x000fc800078e00ff */
[----:B------:R-:W-:Y:S01]  /*3530*/  @!P6 IMAD.IADD R31, R31, 0x1, -R5 ;  /* 0x000000011f1fe824 */ /* 0x000fe200078e0a05 */
[C---:B------:R-:W-:Y:S01]  /*3540*/  ISETP.GT.U32.AND P6, PT, R5.reuse, R25, PT ;  /* 0x000000190500720c */ /* 0x040fe20003fc4070 */
[----:B------:R-:W-:Y:S02]  /*3550*/  IMAD.MOV R11, RZ, RZ, -R11 ;  /* 0x000000ffff0b7224 */ /* 0x000fe400078e0a0b */
[----:B------:R-:W-:Y:S02]  /*3560*/  @!P5 IMAD.MOV R21, RZ, RZ, -R21 ;  /* 0x000000ffff15d224 */ /* 0x000fe400078e0a15 */
[----:B------:R-:W-:Y:S01]  /*3570*/  @!P1 IMAD.IADD R24, R24, 0x1, -R5 ;  /* 0x0000000118189824 */ /* 0x000fe200078e0a05 */
[C---:B------:R-:W-:Y:S01]  /*3580*/  ISETP.GT.U32.AND P1, PT, R5.reuse, R31, PT ;  /* 0x0000001f0500720c */ /* 0x040fe20003f24070 */
[----:B------:R-:W-:Y:S02]  /*3590*/  IMAD R83, R5, R11, R30 ;  /* 0x0000000b05537224 */ /* 0x000fe400078e021e */
[----:B------:R-:W-:Y:S01]  /*35a0*/  IMAD.HI.U32 R10, R7, R46, RZ ;  /* 0x0000002e070a7227 */ /* 0x000fe200078e00ff */
[----:B------:R-:W-:-:S03]  /*35b0*/  ISETP.GT.U32.AND P5, PT, R5, R24, PT ;  /* 0x000000180500720c */ /* 0x000fc60003fa4070 */
[----:B------:R-:W-:Y:S01]  /*35c0*/  @!P0 IMAD.MOV R32, RZ, RZ, -R32 ;  /* 0x000000ffff208224 */ /* 0x000fe200078e0a20 */
[C---:B------:R-:W-:Y:S01]  /*35d0*/  ISETP.GT.U32.AND P0, PT, R5.reuse, R85, PT ;  /* 0x000000550500720c */ /* 0x040fe20003f04070 */
[----:B------:R-:W-:Y:S01]  /*35e0*/  @!P2 IMAD.MOV R149, RZ, RZ, -R149 ;  /* 0x000000ffff95a224 */ /* 0x000fe200078e0a95 */
[----:B------:R-:W-:Y:S01]  /*35f0*/  ISETP.GT.U32.AND P2, PT, R5, R83, PT ;  /* 0x000000530500720c */ /* 0x000fe20003f44070 */
[----:B------:R-:W-:Y:S02]  /*3600*/  @!P6 IMAD.IADD R25, R25, 0x1, -R5 ;  /* 0x000000011919e824 */ /* 0x000fe400078e0a05 */
[----:B------:R-:W-:Y:S02]  /*3610*/  IMAD.MOV R26, RZ, RZ, -R26 ;  /* 0x000000ffff1a7224 */ /* 0x000fe400078e0a1a */
[----:B------:R-:W-:Y:S01]  /*3620*/  IMAD.MOV R10, RZ, RZ, -R10 ;  /* 0x000000ffff0a7224 */ /* 0x000fe200078e0a0a */
[C---:B------:R-:W-:Y:S01]  /*3630*/  ISETP.GT.U32.AND P6, PT, R5.reuse, R25, PT ;  /* 0x000000190500720c */ /* 0x040fe20003fc4070 */
[----:B------:R-:W-:-:S02]  /*3640*/  IMAD R30, R5, R26, R44 ;  /* 0x0000001a051e7224 */ /* 0x000fc400078e022c */
[----:B------:R-:W-:Y:S01]  /*3650*/  IMAD R26, R5, R10, R46 ;  /* 0x0000000a051a7224 */ /* 0x000fe200078e022e */
[----:B------:R-:W-:Y:S01]  /*3660*/  LOP3.LUT R46, R6, 0x74, RZ, 0xfc, !PT ;  /* 0x00000074062e7812 */ /* 0x000fe200078efcff */
[--C-:B------:R-:W-:Y:S02]  /*3670*/  @!P5 IMAD.IADD R24, R24, 0x1, -R5.reuse ;  /* 0x000000011818d824 */ /* 0x100fe400078e0a05 */
[--C-:B------:R-:W-:Y:S01]  /*3680*/  @!P0 IMAD.IADD R85, R85, 0x1, -R5.reuse ;  /* 0x0000000155558824 */ /* 0x100fe200078e0a05 */
[----:B------:R-:W-:Y:S01]  /*3690*/  IABS R44, R46 ;  /* 0x0000002e002c7213 */ /* 0x000fe20000000000 */
[--C-:B------:R-:W-:Y:S01]  /*36a0*/  @!P2 IMAD.IADD R83, R83, 0x1, -R5.reuse ;  /* 0x000000015353a824 */ /* 0x100fe200078e0a05 */
[----:B------:R-:W-:Y:S01]  /*36b0*/  ISETP.GT.U32.AND P5, PT, R5, R26, PT ;  /* 0x0000001a0500720c */ /* 0x000fe20003fa4070 */
[----:B------:R-:W-:Y:S01]  /*36c0*/  @!P1 IMAD.IADD R31, R31, 0x1, -R5 ;  /* 0x000000011f1f9824 */ /* 0x000fe200078e0a05 */
[----:B------:R-:W-:Y:S01]  /*36d0*/  ISETP.GT.U32.AND P0, PT, R5, R30, PT ;  /* 0x0000001e0500720c */ /* 0x000fe20003f04070 */
[----:B------:R-:W-:Y:S01]  /*36e0*/  IMAD.HI.U32 R10, R7, R28, RZ ;  /* 0x0000001c070a7227 */ /* 0x000fe200078e00ff */
[----:B------:R-:W-:-:S02]  /*36f0*/  ISETP.GE.AND P1, PT, R27, RZ, PT ;  /* 0x000000ff1b00720c */ /* 0x000fc40003f26270 */
[----:B------:R-:W-:Y:S01]  /*3700*/  ISETP.GE.AND P2, PT, R47, RZ, PT ;  /* 0x000000ff2f00720c */ /* 0x000fe20003f46270 */
[----:B------:R-:W-:Y:S01]  /*3710*/  IMAD.HI.U32 R11, R7, R44, RZ ;  /* 0x0000002c070b7227 */ /* 0x000fe200078e00ff */
[----:B------:R-:W-:-:S03]  /*3720*/  LOP3.LUT R47, R6, 0x7e, RZ, 0xfc, !PT ;  /* 0x0000007e062f7812 */ /* 0x000fc600078efcff */
[----:B------:R-:W-:Y:S01]  /*3730*/  @!P4 IMAD.MOV R85, RZ, RZ, -R85 ;  /* 0x000000ffff55c224 */ /* 0x000fe200078e0a55 */
[----:B------:R-:W-:Y:S01]  /*3740*/  ISETP.GT.U32.AND P4, PT, R5, R83, PT ;  /* 0x000000530500720c */ /* 0x000fe20003f84070 */
[----:B------:R-:W-:Y:S01]  /*3750*/  @!P6 IMAD.IADD R25, R25, 0x1, -R5 ;  /* 0x000000011919e824 */ /* 0x000fe200078e0a05 */
[----:B------:R-:W-:Y:S01]  /*3760*/  ISETP.GE.AND P6, PT, R29, RZ, PT ;  /* 0x000000ff1d00720c */ /* 0x000fe20003fc6270 */
[----:B------:R-:W-:Y:S01]  /*3770*/  IMAD.MOV R10, RZ, RZ, -R10 ;  /* 0x000000ffff0a7224 */ /* 0x000fe200078e0a0a */
[C---:B------:R-:W-:Y:S01]  /*3780*/  LOP3.LUT R29, R6.reuse, 0x78, RZ, 0xfc, !PT ;  /* 0x00000078061d7812 */ /* 0x040fe200078efcff */
[----:B------:R-:W-:Y:S02]  /*3790*/  IMAD.MOV R11, RZ, RZ, -R11 ;  /* 0x000000ffff0b7224 */ /* 0x000fe400078e0a0b */
[C---:B------:R-:W-:Y:S02]  /*37a0*/  IMAD R27, R5.reuse, R10, R28 ;  /* 0x0000000a051b7224 */ /* 0x040fe400078e021c */
[C---:B------:R-:W-:Y:S01]  /*37b0*/  IMAD R81, R5.reuse, R11, R44 ;  /* 0x0000000b05517224 */ /* 0x040fe200078e022c */
[----:B------:R-:W-:Y:S01]  /*37c0*/  LOP3.LUT R11, R6, 0x76, RZ, 0xfc, !PT ;  /* 0x00000076060b7812 */ /* 0x000fe200078efcff */
[--C-:B------:R-:W-:Y:S01]  /*37d0*/  @!P5 IMAD.IADD R26, R26, 0x1, -R5.reuse ;  /* 0x000000011a1ad824 */ /* 0x100fe200078e0a05 */
[----:B------:R-:W-:Y:S01]  /*37e0*/  IABS R44, R29 ;  /* 0x0000001d002c7213 */ /* 0x000fe20000000000 */
[----:B------:R-:W-:Y:S01]  /*37f0*/  @!P0 IMAD.IADD R30, R30, 0x1, -R5 ;  /* 0x000000011e1e8824 */ /* 0x000fe200078e0a05 */
[----:B------:R-:W-:Y:S01]  /*3800*/  IABS R28, R11 ;  /* 0x0000000b001c7213 */ /* 0x000fe20000000000 */
[----:B------:R-:W-:Y:S01]  /*3810*/  @!P3 IMAD.MOV R31, RZ, RZ, -R31 ;  /* 0x000000ffff1fb224 */ /* 0x000fe200078e0a1f */
[C---:B------:R-:W-:Y:S01]  /*3820*/  ISETP.GT.U32.AND P3, PT, R5.reuse, R26, PT ;  /* 0x0000001a0500720c */ /* 0x040fe20003f64070 */
[----:B------:R-:W-:Y:S01]  /*3830*/  @!P1 IMAD.MOV R24, RZ, RZ, -R24 ;  /* 0x000000ffff189224 */ /* 0x000fe200078e0a18 */
[----:B------:R-:W-:Y:S01]  /*3840*/  ISETP.GT.U32.AND P1, PT, R5, R27, PT ;  /* 0x0000001b0500720c */ /* 0x000fe20003f24070 */
[----:B------:R-:W-:Y:S01]  /*3850*/  @!P4 IMAD.IADD R83, R83, 0x1, -R5 ;  /* 0x000000015353c824 */ /* 0x000fe200078e0a05 */
[C---:B------:R-:W-:Y:S01]  /*3860*/  ISETP.GT.U32.AND P5, PT, R5.reuse, R30, PT ;  /* 0x0000001e0500720c */ /* 0x040fe20003fa4070 */
[----:B------:R-:W-:Y:S01]  /*3870*/  @!P6 IMAD.MOV R25, RZ, RZ, -R25 ;  /* 0x000000ffff19e224 */ /* 0x000fe200078e0a19 */
[----:B------:R-:W-:Y:S01]  /*3880*/  ISETP.GT.U32.AND P4, PT, R5, R81, PT ;  /* 0x000000510500720c */ /* 0x000fe20003f84070 */
[----:B------:R-:W-:Y:S01]  /*3890*/  IMAD.HI.U32 R10, R7, R28, RZ ;  /* 0x0000001c070a7227 */ /* 0x000fe200078e00ff */
[----:B------:R-:W-:-:S02]  /*38a0*/  ISETP.GE.AND P6, PT, R49, RZ, PT ;  /* 0x000000ff3100720c */ /* 0x000fc40003fc6270 */
[----:B------:R-:W-:Y:S01]  /*38b0*/  ISETP.GE.AND P0, PT, R48, RZ, PT ;  /* 0x000000ff3000720c */ /* 0x000fe20003f06270 */
[----:B------:R-:W-:Y:S02]  /*38c0*/  IMAD.MOV R10, RZ, RZ, -R10 ;  /* 0x000000ffff0a7224 */ /* 0x000fe400078e0a0a */
[----:B------:R-:W-:Y:S01]  /*38d0*/  @!P2 IMAD.MOV R83, RZ, RZ, -R83 ;  /* 0x000000ffff53a224 */ /* 0x000fe200078e0a53 */
[----:B------:R-:W-:Y:S01]  /*38e0*/  ISETP.GE.AND P2, PT, R29, RZ, PT ;  /* 0x000000ff1d00720c */ /* 0x000fe20003f46270 */
[--C-:B------:R-:W-:Y:S01]  /*38f0*/  @!P3 IMAD.IADD R26, R26, 0x1, -R5.reuse ;  /* 0x000000011a1ab824 */ /* 0x100fe200078e0a05 */
[----:B------:R-:W-:Y:S01]  /*3900*/  ISETP.GE.AND P3, PT, R46, RZ, PT ;  /* 0x000000ff2e00720c */ /* 0x000fe20003f66270 */
[--C-:B------:R-:W-:Y:S01]  /*3910*/  @!P1 IMAD.IADD R27, R27, 0x1, -R5.reuse ;  /* 0x000000011b1b9824 */ /* 0x100fe200078e0a05 */
[----:B------:R-:W-:Y:S01]  /*3920*/  ISETP.GE.AND P1, PT, R11, RZ, PT ;  /* 0x000000ff0b00720c */ /* 0x000fe20003f26270 */
[----:B------:R-:W-:Y:S01]  /*3930*/  IMAD R29, R5, R10, R28 ;  /* 0x0000000a051d7224 */ /* 0x000fe200078e021c */
[----:B------:R-:W-:Y:S01]  /*3940*/  LOP3.LUT R10, R6, 0x7a, RZ, 0xfc, !PT ;  /* 0x0000007a060a7812 */ /* 0x000fe200078efcff */
[--C-:B------:R-:W-:Y:S01]  /*3950*/  @!P5 IMAD.IADD R30, R30, 0x1, -R5.reuse ;  /* 0x000000011e1ed824 */ /* 0x100fe200078e0a05 */
[----:B------:R-:W-:Y:S01]  /*3960*/  ISETP.GE.AND P5, PT, R50, RZ, PT ;  /* 0x000000ff3200720c */ /* 0x000fe20003fa6270 */
[----:B------:R-:W-:Y:S01]  /*3970*/  @!P4 IMAD.IADD R81, R81, 0x1, -R5 ;  /* 0x000000015151c824 */ /* 0x000fe200078e0a05 */
[C---:B------:R-:W-:Y:S01]  /*3980*/  ISETP.GT.U32.AND P4, PT, R5.reuse, R27, PT ;  /* 0x0000001b0500720c */ /* 0x040fe20003f84070 */
[----:B------:R-:W-:Y:S01]  /*3990*/  @!P6 IMAD.MOV R26, RZ, RZ, -R26 ;  /* 0x000000ffff1ae224 */ /* 0x000fe200078e0a1a */
[C---:B------:R-:W-:Y:S01]  /*39a0*/  ISETP.GT.U32.AND P6, PT, R5.reuse, R29, PT ;  /* 0x0000001d0500720c */ /* 0x040fe20003fc4070 */
[----:B------:R-:W-:Y:S01]  /*39b0*/  @!P0 IMAD.MOV R30, RZ, RZ, -R30 ;  /* 0x000000ffff1e8224 */ /* 0x000fe200078e0a1e */
[----:B------:R-:W-:Y:S01]  /*39c0*/  ISETP.GT.U32.AND P0, PT, R5, R81, PT ;  /* 0x000000510500720c */ /* 0x000fe20003f04070 */
[----:B------:R-:W-:Y:S01]  /*39d0*/  IMAD.HI.U32 R11, R7, R44, RZ ;  /* 0x0000002c070b7227 */ /* 0x000fe200078e00ff */
[----:B------:R-:W-:-:S03]  /*39e0*/  IABS R50, R47 ;  /* 0x0000002f00327213 */ /* 0x000fc60000000000 */
[----:B------:R-:W-:Y:S02]  /*39f0*/  IMAD.MOV R11, RZ, RZ, -R11 ;  /* 0x000000ffff0b7224 */ /* 0x000fe400078e0a0b */
[----:B------:R-:W-:-:S04]  /*3a00*/  IMAD.HI.U32 R46, R7, R50, RZ ;  /* 0x00000032072e7227 */ /* 0x000fc800078e00ff */
[----:B------:R-:W-:Y:S01]  /*3a10*/  IMAD R28, R5, R11, R44 ;  /* 0x0000000b051c7224 */ /* 0x000fe200078e022c */
[----:B------:R-:W-:Y:S01]  /*3a20*/  IABS R44, R10 ;  /* 0x0000000a002c7213 */ /* 0x000fe20000000000 */
[--C-:B------:R-:W-:Y:S01]  /*3a30*/  @!P4 IMAD.IADD R27, R27, 0x1, -R5.reuse ;  /* 0x000000011b1bc824 */ /* 0x100fe200078e0a05 */
[----:B------:R-:W-:Y:S01]  /*3a40*/  ISETP.GE.AND P4, PT, R10, RZ, PT ;  /* 0x000000ff0a00720c */ /* 0x000fe20003f86270 */
[--C-:B------:R-:W-:Y:S01]  /*3a50*/  @!P6 IMAD.IADD R29, R29, 0x1, -R5.reuse ;  /* 0x000000011d1de824 */ /* 0x100fe200078e0a05 */
[----:B------:R-:W-:Y:S01]  /*3a60*/  LOP3.LUT R11, R6, 0x7c, RZ, 0xfc, !PT ;  /* 0x0000007c060b7812 */ /* 0x000fe200078efcff */
[----:B------:R-:W-:Y:S01]  /*3a70*/  @!P0 IMAD.IADD R81, R81, 0x1, -R5 ;  /* 0x0000000151518824 */ /* 0x000fe200078e0a05 */
[C---:B------:R-:W-:Y:S01]  /*3a80*/  ISETP.GT.U32.AND P0, PT, R5.reuse, R28, PT ;  /* 0x0000001c0500720c */ /* 0x040fe20003f04070 */
[----:B------:R-:W-:Y:S01]  /*3a90*/  @!P5 IMAD.MOV R27, RZ, RZ, -R27 ;  /* 0x000000ffff1bd224 */ /* 0x000fe200078e0a1b */
[----:B------:R-:W-:Y:S01]  /*3aa0*/  ISETP.GT.U32.AND P5, PT, R5, R29, PT ;  /* 0x0000001d0500720c */ /* 0x000fe20003fa4070 */
[----:B------:R-:W-:Y:S01]  /*3ab0*/  IMAD.HI.U32 R10, R7, R44, RZ ;  /* 0x0000002c070a7227 */ /* 0x000fe200078e00ff */
[----:B------:R-:W-:-:S02]  /*3ac0*/  IABS R48, R11 ;  /* 0x0000000b00307213 */ /* 0x000fc40000000000 */
[----:B------:R-:W-:Y:S01]  /*3ad0*/  ISETP.GE.AND P6, PT, R11, RZ, PT ;  /* 0x000000ff0b00720c */ /* 0x000fe20003fc6270 */
[----:B------:R-:W-:Y:S02]  /*3ae0*/  IMAD.MOV R10, RZ, RZ, -R10 ;  /* 0x000000ffff0a7224 */ /* 0x000fe400078e0a0a */
[----:B------:R-:W-:-:S04]  /*3af0*/  IMAD.HI.U32 R11, R7, R48, RZ ;  /* 0x00000030070b7227 */ /* 0x000fc800078e00ff */
[----:B------:R-:W-:Y:S02]  /*3b00*/  IMAD R44, R5, R10, R44 ;  /* 0x0000000a052c7224 */ /* 0x000fe400078e022c */
[--C-:B------:R-:W-:Y:S02]  /*3b10*/  @!P0 IMAD.IADD R28, R28, 0x1, -R5.reuse ;  /* 0x000000011c1c8824 */ /* 0x100fe400078e0a05 */
[----:B------:R-:W-:Y:S02]  /*3b20*/  IMAD.MOV R46, RZ, RZ, -R46 ;  /* 0x000000ffff2e7224 */ /* 0x000fe400078e0a2e */
[----:B------:R-:W-:Y:S01]  /*3b30*/  @!P5 IMAD.IADD R29, R29, 0x1, -R5 ;  /* 0x000000011d1dd824 */ /* 0x000fe200078e0a05 */
[C---:B------:R-:W-:Y:S01]  /*3b40*/  ISETP.GT.U32.AND P5, PT, R5.reuse, R44, PT ;  /* 0x0000002c0500720c */ /* 0x040fe20003fa4070 */
[----:B------:R-:W-:Y:S01]  /*3b50*/  IMAD.MOV R11, RZ, RZ, -R11 ;  /* 0x000000ffff0b7224 */ /* 0x000fe200078e0a0b */
[C---:B------:R-:W-:Y:S01]  /*3b60*/  ISETP.GT.U32.AND P0, PT, R5.reuse, R28, PT ;  /* 0x0000001c0500720c */ /* 0x040fe20003f04070 */
[C---:B------:R-:W-:Y:S01]  /*3b70*/  IMAD R46, R5.reuse, R46, R50 ;  /* 0x0000002e052e7224 */ /* 0x040fe200078e0232 */
[----:B------:R-:W-:Y:S01]  /*3b80*/  IABS R50, R51 ;  /* 0x0000003300327213 */ /* 0x000fe20000000000 */
[C---:B------:R-:W-:Y:S01]  /*3b90*/  IMAD R79, R5.reuse, R11, R48 ;  /* 0x0000000b054f7224 */ /* 0x040fe200078e0230 */
[----:B------:R-:W-:Y:S01]  /*3ba0*/  LOP3.LUT R11, R6, 0x80, RZ, 0xfc, !PT ;  /* 0x00000080060b7812 */ /* 0x000fe200078efcff */
[----:B------:R-:W-:Y:S01]  /*3bb0*/  @!P1 IMAD.MOV R29, RZ, RZ, -R29 ;  /* 0x000000ffff1d9224 */ /* 0x000fe200078e0a1d */
[----:B------:R-:W-:Y:S01]  /*3bc0*/  ISETP.GT.U32.AND P1, PT, R5, R46, PT ;  /* 0x0000002e0500720c */ /* 0x000fe20003f24070 */
[----:B------:R-:W-:Y:S01]  /*3bd0*/  @!P3 IMAD.MOV R81, RZ, RZ, -R81 ;  /* 0x000000ffff51b224 */ /* 0x000fe200078e0a51 */
[----:B------:R-:W-:Y:S01]  /*3be0*/  IABS R48, R11 ;  /* 0x0000000b00307213 */ /* 0x000fe20000000000 */
[----:B------:R-:W-:Y:S01]  /*3bf0*/  IMAD.HI.U32 R49, R7, R54, RZ ;  /* 0x0000003607317227 */ /* 0x000fe200078e00ff */
[----:B------:R-:W-:-:S03]  /*3c00*/  ISETP.GE.AND P3, PT, R47, RZ, PT ;  /* 0x000000ff2f00720c */ /* 0x000fc60003f66270 */
[----:B------:R-:W-:Y:S02]  /*3c10*/  @!P5 IMAD.IADD R44, R44, 0x1, -R5 ;  /* 0x000000012c2cd824 */ /* 0x000fe400078e0a05 */
[----:B------:R-:W-:-:S03]  /*3c20*/  IMAD.HI.U32 R10, R7, R48, RZ ;  /* 0x00000030070a7227 */ /* 0x000fc600078e00ff */
[C---:B------:R-:W-:Y:S01]  /*3c30*/  ISETP.GT.U32.AND P5, PT, R5.reuse, R44, PT ;  /* 0x0000002c0500720c */ /* 0x040fe20003fa4070 */
[--C-:B------:R-:W-:Y:S01]  /*3c40*/  @!P0 IMAD.IADD R28, R28, 0x1, -R5.reuse ;  /* 0x000000011c1c8824 */ /* 0x100fe200078e0a05 */
[C---:B------:R-:W-:Y:S01]  /*3c50*/  ISETP.GT.U32.AND P0, PT, R5.reuse, R79, PT ;  /* 0x0000004f0500720c */ /* 0x040fe20003f04070 */
[----:B------:R-:W-:Y:S02]  /*3c60*/  IMAD.MOV R10, RZ, RZ, -R10 ;  /* 0x000000ffff0a7224 */ /* 0x000fe400078e0a0a */
[----:B------:R-:W-:Y:S02]  /*3c70*/  @!P1 IMAD.IADD R46, R46, 0x1, -R5 ;  /* 0x000000012e2e9824 */ /* 0x000fe400078e0a05 */
[----:B------:R-:W-:Y:S02]  /*3c80*/  IMAD R47, R5, R10, R48 ;  /* 0x0000000a052f7224 */ /* 0x000fe400078e0230 */
[----:B------:R-:W-:Y:S01]  /*3c90*/  IMAD.HI.U32 R10, R7, R50, RZ ;  /* 0x00000032070a7227 */ /* 0x000fe200078e00ff */
[----:B------:R-:W-:-:S03]  /*3ca0*/  ISETP.GT.U32.AND P1, PT, R5, R46, PT ;  /* 0x0000002e0500720c */ /* 0x000fc60003f24070 */
[----:B------:R-:W-:Y:S01]  /*3cb0*/  @!P2 IMAD.MOV R28, RZ, RZ, -R28 ;  /* 0x000000ffff1ca224 */ /* 0x000fe200078e0a1c */
[----:B------:R-:W-:Y:S01]  /*3cc0*/  ISETP.GE.AND P2, PT, R11, RZ, PT ;  /* 0x000000ff0b00720c */ /* 0x000fe20003f46270 */
[----:B------:R-:W-:-:S04]  /*3cd0*/  IMAD.HI.U32 R11, R7, R52, RZ ;  /* 0x00000034070b7227 */ /* 0x000fc800078e00ff */
[----:B------:R-:W-:Y:S02]  /*3ce0*/  IMAD.MOV R10, RZ, RZ, -R10 ;  /* 0x000000ffff0a7224 */ /* 0x000fe400078e0a0a */
[--C-:B------:R-:W-:Y:S02]  /*3cf0*/  @!P0 IMAD.IADD R79, R79, 0x1, -R5.reuse ;  /* 0x000000014f4f8824 */ /* 0x100fe400078e0a05 */
[----:B------:R-:W-:Y:S01]  /*3d00*/  @!P5 IMAD.IADD R44, R44, 0x1, -R5 ;  /* 0x000000012c2cd824 */ /* 0x000fe200078e0a05 */
[C---:B------:R-:W-:Y:S01]  /*3d10*/  ISETP.GT.U32.AND P5, PT, R5.reuse, R47, PT ;  /* 0x0000002f0500720c */ /* 0x040fe20003fa4070 */
[----:B------:R-:W-:Y:S01]  /*3d20*/  IMAD.MOV R11, RZ, RZ, -R11 ;  /* 0x000000ffff0b7224 */ /* 0x000fe200078e0a0b */
[C---:B------:R-:W-:Y:S01]  /*3d30*/  ISETP.GT.U32.AND P0, PT, R5.reuse, R79, PT ;  /* 0x0000004f0500720c */ /* 0x040fe20003f04070 */
[C---:B------:R-:W-:Y:S02]  /*3d40*/  IMAD R48, R5.reuse, R10, R50 ;  /* 0x0000000a05307224 */ /* 0x040fe400078e0232 */
[C---:B------:R-:W-:Y:S01]  /*3d50*/  IMAD R77, R5.reuse, R11, R52 ;  /* 0x0000000b054d7224 */ /* 0x040fe200078e0234 */
[----:B------:R-:W-:Y:S01]  /*3d60*/  LOP3.LUT R11, R6, 0x88, RZ, 0xfc, !PT ;  /* 0x00000088060b7812 */ /* 0x000fe200078efcff */
[----:B------:R-:W-:Y:S01]  /*3d70*/  @!P4 IMAD.MOV R44, RZ, RZ, -R44 ;  /* 0x000000ffff2cc224 */ /* 0x000fe200078e0a2c */
[C---:B------:R-:W-:Y:S01]  /*3d80*/  ISETP.GT.U32.AND P4, PT, R5.reuse, R48, PT ;  /* 0x000000300500720c */ /* 0x040fe20003f84070 */
[----:B------:R-:W-:Y:S01]  /*3d90*/  IMAD.MOV R49, RZ, RZ, -R49 ;  /* 0x000000ffff317224 */ /* 0x000fe200078e0a31 */
[----:B------:R-:W-:Y:S01]  /*3da0*/  IABS R50, R11 ;  /* 0x0000000b00327213 */ /* 0x000fe20000000000 */
[----:B------:R-:W-:Y:S01]  /*3db0*/  @!P1 IMAD.IADD R46, R46, 0x1, -R5 ;  /* 0x000000012e2e9824 */ /* 0x000fe200078e0a05 */
[C---:B------:R-:W-:Y:S01]  /*3dc0*/  ISETP.GT.U32.AND P1, PT, R5.reuse, R77, PT ;  /* 0x0000004d0500720c */ /* 0x040fe20003f24070 */
[----:B------:R-:W-:-:S02]  /*3dd0*/  IMAD R49, R5, R49, R54 ;  /* 0x0000003105317224 */ /* 0x000fc400078e0236 */
[----:B------:R-:W-:Y:S02]  /*3de0*/  @!P3 IMAD.MOV R46, RZ, RZ, -R46 ;  /* 0x000000ffff2eb224 */ /* 0x000fe400078e0a2e */
[--C-:B------:R-:W-:Y:S01]  /*3df0*/  @!P0 IMAD.IADD R79, R79, 0x1, -R5.reuse ;  /* 0x000000014f4f8824 */ /* 0x100fe200078e0a05 */
[----:B------:R-:W-:Y:S01]  /*3e00*/  ISETP.GT.U32.AND P3, PT, R5, R49, PT ;  /* 0x000000310500720c */ /* 0x000fe20003f64070 */
[--C-:B------:R-:W-:Y:S01]  /*3e10*/  @!P5 IMAD.IADD R47, R47, 0x1, -R5.reuse ;  /* 0x000000012f2fd824 */ /* 0x100fe200078e0a05 */
[----:B------:R-:W-:Y:S01]  /*3e20*/  ISETP.GE.AND P0, PT, R51, RZ, PT ;  /* 0x000000ff3300720c */ /* 0x000fe20003f06270 */
[----:B------:R-:W-:Y:S01]  /*3e30*/  @!P4 IMAD.IADD R48, R48, 0x1, -R5 ;  /* 0x000000013030c824 */ /* 0x000fe200078e0a05 */
[----:B------:R-:W-:Y:S01]  /*3e40*/  ISETP.GE.AND P4, PT, R11, RZ, PT ;  /* 0x000000ff0b00720c */ /* 0x000fe20003f86270 */
[----:B------:R-:W-:Y:S01]  /*3e50*/  @!P6 IMAD.MOV R79, RZ, RZ, -R79 ;  /* 0x000000ffff4fe224 */ /* 0x000fe200078e0a4f */
[----:B------:R-:W-:Y:S01]  /*3e60*/  ISETP.GE.AND P6, PT, R53, RZ, PT ;  /* 0x000000ff3500720c */ /* 0x000fe20003fc6270 */
[----:B------:R-:W-:Y:S01]  /*3e70*/  IMAD.HI.U32 R10, R7, R50, RZ ;  /* 0x00000032070a7227 */ /* 0x000fe200078e00ff */
[----:B------:R-:W-:-:S02]  /*3e80*/  ISETP.GT.U32.AND P5, PT, R5, R47, PT ;  /* 0x0000002f0500720c */ /* 0x000fc40003fa4070 */
[----:B------:R-:W-:Y:S01]  /*3e90*/  LOP3.LUT R53, R6, 0x8a, RZ, 0xfc, !PT ;  /* 0x0000008a06357812 */ /* 0x000fe200078efcff */
[--C-:B------:R-:W-:Y:S01]  /*3ea0*/  @!P1 IMAD.IADD R77, R77, 0x1, -R5.reuse ;  /* 0x000000014d4d9824 */ /* 0x100fe200078e0a05 */
[----:B------:R-:W-:Y:S01]  /*3eb0*/  ISETP.GT.U32.AND P1, PT, R5, R48, PT ;  /* 0x000000300500720c */ /* 0x000fe20003f24070 */
[----:B------:R-:W-:Y:S01]  /*3ec0*/  IMAD.MOV R10, RZ, RZ, -R10 ;  /* 0x000000ffff0a7224 */ /* 0x000fe200078e0a0a */
[----:B------:R-:W-:Y:S01]  /*3ed0*/  IABS R52, R53 ;  /* 0x0000003500347213 */ /* 0x000fe20000000000 */
[----:B------:R-:W-:Y:S01]  /*3ee0*/  @!P3 IMAD.IADD R49, R49, 0x1, -R5 ;  /* 0x000000013131b824 */ /* 0x000fe200078e0a05 */
[C---:B------:R-:W-:Y:S01]  /*3ef0*/  ISETP.GT.U32.AND P3, PT, R5.reuse, R77, PT ;  /* 0x0000004d0500720c */ /* 0x040fe20003f64070 */
[----:B------:R-:W-:Y:S02]  /*3f00*/  IMAD R50, R5, R10, R50 ;  /* 0x0000000a05327224 */ /* 0x000fe400078e0232 */
[----:B------:R-:W-:-:S04]  /*3f10*/  IMAD.HI.U32 R10, R7, R52, RZ ;  /* 0x00000034070a7227 */ /* 0x000fc800078e00ff */
[--C-:B------:R-:W-:Y:S01]  /*3f20*/  @!P5 IMAD.IADD R47, R47, 0x1, -R5.reuse ;  /* 0x000000012f2fd824 */ /* 0x100fe200078e0a05 */
[----:B------:R-:W-:Y:S01]  /*3f30*/  ISETP.GE.AND P5, PT, R55, RZ, PT ;  /* 0x000000ff3700720c */ /* 0x000fe20003fa6270 */
[----:B------:R-:W-:Y:S01]  /*3f40*/  IMAD.MOV R10, RZ, RZ, -R10 ;  /* 0x000000ffff0a7224 */ /* 0x000fe200078e0a0a */
[----:B------:R-:W-:Y:S01]  /*3f50*/  LOP3.LUT R55, R6, 0x8c, RZ, 0xfc, !PT ;  /* 0x0000008c06377812 */ /* 0x000fe200078efcff */
[----:B------:R-:W-:Y:S01]  /*3f60*/  @!P1 IMAD.IADD R48, R48, 0x1, -R5 ;  /* 0x0000000130309824 */ /* 0x000fe200078e0a05 */
[C---:B------:R-:W-:Y:S01]  /*3f70*/  ISETP.GT.U32.AND P1, PT, R5.reuse, R50, PT ;  /* 0x000000320500720c */ /* 0x040fe20003f24070 */
[----:B------:R-:W-:Y:S01]  /*3f80*/  @!P2 IMAD.MOV R47, RZ, RZ, -R47 ;  /* 0x000000ffff2fa224 */ /* 0x000fe200078e0a2f */
[C---:B------:R-:W-:Y:S01]  /*3f90*/  ISETP.GT.U32.AND P2, PT, R5.reuse, R49, PT ;  /* 0x000000310500720c */ /* 0x040fe20003f44070 */
[----:B------:R-:W-:Y:S01]  /*3fa0*/  IMAD R51, R5, R10, R52 ;  /* 0x0000000a05337224 */ /* 0x000fe200078e0234 */
[----:B------:R-:W-:Y:S01]  /*3fb0*/  IABS R54, R55 ;  /* 0x0000003700367213 */ /* 0x000fe20000000000 */
[----:B------:R-:W-:-:S02]  /*3fc0*/  @!P3 IMAD.IADD R77, R77, 0x1, -R5 ;  /* 0x000000014d4db824 */ /* 0x000fc400078e0a05 */
[----:B------:R-:W-:Y:S01]  /*3fd0*/  IMAD.HI.U32 R11, R7, R56, RZ ;  /* 0x00000038070b7227 */ /* 0x000fe200078e00ff */
[----:B------:R-:W-:-:S03]  /*3fe0*/  ISETP.GT.U32.AND P3, PT, R5, R51, PT ;  /* 0x000000330500720c */ /* 0x000fc60003f64070 */
[----:B------:R-:W-:Y:S02]  /*3ff0*/  IMAD.MOV R11, RZ, RZ, -R11 ;  /* 0x000000ffff0b7224 */ /* 0x000fe400078e0a0b */
[--C-:B------:R-:W-:Y:S01]  /*4000*/  @!P1 IMAD.IADD R50, R50, 0x1, -R5.reuse ;  /* 0x0000000132329824 */ /* 0x100fe200078e0a05 */
[----:B------:R-:W-:Y:S01]  /*4010*/  ISETP.GE.AND P1, PT, R55, RZ, PT ;  /* 0x000000ff3700720c */ /* 0x000fe20003f26270 */
[--C-:B------:R-:W-:Y:S01]  /*4020*/  @!P2 IMAD.IADD R49, R49, 0x1, -R5.reuse ;  /* 0x000000013131a824 */ /* 0x100fe200078e0a05 */
[----:B------:R-:W-:Y:S01]  /*4030*/  ISETP.GE.AND P2, PT, R53, RZ, PT ;  /* 0x000000ff3500720c */ /* 0x000fe20003f46270 */
[----:B------:R-:W-:Y:S01]  /*4040*/  @!P0 IMAD.MOV R48, RZ, RZ, -R48 ;  /* 0x000000ffff308224 */ /* 0x000fe200078e0a30 */
[C---:B------:R-:W-:Y:S01]  /*4050*/  ISETP.GT.U32.AND P0, PT, R5.reuse, R50, PT ;  /* 0x000000320500720c */ /* 0x040fe20003f04070 */
[----:B------:R-:W-:Y:S01]  /*4060*/  IMAD R53, R5, R11, R56 ;  /* 0x0000000b05357224 */ /* 0x000fe200078e0238 */
[----:B------:R-:W-:Y:S01]  /*4070*/  LOP3.LUT R55, R6, 0x92, RZ, 0xfc, !PT ;  /* 0x0000009206377812 */ /* 0x000fe200078efcff */
[----:B------:R-:W-:-:S02]  /*4080*/  @!P3 IMAD.IADD R51, R51, 0x1, -R5 ;  /* 0x000000013333b824 */ /* 0x000fc400078e0a05 */
[----:B------:R-:W-:-:S03]  /*4090*/  IMAD.HI.U32 R10, R7, R54, RZ ;  /* 0x00000036070a7227 */ /* 0x000fc600078e00ff */
[C---:B------:R-:W-:Y:S01]  /*40a0*/  ISETP.GT.U32.AND P3, PT, R5.reuse, R51, PT ;  /* 0x000000330500720c */ /* 0x040fe20003f64070 */
[----:B------:R-:W-:Y:S01]  /*40b0*/  @!P5 IMAD.MOV R49, RZ, RZ, -R49 ;  /* 0x000000ffff31d224 */ /* 0x000fe200078e0a31 */
[----:B------:R-:W-:Y:S01]  /*40c0*/  ISETP.GT.U32.AND P5, PT, R5, R53, PT ;  /* 0x000000350500720c */ /* 0x000fe20003fa4070 */
[----:B------:R-:W-:-:S04]  /*40d0*/  IMAD.HI.U32 R52, R7, R58, RZ ;  /* 0x0000003a07347227 */ /* 0x000fc800078e00ff */
[----:B------:R-:W-:Y:S02]  /*40e0*/  IMAD.MOV R10, RZ, RZ, -R10 ;  /* 0x000000ffff0a7224 */ /* 0x000fe400078e0a0a */
[----:B------:R-:W-:Y:S02]  /*40f0*/  IMAD.MOV R52, RZ, RZ, -R52 ;  /* 0x000000ffff347224 */ /* 0x000fe400078e0a34 */
[----:B------:R-:W-:Y:S01]  /*4100*/  IMAD R75, R5, R10, R54 ;  /* 0x0000000a054b7224 */ /* 0x000fe200078e0236 */
[----:B------:R-:W-:Y:S01]  /*4110*/  IABS R54, R55 ;  /* 0x0000003700367213 */ /* 0x000fe20000000000 */
[----:B------:R-:W-:Y:S01]  /*4120*/  @!P0 IMAD.IADD R50, R50, 0x1, -R5 ;  /* 0x0000000132328824 */ /* 0x000fe200078e0a05 */
[----:B------:R-:W-:Y:S01]  /*4130*/  ISETP.GE.AND P0, PT, R57, RZ, PT ;  /* 0x000000ff3900720c */ /* 0x000fe20003f06270 */
[----:B------:R-:W-:Y:S01]  /*4140*/  @!P6 IMAD.MOV R77, RZ, RZ, -R77 ;  /* 0x000000ffff4de224 */ /* 0x000fe200078e0a4d */
[----:B------:R-:W-:Y:S01]  /*4150*/  LOP3.LUT R57, R6, 0x94, RZ, 0xfc, !PT ;  /* 0x0000009406397812 */ /* 0x000fe200078efcff */
[C---:B------:R-:W-:Y:S01]  /*4160*/  IMAD R52, R5.reuse, R52, R58 ;  /* 0x0000003405347224 */ /* 0x040fe200078e023a */
[----:B------:R-:W-:Y:S01]  /*4170*/  ISETP.GT.U32.AND P6, PT, R5, R75, PT ;  /* 0x0000004b0500720c */ /* 0x000fe20003fc4070 */
[----:B------:R-:W-:Y:S01]  /*4180*/  @!P5 IMAD.IADD R53, R53, 0x1, -R5 ;  /* 0x000000013535d824 */ /* 0x000fe200078e0a05 */
[----:B------:R-:W-:Y:S01]  /*4190*/  IABS R56, R57 ;  /* 0x0000003900387213 */ /* 0x000fe20000000000 */
[----:B------:R-:W-:-:S04]  /*41a0*/  IMAD.HI.U32 R10, R7, R54, RZ ;  /* 0x00000036070a7227 */ /* 0x000fc800078e00ff */
[----:B------:R-:W-:Y:S01]  /*41b0*/  @!P3 IMAD.IADD R51, R51, 0x1, -R5 ;  /* 0x000000013333b824 */ /* 0x000fe200078e0a05 */
[C---:B------:R-:W-:Y:S01]  /*41c0*/  ISETP.GT.U32.AND P3, PT, R5.reuse, R52, PT ;  /* 0x000000340500720c */ /* 0x040fe20003f64070 */
[----:B------:R-:W-:Y:S01]  /*41d0*/  @!P4 IMAD.MOV R50, RZ, RZ, -R50 ;  /* 0x000000ffff32c224 */ /* 0x000fe200078e0a32 */
[----:B------:R-:W-:Y:S01]  /*41e0*/  ISETP.GT.U32.AND P4, PT, R5, R53, PT ;  /* 0x000000350500720c */ /* 0x000fe20003f84070 */
[----:B------:R-:W-:Y:S02]  /*41f0*/  IMAD.MOV R11, RZ, RZ, -R10 ;  /* 0x000000ffff0b7224 */ /* 0x000fe400078e0a0a */
[----:B------:R-:W-:-:S04]  /*4200*/  IMAD.HI.U32 R10, R7, R56, RZ ;  /* 0x00000038070a7227 */ /* 0x000fc800078e00ff */
[----:B------:R-:W-:Y:S02]  /*4210*/  IMAD.MOV R10, RZ, RZ, -R10 ;  /* 0x000000ffff0a7224 */ /* 0x000fe400078e0a0a */
[--C-:B------:R-:W-:Y:S01]  /*4220*/  @!P6 IMAD.IADD R75, R75, 0x1, -R5.reuse ;  /* 0x000000014b4be824 */ /* 0x100fe200078e0a05 */
[----:B------:R-:W-:Y:S01]  /*4230*/  ISETP.GE.AND P6, PT, R59, RZ, PT ;  /* 0x000000ff3b00720c */ /* 0x000fe20003fc6270 */
[C---:B------:R-:W-:Y:S01]  /*4240*/  IMAD R73, R5.reuse, R10, R56 ;  /* 0x0000000a05497224 */ /* 0x040fe200078e0238 */
[----:B------:R-:W-:Y:S01]  /*4250*/  LOP3.LUT R59, R6, 0x96, RZ, 0xfc, !PT ;  /* 0x00000096063b7812 */ /* 0x000fe200078efcff */
[--C-:B------:R-:W-:Y:S01]  /*4260*/  @!P3 IMAD.IADD R52, R52, 0x1, -R5.reuse ;  /* 0x000000013434b824 */ /* 0x100fe200078e0a05 */
[----:B------:R-:W-:Y:S01]  /*4270*/  ISETP.GT.U32.AND P5, PT, R5, R75, PT ;  /* 0x0000004b0500720c */ /* 0x000fe20003fa4070 */
[----:B------:R-:W-:Y:S01]  /*4280*/  @!P4 IMAD.IADD R53, R53, 0x1, -R5 ;  /* 0x000000013535c824 */ /* 0x000fe200078e0a05 */
[C---:B------:R-:W-:Y:S01]  /*4290*/  ISETP.GT.U32.AND P4, PT, R5.reuse, R73, PT ;  /* 0x000000490500720c */ /* 0x040fe20003f84070 */
[C---:B------:R-:W-:Y:S01]  /*42a0*/  IMAD R54, R5.reuse, R11, R54 ;  /* 0x0000000b05367224 */ /* 0x040fe200078e0236 */
[----:B------:R-:W-:Y:S01]  /*42b0*/  ISETP.GT.U32.AND P3, PT, R5, R52, PT ;  /* 0x000000340500720c */ /* 0x000fe20003f64070 */
[----:B------:R-:W-:Y:S01]  /*42c0*/  @!P2 IMAD.MOV R51, RZ, RZ, -R51 ;  /* 0x000000ffff33a224 */ /* 0x000fe200078e0a33 */
[----:B------:R-:W-:Y:S01]  /*42d0*/  IABS R58, R59 ;  /* 0x0000003b003a7213 */ /* 0x000fe20000000000 */
[----:B------:R-:W-:Y:S01]  /*42e0*/  @!P0 IMAD.MOV R53, RZ, RZ, -R53 ;  /* 0x000000ffff358224 */ /* 0x000fe200078e0a35 */
[----:B------:R-:W-:-:S02]  /*42f0*/  IABS R56, R60 ;  /* 0x0000003c00387213 */ /* 0x000fc40000000000 */
[----:B------:R-:W-:Y:S01]  /*4300*/  IABS R11, R61 ;  /* 0x0000003d000b7213 */ /* 0x000fe20000000000 */
[----:B------:R-:W-:Y:S01]  /*4310*/  IMAD.HI.U32 R10, R7, R58, RZ ;  /* 0x0000003a070a7227 */ /* 0x000fe200078e00ff */
[----:B------:R-:W-:Y:S02]  /*4320*/  ISETP.GE.AND P0, PT, R59, RZ, PT ;  /* 0x000000ff3b00720c */ /* 0x000fe40003f06270 */
[----:B------:R-:W-:Y:S01]  /*4330*/  LOP3.LUT R59, R6, 0x9c, RZ, 0xfc, !PT ;  /* 0x0000009c063b7812 */ /* 0x000fe200078efcff */
[--C-:B------:R-:W-:Y:S01]  /*4340*/  @!P5 IMAD.IADD R75, R75, 0x1, -R5.reuse ;  /* 0x000000014b4bd824 */ /* 0x100fe200078e0a05 */
[----:B------:R-:W-:Y:S01]  /*4350*/  ISETP.GT.U32.AND P5, PT, R5, R54, PT ;  /* 0x000000360500720c */ /* 0x000fe20003fa4070 */
[--C-:B------:R-:W-:Y:S02]  /*4360*/  @!P4 IMAD.IADD R73, R73, 0x1, -R5.reuse ;  /* 0x000000014949c824 */ /* 0x100fe400078e0a05 */
[----:B------:R-:W-:Y:S01]  /*4370*/  @!P3 IMAD.IADD R52, R52, 0x1, -R5 ;  /* 0x000000013434b824 */ /* 0x000fe200078e0a05 */
[----:B------:R-:W-:Y:S01]  /*4380*/  ISETP.GE.AND P3, PT, R55, RZ, PT ;  /* 0x000000ff3700720c */ /* 0x000fe20003f66270 */
[----:B------:R-:W-:Y:S01]  /*4390*/  IMAD.MOV R55, RZ, RZ, -R10 ;  /* 0x000000ffff377224 */ /* 0x000fe200078e0a0a */
[----:B------:R-:W-:Y:S01]  /*43a0*/  ISETP.GT.U32.AND P2, PT, R5, R73, PT ;  /* 0x000000490500720c */ /* 0x000fe20003f44070 */
[----:B------:R-:W-:-:S04]  /*43b0*/  IMAD.HI.U32 R10, R7, R56, RZ ;  /* 0x00000038070a7227 */ /* 0x000fc800078e00ff */
[----:B------:R-:W-:Y:S02]  /*43c0*/  IMAD R55, R5, R55, R58 ;  /* 0x0000003705377224 */ /* 0x000fe400078e023a */
[----:B------:R-:W-:Y:S02]  /*43d0*/  IMAD.MOV.U32 R58, RZ, RZ, R11 ;  /* 0x000000ffff3a7224 */ /* 0x000fe400078e000b */
[----:B------:R-:W-:Y:S02]  /*43e0*/  IMAD.MOV R11, RZ, RZ, -R10 ;  /* 0x000000ffff0b7224 */ /* 0x000fe400078e0a0a */
[----:B------:R-:W-:Y:S01]  /*43f0*/  @!P5 IMAD.IADD R54, R54, 0x1, -R5 ;  /* 0x000000013636d824 */ /* 0x000fe200078e0a05 */
[----:B------:R-:W-:Y:S01]  /*4400*/  ISETP.GE.AND P5, PT, R57, RZ, PT ;  /* 0x000000ff3900720c */ /* 0x000fe20003fa6270 */
[----:B------:R-:W-:-:S03]  /*4410*/  IMAD.HI.U32 R10, R7, R58, RZ ;  /* 0x0000003a070a7227 */ /* 0x000fc600078e00ff */
[C---:B------:R-:W-:Y:S01]  /*4420*/  ISETP.GT.U32.AND P4, PT, R5.reuse, R54, PT ;  /* 0x000000360500720c */ /* 0x040fe20003f84070 */
[C---:B------:R-:W-:Y:S01]  /*4430*/  IMAD R56, R5.reuse, R11, R56 ;  /* 0x0000000b05387224 */ /* 0x040fe200078e0238 */
[----:B------:R-:W-:Y:S01]  /*4440*/  IABS R11, R59 ;  /* 0x0000003b000b7213 */ /* 0x000fe20000000000 */
[----:B------:R-:W-:Y:S01]  /*4450*/  @!P1 IMAD.MOV R75, RZ, RZ, -R75 ;  /* 0x000000ffff4b9224 */ /* 0x000fe200078e0a4b */
[----:B------:R-:W-:Y:S01]  /*4460*/  ISETP.GT.U32.AND P1, PT, R5, R55, PT ;  /* 0x000000370500720c */ /* 0x000fe20003f24070 */
[----:B------:R-:W-:Y:S02]  /*4470*/  IMAD.MOV R10, RZ, RZ, -R10 ;  /* 0x000000ffff0a7224 */ /* 0x000fe400078e0a0a */
[----:B------:R-:W-:Y:S01]  /*4480*/  @!P2 IMAD.IADD R73, R73, 0x1, -R5 ;  /* 0x000000014949a824 */ /* 0x000fe200078e0a05 */
[C---:B------:R-:W-:Y:S01]  /*4490*/  ISETP.GT.U32.AND P2, PT, R5.reuse, R56, PT ;  /* 0x000000380500720c */ /* 0x040fe20003f44070 */
[----:B------:R-:W-:Y:S02]  /*44a0*/  IMAD R57, R5, R10, R58 ;  /* 0x0000000a05397224 */ /* 0x000fe400078e023a */
[----:B------:R-:W-:-:S02]  /*44b0*/  @!P5 IMAD.MOV R73, RZ, RZ, -R73 ;  /* 0x000000ffff49d224 */ /* 0x000fc400078e0a49 */
[----:B------:R-:W-:Y:S01]  /*44c0*/  IMAD.MOV.U32 R58, RZ, RZ, R11 ;  /* 0x000000ffff3a7224 */ /* 0x000fe200078e000b */
[----:B------:R-:W-:Y:S01]  /*44d0*/  ISETP.GT.U32.AND P5, PT, R5, R57, PT ;  /* 0x000000390500720c */ /* 0x000fe20003fa4070 */
[--C-:B------:R-:W-:Y:S01]  /*44e0*/  @!P4 IMAD.IADD R54, R54, 0x1, -R5.reuse ;  /* 0x000000013636c824 */ /* 0x100fe200078e0a05 */
[C---:B------:R-:W-:Y:S01]  /*44f0*/  LOP3.LUT R11, R6.reuse, 0x9e, RZ, 0xfc, !PT ;  /* 0x0000009e060b7812 */ /* 0x040fe200078efcff */
[--C-:B------:R-:W-:Y:S01]  /*4500*/  @!P1 IMAD.IADD R55, R55, 0x1, -R5.reuse ;  /* 0x0000000137379824 */ /* 0x100fe200078e0a05 */
[----:B------:R-:W-:Y:S01]  /*4510*/  ISETP.GE.AND P4, PT, R61, RZ, PT ;  /* 0x000000ff3d00720c */ /* 0x000fe20003f86270 */
[----:B------:R-:W-:Y:S01]  /*4520*/  IMAD.HI.U32 R10, R7, R58, RZ ;  /* 0x0000003a070a7227 */ /* 0x000fe200078e00ff */
[----:B------:R-:W-:Y:S02]  /*4530*/  LOP3.LUT R61, R6, 0xa2, RZ, 0xfc, !PT ;  /* 0x000000a2063d7812 */ /* 0x000fe400078efcff */
[----:B------:R-:W-:Y:S01]  /*4540*/  ISETP.GT.U32.AND P1, PT, R5, R55, PT ;  /* 0x000000370500720c */ /* 0x000fe20003f24070 */
[--C-:B------:R-:W-:Y:S01]  /*4550*/  @!P2 IMAD.IADD R56, R56, 0x1, -R5.reuse ;  /* 0x000000013838a824 */ /* 0x100fe200078e0a05 */
[----:B------:R-:W-:Y:S01]  /*4560*/  IABS R64, R61 ;  /* 0x0000003d00407213 */ /* 0x000fe20000000000 */
[----:B------:R-:W-:Y:S01]  /*4570*/  @!P3 IMAD.MOV R54, RZ, RZ, -R54 ;  /* 0x000000ffff36b224 */ /* 0x000fe200078e0a36 */
[----:B------:R-:W-:Y:S01]  /*4580*/  ISETP.GE.AND P3, PT, R59, RZ, PT ;  /* 0x000000ff3b00720c */ /* 0x000fe20003f66270 */
[----:B------:R-:W-:Y:S01]  /*4590*/  @!P6 IMAD.MOV R52, RZ, RZ, -R52 ;  /* 0x000000ffff34e224 */ /* 0x000fe200078e0a34 */
[----:B------:R-:W-:Y:S01]  /*45a0*/  ISETP.GT.U32.AND P2, PT, R5, R56, PT ;  /* 0x000000380500720c */ /* 0x000fe20003f44070 */
[----:B------:R-:W-:Y:S01]  /*45b0*/  @!P5 IMAD.IADD R57, R57, 0x1, -R5 ;  /* 0x000000013939d824 */ /* 0x000fe200078e0a05 */
[----:B------:R-:W-:Y:S01]  /*45c0*/  ISETP.GE.AND P6, PT, R60, RZ, PT ;  /* 0x000000ff3c00720c */ /* 0x000fe20003fc6270 */
[----:B------:R-:W-:Y:S01]  /*45d0*/  IMAD.MOV R10, RZ, RZ, -R10 ;  /* 0x000000ffff0a7224 */ /* 0x000fe200078e0a0a */
[----:B------:R-:W-:-:S02]  /*45e0*/  LOP3.LUT R59, R6, 0xa0, RZ, 0xfc, !PT ;  /* 0x000000a0063b7812 */ /* 0x000fc400078efcff */
[----:B------:R-:W-:Y:S01]  /*45f0*/  IABS R60, R11 ;  /* 0x0000000b003c7213 */ /* 0x000fe20000000000 */
[----:B------:R-:W-:Y:S01]  /*4600*/  IMAD R71, R5, R10, R58 ;  /* 0x0000000a05477224 */ /* 0x000fe200078e023a */
[----:B------:R-:W-:Y:S01]  /*4610*/  IABS R62, R59 ;  /* 0x0000003b003e7213 */ /* 0x000fe20000000000 */
[----:B------:R-:W-:Y:S01]  /*4620*/  @!P1 IMAD.IADD R55, R55, 0x1, -R5 ;  /* 0x0000000137379824 */ /* 0x000fe200078e0a05 */
[----:B------:R-:W-:Y:S01]  /*4630*/  ISETP.GT.U32.AND P5, PT, R5, R57, PT ;  /* 0x000000390500720c */ /* 0x000fe20003fa4070 */
[----:B------:R-:W-:Y:S01]  /*4640*/  IMAD.HI.U32 R10, R7, R60, RZ ;  /* 0x0000003c070a7227 */ /* 0x000fe200078e00ff */
[----:B------:R-:W-:-:S03]  /*4650*/  ISETP.GE.AND P1, PT, R11, RZ, PT ;  /* 0x000000ff0b00720c */ /* 0x000fc60003f26270 */
[----:B------:R-:W-:-:S04]  /*4660*/  IMAD.HI.U32 R11, R7, R62, RZ ;  /* 0x0000003e070b7227 */ /* 0x000fc800078e00ff */
[----:B------:R-:W-:Y:S01]  /*4670*/  @!P2 IMAD.IADD R56, R56, 0x1, -R5 ;  /* 0x000000013838a824 */ /* 0x000fe200078e0a05 */
[C---:B------:R-:W-:Y:S01]  /*4680*/  ISETP.GT.U32.AND P2, PT, R5.reuse, R71, PT ;  /* 0x000000470500720c */ /* 0x040fe20003f44070 */
[----:B------:R-:W-:Y:S02]  /*4690*/  IMAD.MOV R10, RZ, RZ, -R10 ;  /* 0x000000ffff0a7224 */ /* 0x000fe400078e0a0a */
[----:B------:R-:W-:Y:S02]  /*46a0*/  IMAD.MOV R11, RZ, RZ, -R11 ;  /* 0x000000ffff0b7224 */ /* 0x000fe400078e0a0b */
[----:B------:R-:W-:Y:S02]  /*46b0*/  IMAD R58, R5, R10, R60 ;  /* 0x0000000a053a7224 */ /* 0x000fe400078e023c */
[----:B------:R-:W-:Y:S01]  /*46c0*/  @!P0 IMAD.MOV R55, RZ, RZ, -R55 ;  /* 0x000000ffff378224 */ /* 0x000fe200078e0a37 */
[----:B------:R-:W-:Y:S01]  /*46d0*/  ISETP.GE.AND P0, PT, R59, RZ, PT ;  /* 0x000000ff3b00720c */ /* 0x000fe20003f06270 */
[----:B------:R-:W-:-:S02]  /*46e0*/  IMAD R59, R5, R11, R62 ;  /* 0x0000000b053b7224 */ /* 0x000fc400078e023e */
[--C-:B------:R-:W-:Y:S01]  /*46f0*/  @!P5 IMAD.IADD R57, R57, 0x1, -R5.reuse ;  /* 0x000000013939d824 */ /* 0x100fe200078e0a05 */
[----:B------:R-:W-:Y:S01]  /*4700*/  ISETP.GT.U32.AND P5, PT, R5, R58, PT ;  /* 0x0000003a0500720c */ /* 0x000fe20003fa4070 */
[----:B------:R-:W-:Y:S02]  /*4710*/  @!P2 IMAD.IADD R71, R71, 0x1, -R5 ;  /* 0x000000014747a824 */ /* 0x000fe400078e0a05 */
[----:B------:R-:W-:Y:S01]  /*4720*/  @!P4 IMAD.MOV R57, RZ, RZ, -R57 ;  /* 0x000000ffff39c224 */ /* 0x000fe200078e0a39 */
[----:B------:R-:W-:Y:S01]  /*4730*/  ISETP.GT.U32.AND P4, PT, R5, R59, PT ;  /* 0x0000003b0500720c */ /* 0x000fe20003f84070 */
[----:B------:R-:W-:Y:S01]  /*4740*/  IMAD.HI.U32 R10, R7, R64, RZ ;  /* 0x00000040070a7227 */ /* 0x000fe200078e00ff */
[----:B------:R-:W-:-:S03]  /*4750*/  ISETP.GT.U32.AND P2, PT, R5, R71, PT ;  /* 0x000000470500720c */ /* 0x000fc60003f44070 */
[----:B------:R-:W-:Y:S01]  /*4760*/  @!P6 IMAD.MOV R56, RZ, RZ, -R56 ;  /* 0x000000ffff38e224 */ /* 0x000fe200078e0a38 */
[----:B------:R-:W-:Y:S01]  /*4770*/  ISETP.GE.AND P6, PT, R61, RZ, PT ;  /* 0x000000ff3d00720c */ /* 0x000fe20003fc6270 */
[----:B------:R-:W-:Y:S01]  /*4780*/  IMAD.MOV R10, RZ, RZ, -R10 ;  /* 0x000000ffff0a7224 */ /* 0x000fe200078e0a0a */
[----:B------:R-:W-:Y:S01]  /*4790*/  LOP3.LUT R61, R6, 0xa4, RZ, 0xfc, !PT ;  /* 0x000000a4063d7812 */ /* 0x000fe200078efcff */
[--C-:B------:R-:W-:Y:S02]  /*47a0*/  @!P5 IMAD.IADD R58, R58, 0x1, -R5.reuse ;  /* 0x000000013a3ad824 */ /* 0x100fe400078e0a05 */
[----:B------:R-:W-:Y:S01]  /*47b0*/  IMAD R60, R5, R10, R64 ;  /* 0x0000000a053c7224 */ /* 0x000fe200078e0240 */
[----:B------:R-:W-:Y:S01]  /*47c0*/  IABS R62, R61 ;  /* 0x0000003d003e7213 */ /* 0x000fe20000000000 */
[--C-:B------:R-:W-:Y:S01]  /*47d0*/  @!P4 IMAD.IADD R59, R59, 0x1, -R5.reuse ;  /* 0x000000013b3bc824 */ /* 0x100fe200078e0a05 */
[----:B------:R-:W-:Y:S01]  /*47e0*/  ISETP.GT.U32.AND P5, PT, R5, R58, PT ;  /* 0x0000003a0500720c */ /* 0x000fe20003fa4070 */
[----:B------:R-:W-:Y:S01]  /*47f0*/  @!P2 IMAD.IADD R71, R71, 0x1, -R5 ;  /* 0x000000014747a824 */ /* 0x000fe200078e0a05 */
[----:B------:R-:W-:Y:S01]  /*4800*/  IABS R64, R63 ;  /* 0x0000003f00407213 */ /* 0x000fe20000000000 */
[----:B------:R-:W-:Y:S01]  /*4810*/  IMAD.HI.U32 R10, R7, R62, RZ ;  /* 0x0000003e070a7227 */ /* 0x000fe200078e00ff */
[----:B------:R-:W-:-:S02]  /*4820*/  ISETP.GT.U32.AND P4, PT, R5, R59, PT ;  /* 0x0000003b0500720c */ /* 0x000fc40003f84070 */
[----:B------:R-:W-:Y:S01]  /*4830*/  ISETP.GT.U32.AND P2, PT, R5, R60, PT ;  /* 0x0000003c0500720c */ /* 0x000fe20003f44070 */
[----:B------:R-:W-:-:S04]  /*4840*/  IMAD.HI.U32 R11, R7, R64, RZ ;  /* 0x00000040070b7227 */ /* 0x000fc800078e00ff */
[----:B------:R-:W-:Y:S02]  /*4850*/  IMAD.MOV R10, RZ, RZ, -R10 ;  /* 0x000000ffff0a7224 */ /* 0x000fe400078e0a0a */
[----:B------:R-:W-:Y:S01]  /*4860*/  @!P3 IMAD.MOV R71, RZ, RZ, -R71 ;  /* 0x000000ffff47b224 */ /* 0x000fe200078e0a47 */
[----:B------:R-:W-:Y:S01]  /*4870*/  ISETP.GE.AND P3, PT, R61, RZ, PT ;  /* 0x000000ff3d00720c */ /* 0x000fe20003f66270 */
[----:B------:R-:W-:-:S04]  /*4880*/  IMAD.HI.U32 R61, R7, R66, RZ ;  /* 0x00000042073d7227 */ /* 0x000fc800078e00ff */
[----:B------:R-:W-:Y:S02]  /*4890*/  IMAD.MOV R11, RZ, RZ, -R11 ;  /* 0x000000ffff0b7224 */ /* 0x000fe400078e0a0b */
[----:B------:R-:W-:Y:S01]  /*48a0*/  IMAD R69, R5, R10, R62 ;  /* 0x0000000a05457224 */ /* 0x000fe200078e023e */
[----:B------:R-:W-:Y:S01]  /*48b0*/  LOP3.LUT R10, R6, 0xaa, RZ, 0xfc, !PT ;  /* 0x000000aa060a7812 */ /* 0x000fe200078efcff */
[----:B------:R-:W-:Y:S01]  /*48c0*/  @!P5 IMAD.IADD R58, R58, 0x1, -R5 ;  /* 0x000000013a3ad824 */ /* 0x000fe200078e0a05 */
[----:B------:R-:W-:Y:S01]  /*48d0*/  ISETP.GE.AND P5, PT, R63, RZ, PT ;  /* 0x000000ff3f00720c */ /* 0x000fe20003fa6270 */
[----:B------:R-:W-:Y:S02]  /*48e0*/  IMAD.MOV R63, RZ, RZ, -R61 ;  /* 0x000000ffff3f7224 */ /* 0x000fe400078e0a3d */
[----:B------:R-:W-:Y:S01]  /*48f0*/  IMAD R61, R5, R11, R64 ;  /* 0x0000000b053d7224 */ /* 0x000fe200078e0240 */
[----:B------:R-:W-:Y:S01]  /*4900*/  IABS R64, R10 ;  /* 0x0000000a00407213 */ /* 0x000fe20000000000 */
[--C-:B------:R-:W-:Y:S01]  /*4910*/  @!P4 IMAD.IADD R59, R59, 0x1, -R5.reuse ;  /* 0x000000013b3bc824 */ /* 0x100fe200078e0a05 */
[----:B------:R-:W-:Y:S01]  /*4920*/  ISETP.GT.U32.AND P4, PT, R5, R69, PT ;  /* 0x000000450500720c */ /* 0x000fe20003f84070 */
[----:B------:R-:W-:-:S02]  /*4930*/  @!P2 IMAD.IADD R60, R60, 0x1, -R5 ;  /* 0x000000013c3ca824 */ /* 0x000fc400078e0a05 */
[----:B------:R-:W-:Y:S01]  /*4940*/  @!P1 IMAD.MOV R58, RZ, RZ, -R58 ;  /* 0x000000ffff3a9224 */ /* 0x000fe200078e0a3a */
[C---:B------:R-:W-:Y:S01]  /*4950*/  ISETP.GT.U32.AND P1, PT, R5.reuse, R61, PT ;  /* 0x0000003d0500720c */ /* 0x040fe20003f24070 */
[C---:B------:R-:W-:Y:S01]  /*4960*/  IMAD R62, R5.reuse, R63, R66 ;  /* 0x0000003f053e7224 */ /* 0x040fe200078e0242 */
[----:B------:R-:W-:Y:S01]  /*4970*/  ISETP.GT.U32.AND P2, PT, R5, R60, PT ;  /* 0x0000003c0500720c */ /* 0x000fe20003f44070 */
[----:B------:R-:W-:Y:S01]  /*4980*/  @!P0 IMAD.MOV R59, RZ, RZ, -R59 ;  /* 0x000000ffff3b8224 */ /* 0x000fe200078e0a3b */
[----:B------:R-:W-:Y:S02]  /*4990*/  IABS R66, R68 ;  /* 0x0000004400427213 */ /* 0x000fe40000000000 */
[----:B------:R-:W-:Y:S02]  /*49a0*/  ISETP.GE.AND P0, PT, R65, RZ, PT ;  /* 0x000000ff4100720c */ /* 0x000fe40003f06270 */
[----:B------:R-:W-:Y:S01]  /*49b0*/  IABS R65, R70 ;  /* 0x0000004600417213 */ /* 0x000fe20000000000 */
[----:B------:R-:W-:Y:S01]  /*49c0*/  @!P4 IMAD.IADD R69, R69, 0x1, -R5 ;  /* 0x000000014545c824 */ /* 0x000fe200078e0a05 */
[----:B------:R-:W-:Y:S01]  /*49d0*/  ISETP.GE.AND P4, PT, R10, RZ, PT ;  /* 0x000000ff0a00720c */ /* 0x000fe20003f86270 */
[----:B------:R-:W-:-:S04]  /*49e0*/  IMAD.HI.U32 R10, R7, R64, RZ ;  /* 0x00000040070a7227 */ /* 0x000fc800078e00ff */
[--C-:B------:R-:W-:Y:S01]  /*49f0*/  @!P1 IMAD.IADD R61, R61, 0x1, -R5.reuse ;  /* 0x000000013d3d9824 */ /* 0x100fe200078e0a05 */
[C---:B------:R-:W-:Y:S01]  /*4a00*/  ISETP.GT.U32.AND P1, PT, R5.reuse, R69, PT ;  /* 0x000000450500720c */ /* 0x040fe20003f24070 */
[----:B------:R-:W-:Y:S01]  /*4a10*/  @!P2 IMAD.IADD R60, R60, 0x1, -R5 ;  /* 0x000000013c3ca824 */ /* 0x000fe200078e0a05 */
[C---:B------:R-:W-:Y:S01]  /*4a20*/  ISETP.GT.U32.AND P2, PT, R5.reuse, R62, PT ;  /* 0x0000003e0500720c */ /* 0x040fe20003f44070 */
[----:B------:R-:W-:Y:S02]  /*4a30*/  IMAD.MOV R10, RZ, RZ, -R10 ;  /* 0x000000ffff0a7224 */ /* 0x000fe400078e0a0a */
[----:B------:R-:W-:Y:S01]  /*4a40*/  @!P6 IMAD.MOV R60, RZ, RZ, -R60 ;  /* 0x000000ffff3ce224 */ /* 0x000fe200078e0a3c */
        /* <DEDUP_REMOVED lines=8> */
[----:B------:R-:W-:Y:S01]  /*4ad0*/  IMAD.MOV.U32 R64, RZ, RZ, R65 ;  /* 0x000000ffff407224 */ /* 0x000fe200078e0041 */
[----:B------:R-:W-:Y:S01]  /*4ae0*/  LOP3.LUT R65, R6, 0xb2, RZ, 0xfc, !PT ;  /* 0x000000b206417812 */ /* 0x000fe200078efcff */
[----:B------:R-:W-:Y:S01]  /*4af0*/  @!P6 IMAD.IADD R61, R61, 0x1, -R5 ;  /* 0x000000013d3de824 */ /* 0x000fe200078e0a05 */
[----:B------:R-:W-:Y:S01]  /*4b00*/  ISETP.GT.U32.AND P6, PT, R5, R67, PT ;  /* 0x000000430500720c */ /* 0x000fe20003fc4070 */
[----:B------:R-:W-:-:S04]  /*4b10*/  IMAD.HI.U32 R10, R7, R64, RZ ;  /* 0x00000040070a7227 */ /* 0x000fc800078e00ff */
[--C-:B------:R-:W-:Y:S02]  /*4b20*/  @!P2 IMAD.IADD R62, R62, 0x1, -R5.reuse ;  /* 0x000000013e3ea824 */ /* 0x100fe400078e0a05 */
[----:B------:R-:W-:Y:S02]  /*4b30*/  IMAD.MOV R11, RZ, RZ, -R10 ;  /* 0x000000ffff0b7224 */ /* 0x000fe400078e0a0a */
[--C-:B------:R-:W-:Y:S01]  /*4b40*/  @!P1 IMAD.IADD R63, R63, 0x1, -R5.reuse ;  /* 0x000000013f3f9824 */ /* 0x100fe200078e0a05 */
[C---:B------:R-:W-:Y:S01]  /*4b50*/  ISETP.GT.U32.AND P2, PT, R5.reuse, R62, PT ;  /* 0x0000003e0500720c */ /* 0x040fe20003f44070 */
[----:B------:R-:W-:Y:S02]  /*4b60*/  IMAD R64, R5, R11, R64 ;  /* 0x0000000b05407224 */ /* 0x000fe400078e0240 */
[----:B------:R-:W-:Y:S01]  /*4b70*/  @!P6 IMAD.IADD R67, R67, 0x1, -R5 ;  /* 0x000000014343e824 */ /* 0x000fe200078e0a05 */
[C---:B------:R-:W-:Y:S01]  /*4b80*/  ISETP.GT.U32.AND P1, PT, R5.reuse, R63, PT ;  /* 0x0000003f0500720c */ /* 0x040fe20003f24070 */
[----:B------:R-:W-:Y:S01]  /*4b90*/  @!P5 IMAD.MOV R61, RZ, RZ, -R61 ;  /* 0x000000ffff3dd224 */ /* 0x000fe200078e0a3d */
[----:B------:R-:W-:Y:S01]  /*4ba0*/  ISETP.GT.U32.AND P5, PT, R5, R64, PT ;  /* 0x000000400500720c */ /* 0x000fe20003fa4070 */
[----:B------:R-:W-:Y:S01]  /*4bb0*/  IMAD.HI.U32 R10, R7, R66, RZ ;  /* 0x00000042070a7227 */ /* 0x000fe200078e00ff */
[----:B------:R-:W-:-:S03]  /*4bc0*/  ISETP.GT.U32.AND P6, PT, R5, R67, PT ;  /* 0x000000430500720c */ /* 0x000fc60003fc4070 */
[----:B------:R-:W-:Y:S02]  /*4bd0*/  IMAD.MOV R10, RZ, RZ, -R10 ;  /* 0x000000ffff0a7224 */ /* 0x000fe400078e0a0a */
[----:B------:R-:W-:Y:S01]  /*4be0*/  @!P2 IMAD.IADD R62, R62, 0x1, -R5 ;  /* 0x000000013e3ea824 */ /* 0x000fe200078e0a05 */
[----:B------:R-:W-:Y:S01]  /*4bf0*/  ISETP.GE.AND P2, PT, R68, RZ, PT ;  /* 0x000000ff4400720c */ /* 0x000fe20003f46270 */
[----:B------:R-:W-:Y:S01]  /*4c00*/  @!P3 IMAD.MOV R69, RZ, RZ, -R69 ;  /* 0x000000ffff45b224 */ /* 0x000fe200078e0a45 */
[----:B------:R-:W-:Y:S01]  /*4c10*/  IABS R68, R65 ;  /* 0x0000004100447213 */ /* 0x000fe20000000000 */
[--C-:B------:R-:W-:Y:S01]  /*4c20*/  @!P1 IMAD.IADD R63, R63, 0x1, -R5.reuse ;  /* 0x000000013f3f9824 */ /* 0x100fe200078e0a05 */
[----:B------:R-:W-:Y:S01]  /*4c30*/  ISETP.GE.AND P1, PT, R65, RZ, PT ;  /* 0x000000ff4100720c */ /* 0x000fe20003f26270 */
[----:B------:R-:W-:Y:S01]  /*4c40*/  IMAD R65, R5, R10, R66 ;  /* 0x0000000a05417224 */ /* 0x000fe200078e0242 */
[----:B------:R-:W-:Y:S01]  /*4c50*/  ISETP.GE.AND P3, PT, R70, RZ, PT ;  /* 0x000000ff4600720c */ /* 0x000fe20003f66270 */
[----:B------:R-:W-:Y:S01]  /*4c60*/  @!P5 IMAD.IADD R64, R64, 0x1, -R5 ;  /* 0x000000014040d824 */ /* 0x000fe200078e0a05 */
[----:B------:R-:W-:Y:S01]  /*4c70*/  IABS R70, R74 ;  /* 0x0000004a00467213 */ /* 0x000fe20000000000 */
[----:B------:R-:W-:-:S03]  /*4c80*/  IMAD.HI.U32 R11, R7, R68, RZ ;  /* 0x00000044070b7227 */ /* 0x000fc600078e00ff */
[----:B------:R-:W-:Y:S01]  /*4c90*/  ISETP.GT.U32.AND P5, PT, R5, R64, PT ;  /* 0x000000400500720c */ /* 0x000fe20003fa4070 */
[----:B------:R-:W-:Y:S01]  /*4ca0*/  @!P6 IMAD.IADD R67, R67, 0x1, -R5 ;  /* 0x000000014343e824 */ /* 0x000fe200078e0a05 */
[C---:B------:R-:W-:Y:S01]  /*4cb0*/  ISETP.GT.U32.AND P6, PT, R5.reuse, R65, PT ;  /* 0x000000410500720c */ /* 0x040fe20003fc4070 */
[----:B------:R-:W-:Y:S02]  /*4cc0*/  IMAD.MOV R11, RZ, RZ, -R11 ;  /* 0x000000ffff0b7224 */ /* 0x000fe400078e0a0b */
[----:B------:R-:W-:Y:S01]  /*4cd0*/  @!P0 IMAD.MOV R62, RZ, RZ, -R62 ;  /* 0x000000ffff3e8224 */ /* 0x000fe200078e0a3e */
[----:B------:R-:W-:Y:S01]  /*4ce0*/  ISETP.GE.AND P0, PT, R72, RZ, PT ;  /* 0x000000ff4800720c */ /* 0x000fe20003f06270 */
[----:B------:R-:W-:Y:S01]  /*4cf0*/  IMAD R66, R5, R11, R68 ;  /* 0x0000000b05427224 */ /* 0x000fe200078e0244 */
[----:B------:R-:W-:Y:S01]  /*4d00*/  LOP3.LUT R72, R6, 0xb4, RZ, 0xfc, !PT ;  /* 0x000000b406487812 */ /* 0x000fe200078efcff */
[----:B------:R-:W-:-:S03]  /*4d10*/  IMAD.HI.U32 R11, R7, R70, RZ ;  /* 0x00000046070b7227 */ /* 0x000fc600078e00ff */
[----:B------:R-:W-:Y:S01]  /*4d20*/  IABS R68, R72 ;  /* 0x0000004800447213 */ /* 0x000fe20000000000 */
[----:B------:R-:W-:Y:S02]  /*4d30*/  IMAD.MOV R11, RZ, RZ, -R11 ;  /* 0x000000ffff0b7224 */ /* 0x000fe400078e0a0b */
[--C-:B------:R-:W-:Y:S01]  /*4d40*/  @!P6 IMAD.IADD R65, R65, 0x1, -R5.reuse ;  /* 0x000000014141e824 */ /* 0x100fe200078e0a05 */
[----:B------:R-:W-:Y:S01]  /*4d50*/  ISETP.GE.AND P6, PT, R72, RZ, PT ;  /* 0x000000ff4800720c */ /* 0x000fe20003fc6270 */
[----:B------:R-:W-:Y:S01]  /*4d60*/  @!P5 IMAD.IADD R64, R64, 0x1, -R5 ;  /* 0x000000014040d824 */ /* 0x000fe200078e0a05 */
[----:B------:R-:W-:Y:S01]  /*4d70*/  IABS R72, R76 ;  /* 0x0000004c00487213 */ /* 0x000fe20000000000 */
[C---:B------:R-:W-:Y:S01]  /*4d80*/  IMAD R70, R5.reuse, R11, R70 ;  /* 0x0000000b05467224 */ /* 0x040fe200078e0246 */
[----:B------:R-:W-:Y:S01]  /*4d90*/  LOP3.LUT R11, R6, 0xba, RZ, 0xfc, !PT ;  /* 0x000000ba060b7812 */ /* 0x000fe200078efcff */
[----:B------:R-:W-:Y:S01]  /*4da0*/  @!P4 IMAD.MOV R63, RZ, RZ, -R63 ;  /* 0x000000ffff3fc224 */ /* 0x000fe200078e0a3f */
[C---:B------:R-:W-:Y:S01]  /*4db0*/  ISETP.GT.U32.AND P4, PT, R5.reuse, R66, PT ;  /* 0x000000420500720c */ /* 0x040fe20003f84070 */
[----:B------:R-:W-:Y:S01]  /*4dc0*/  @!P2 IMAD.MOV R67, RZ, RZ, -R67 ;  /* 0x000000ffff43a224 */ /* 0x000fe200078e0a43 */
[C---:B------:R-:W-:Y:S01]  /*4dd0*/  ISETP.GT.U32.AND P2, PT, R5.reuse, R65, PT ;  /* 0x000000410500720c */ /* 0x040fe20003f44070 */
[----:B------:R-:W-:Y:S01]  /*4de0*/  @!P3 IMAD.MOV R64, RZ, RZ, -R64 ;  /* 0x000000ffff40b224 */ /* 0x000fe200078e0a40 */
[----:B------:R-:W-:Y:S01]  /*4df0*/  ISETP.GT.U32.AND P3, PT, R5, R70, PT ;  /* 0x000000460500720c */ /* 0x000fe20003f64070 */
[----:B------:R-:W-:Y:S01]  /*4e00*/  IMAD.HI.U32 R10, R7, R68, RZ ;  /* 0x00000044070a7227 */ /* 0x000fe200078e00ff */
[----:B------:R-:W-:-:S02]  /*4e10*/  ISETP.GE.AND P5, PT, R74, RZ, PT ;  /* 0x000000ff4a00720c */ /* 0x000fc40003fa6270 */
[----:B------:R-:W-:Y:S01]  /*4e20*/  IABS R74, R11 ;  /* 0x0000000b004a7213 */ /* 0x000fe20000000000 */
[----:B------:R-:W-:-:S04]  /*4e30*/  IMAD.MOV R10, RZ, RZ, -R10 ;  /* 0x000000ffff0a7224 */ /* 0x000fc800078e0a0a */
[----:B------:R-:W-:Y:S02]  /*4e40*/  IMAD R68, R5, R10, R68 ;  /* 0x0000000a05447224 */ /* 0x000fe400078e0244 */
[----:B------:R-:W-:-:S04]  /*4e50*/  IMAD.HI.U32 R10, R7, R72, RZ ;  /* 0x00000048070a7227 */ /* 0x000fc800078e00ff */
[--C-:B------:R-:W-:Y:S02]  /*4e60*/  @!P4 IMAD.IADD R66, R66, 0x1, -R5.reuse ;  /* 0x000000014242c824 */ /* 0x100fe400078e0a05 */
[--C-:B------:R-:W-:Y:S01]  /*4e70*/  @!P2 IMAD.IADD R65, R65, 0x1, -R5.reuse ;  /* 0x000000014141a824 */ /* 0x100fe200078e0a05 */
[C---:B------:R-:W-:Y:S01]  /*4e80*/  ISETP.GT.U32.AND P2, PT, R5.reuse, R68, PT ;  /* 0x000000440500720c */ /* 0x040fe20003f44070 */
[----:B------:R-:W-:Y:S01]  /*4e90*/  @!P3 IMAD.IADD R70, R70, 0x1, -R5 ;  /* 0x000000014646b824 */ /* 0x000fe200078e0a05 */
[C---:B------:R-:W-:Y:S01]  /*4ea0*/  ISETP.GT.U32.AND P4, PT, R5.reuse, R66, PT ;  /* 0x000000420500720c */ /* 0x040fe20003f84070 */
[----:B------:R-:W-:Y:S02]  /*4eb0*/  IMAD.MOV R10, RZ, RZ, -R10 ;  /* 0x000000ffff0a7224 */ /* 0x000fe400078e0a0a */
[----:B------:R-:W-:Y:S01]  /*4ec0*/  @!P0 IMAD.MOV R65, RZ, RZ, -R65 ;  /* 0x000000ffff418224 */ /* 0x000fe200078e0a41 */
[C---:B------:R-:W-:Y:S01]  /*4ed0*/  ISETP.GT.U32.AND P3, PT, R5.reuse, R70, PT ;  /* 0x000000460500720c */ /* 0x040fe20003f64070 */
[----:B------:R-:W-:Y:S01]  /*4ee0*/  IMAD R72, R5, R10, R72 ;  /* 0x0000000a05487224 */ /* 0x000fe200078e0248 */
[----:B------:R-:W-:Y:S01]  /*4ef0*/  ISETP.GE.AND P0, PT, R76, RZ, PT ;  /* 0x000000ff4c00720c */ /* 0x000fe20003f06270 */
[----:B------:R-:W-:Y:S01]  /*4f00*/  IMAD.HI.U32 R10, R7, R74, RZ ;  /* 0x0000004a070a7227 */ /* 0x000fe200078e00ff */
[----:B------:R-:W-:-:S03]  /*4f10*/  IABS R76, R84 ;  /* 0x00000054004c7213 */ /* 0x000fc60000000000 */
[----:B------:R-:W-:Y:S02]  /*4f20*/  IMAD.MOV R10, RZ, RZ, -R10 ;  /* 0x000000ffff0a7224 */ /* 0x000fe400078e0a0a */
[--C-:B------:R-:W-:Y:S02]  /*4f30*/  @!P2 IMAD.IADD R68, R68, 0x1, -R5.reuse ;  /* 0x000000014444a824 */ /* 0x100fe400078e0a05 */
[----:B------:R-:W-:Y:S02]  /*4f40*/  IMAD R74, R5, R10, R74 ;  /* 0x0000000a054a7224 */ /* 0x000fe400078e024a */
[--C-:B------:R-:W-:Y:S01]  /*4f50*/  @!P4 IMAD.IADD R66, R66, 0x1, -R5.reuse ;  /* 0x000000014242c824 */ /* 0x100fe200078e0a05 */
[----:B------:R-:W-:Y:S01]  /*4f60*/  ISETP.GE.AND P4, PT, R11, RZ, PT ;  /* 0x000000ff0b00720c */ /* 0x000fe20003f86270 */
[----:B------:R-:W-:Y:S01]  /*4f70*/  @!P3 IMAD.IADD R70, R70, 0x1, -R5 ;  /* 0x000000014646b824 */ /* 0x000fe200078e0a05 */
[----:B------:R-:W-:Y:S01]  /*4f80*/  ISETP.GT.U32.AND P2, PT, R5, R68, PT ;  /* 0x000000440500720c */ /* 0x000fe20003f44070 */
[----:B------:R-:W-:Y:S01]  /*4f90*/  IMAD.HI.U32 R11, R7, R78, RZ ;  /* 0x0000004e070b7227 */ /* 0x000fe200078e00ff */
[----:B------:R-:W-:-:S03]  /*4fa0*/  ISETP.GT.U32.AND P3, PT, R5, R74, PT ;  /* 0x0000004a0500720c */ /* 0x000fc60003f64070 */
[----:B------:R-:W-:Y:S02]  /*4fb0*/  IMAD.MOV R11, RZ, RZ, -R11 ;  /* 0x000000ffff0b7224 */ /* 0x000fe400078e0a0b */
[----:B------:R-:W-:-:S04]  /*4fc0*/  IMAD.HI.U32 R10, R7, R76, RZ ;  /* 0x0000004c070a7227 */ /* 0x000fc800078e00ff */
[C---:B------:R-:W-:Y:S02]  /*4fd0*/  IMAD R78, R5.reuse, R11, R78 ;  /* 0x0000000b054e7224 */ /* 0x040fe400078e024e */
[--C-:B------:R-:W-:Y:S01]  /*4fe0*/  @!P2 IMAD.IADD R68, R68, 0x1, -R5.reuse ;  /* 0x000000014444a824 */ /* 0x100fe200078e0a05 */
[C---:B------:R-:W-:Y:S01]  /*4ff0*/  ISETP.GT.U32.AND P2, PT, R5.reuse, R72, PT ;  /* 0x000000480500720c */ /* 0x040fe20003f44070 */
[----:B------:R-:W-:Y:S01]  /*5000*/  @!P3 IMAD.IADD R74, R74, 0x1, -R5 ;  /* 0x000000014a4ab824 */ /* 0x000fe200078e0a05 */
[C---:B------:R-:W-:Y:S01]  /*5010*/  ISETP.GT.U32.AND P3, PT, R5.reuse, R78, PT ;  /* 0x0000004e0500720c */ /* 0x040fe20003f64070 */
[----:B------:R-:W-:Y:S02]  /*5020*/  IMAD.MOV R10, RZ, RZ, -R10 ;  /* 0x000000ffff0a7224 */ /* 0x000fe400078e0a0a */
[----:B------:R-:W-:Y:S02]  /*5030*/  @!P6 IMAD.MOV R68, RZ, RZ, -R68 ;  /* 0x000000ffff44e224 */ /* 0x000fe400078e0a44 */
[----:B------:R-:W-:-:S02]  /*5040*/  IMAD R76, R5, R10, R76 ;  /* 0x0000000a054c7224 */ /* 0x000fc400078e024c */
[----:B------:R-:W-:-:S04]  /*5050*/  IMAD.HI.U32 R10, R7, R80, RZ ;  /* 0x00000050070a7227 */ /* 0x000fc800078e00ff */
[--C-:B------:R-:W-:Y:S01]  /*5060*/  @!P2 IMAD.IADD R72, R72, 0x1, -R5.reuse ;  /* 0x000000014848a824 */ /* 0x100fe200078e0a05 */
[C---:B------:R-:W-:Y:S01]  /*5070*/  ISETP.GT.U32.AND P2, PT, R5.reuse, R76, PT ;  /* 0x0000004c0500720c */ /* 0x040fe20003f44070 */
[----:B------:R-:W-:Y:S02]  /*5080*/  @!P3 IMAD.IADD R78, R78, 0x1, -R5 ;  /* 0x000000014e4eb824 */ /* 0x000fe400078e0a05 */
[----:B------:R-:W-:Y:S02]  /*5090*/  IMAD.MOV R10, RZ, RZ, -R10 ;  /* 0x000000ffff0a7224 */ /* 0x000fe400078e0a0a */
[----:B------:R-:W-:Y:S01]  /*50a0*/  @!P5 IMAD.MOV R70, RZ, RZ, -R70 ;  /* 0x000000ffff46d224 */ /* 0x000fe200078e0a46 */
[C---:B------:R-:W-:Y:S01]  /*50b0*/  ISETP.GT.U32.AND P6, PT, R5.reuse, R78, PT ;  /* 0x0000004e0500720c */ /* 0x040fe20003fc4070 */
[----:B------:R-:W-:Y:S02]  /*50c0*/  IMAD R80, R5, R10, R80 ;  /* 0x0000000a05507224 */ /* 0x000fe400078e0250 */
[----:B------:R-:W-:-:S03]  /*50d0*/  IMAD.HI.U32 R10, R7, R86, RZ ;  /* 0x00000056070a7227 */ /* 0x000fc600078e00ff */
[C---:B------:R-:W-:Y:S01]  /*50e0*/  ISETP.GT.U32.AND P5, PT, R5.reuse, R80, PT ;  /* 0x000000500500720c */ /* 0x040fe20003fa4070 */
[--C-:B------:R-:W-:Y:S01]  /*50f0*/  @!P2 IMAD.IADD R76, R76, 0x1, -R5.reuse ;  /* 0x000000014c4ca824 */ /* 0x100fe200078e0a05 */
[C---:B------:R-:W-:Y:S01]  /*5100*/  ISETP.GT.U32.AND P2, PT, R5.reuse, R72, PT ;  /* 0x000000480500720c */ /* 0x040fe20003f44070 */
[----:B------:R-:W-:Y:S02]  /*5110*/  IMAD.MOV R10, RZ, RZ, -R10 ;  /* 0x000000ffff0a7224 */ /* 0x000fe400078e0a0a */
[----:B------:R-:W-:Y:S01]  /*5120*/  @!P1 IMAD.MOV R66, RZ, RZ, -R66 ;  /* 0x000000ffff429224 */ /* 0x000fe200078e0a42 */
[C---:B------:R-:W-:Y:S01]  /*5130*/  ISETP.GT.U32.AND P1, PT, R5.reuse, R74, PT ;  /* 0x0000004a0500720c */ /* 0x040fe20003f24070 */
[----:B------:R-:W-:Y:S01]  /*5140*/  @!P6 IMAD.IADD R78, R78, 0x1, -R5 ;  /* 0x000000014e4ee824 */ /* 0x000fe200078e0a05 */
[----:B------:R-:W-:Y:S01]  /*5150*/  ISETP.GE.AND P6, PT, R90, RZ, PT ;  /* 0x000000ff5a00720c */ /* 0x000fe20003fc6270 */
[C---:B------:R-:W-:Y:S01]  /*5160*/  IMAD R86, R5.reuse, R10, R86 ;  /* 0x0000000a05567224 */ /* 0x040fe200078e0256 */
[----:B------:R-:W-:Y:S01]  /*5170*/  ISETP.GT.U32.AND P3, PT, R5, R76, PT ;  /* 0x0000004c0500720c */ /* 0x000fe20003f64070 */
[----:B------:R-:W-:-:S04]  /*5180*/  IMAD.HI.U32 R10, R7, R88, RZ ;  /* 0x00000058070a7227 */ /* 0x000fc800078e00ff */
[----:B------:R-:W-:-:S04]  /*5190*/  IMAD.HI.U32 R11, R7, R82, RZ ;  /* 0x00000052070b7227 */ /* 0x000fc800078e00ff */
[----:B------:R-:W-:Y:S02]  /*51a0*/  IMAD.MOV R10, RZ, RZ, -R10 ;  /* 0x000000ffff0a7224 */ /* 0x000fe400078e0a0a */
[----:B------:R-:W-:Y:S02]  /*51b0*/  IMAD.MOV R11, RZ, RZ, -R11 ;  /* 0x000000ffff0b7224 */ /* 0x000fe400078e0a0b */
[--C-:B------:R-:W-:Y:S02]  /*51c0*/  @!P2 IMAD.IADD R72, R72, 0x1, -R5.reuse ;  /* 0x000000014848a824 */ /* 0x100fe400078e0a05 */
[--C-:B------:R-:W-:Y:S01]  /*51d0*/  @!P5 IMAD.IADD R80, R80, 0x1, -R5.reuse ;  /* 0x000000015050d824 */ /* 0x100fe200078e0a05 */
[----:B------:R-:W-:Y:S01]  /*51e0*/  ISETP.GE.AND P5, PT, R92, RZ, PT ;  /* 0x000000ff5c00720c */ /* 0x000fe20003fa6270 */
[C---:B------:R-:W-:Y:S01]  /*51f0*/  IMAD R88, R5.reuse, R10, R88 ;  /* 0x0000000a05587224 */ /* 0x040fe200078e0258 */
[C---:B------:R-:W-:Y:S01]  /*5200*/  LOP3.LUT R92, R6.reuse, 0xca, RZ, 0xfc, !PT ;  /* 0x000000ca065c7812 */ /* 0x040fe200078efcff */
[C---:B------:R-:W-:Y:S01]  /*5210*/  IMAD R82, R5.reuse, R11, R82 ;  /* 0x0000000b05527224 */ /* 0x040fe200078e0252 */
[----:B------:R-:W-:Y:S01]  /*5220*/  LOP3.LUT R11, R6, 0xc8, RZ, 0xfc, !PT ;  /* 0x000000c8060b7812 */ /* 0x000fe200078efcff */
[--C-:B------:R-:W-:Y:S01]  /*5230*/  @!P1 IMAD.IADD R74, R74, 0x1, -R5.reuse ;  /* 0x000000014a4a9824 */ /* 0x100fe200078e0a05 */
[----:B------:R-:W-:Y:S01]  /*5240*/  ISETP.GE.AND P1, PT, R84, RZ, PT ;  /* 0x000000ff5400720c */ /* 0x000fe20003f26270 */
[----:B------:R-:W-:Y:S01]  /*5250*/  @!P0 IMAD.MOV R72, RZ, RZ, -R72 ;  /* 0x000000ffff488224 */ /* 0x000fe200078e0a48 */
[C---:B------:R-:W-:Y:S01]  /*5260*/  ISETP.GT.U32.AND P0, PT, R5.reuse, R80, PT ;  /* 0x000000500500720c */ /* 0x040fe20003f04070 */
[----:B------:R-:W-:Y:S01]  /*5270*/  @!P6 IMAD.MOV R78, RZ, RZ, -R78 ;  /* 0x000000ffff4ee224 */ /* 0x000fe200078e0a4e */
[C---:B------:R-:W-:Y:S01]  /*5280*/  ISETP.GT.U32.AND P6, PT, R5.reuse, R88, PT ;  /* 0x000000580500720c */ /* 0x040fe20003fc4070 */
[----:B------:R-:W-:Y:S01]  /*5290*/  @!P3 IMAD.IADD R76, R76, 0x1, -R5 ;  /* 0x000000014c4cb824 */ /* 0x000fe200078e0a05 */
[----:B------:R-:W-:Y:S01]  /*52a0*/  IABS R84, R11 ;  /* 0x0000000b00547213 */ /* 0x000fe20000000000 */
[----:B------:R-:W-:Y:S01]  /*52b0*/  @!P4 IMAD.MOV R74, RZ, RZ, -R74 ;  /* 0x000000ffff4ac224 */ /* 0x000fe200078e0a4a */
[----:B------:R-:W-:-:S02]  /*52c0*/  ISETP.GT.U32.AND P2, PT, R5, R82, PT ;  /* 0x000000520500720c */ /* 0x000fc40003f44070 */
[----:B------:R-:W-:Y:S01]  /*52d0*/  ISETP.GT.U32.AND P3, PT, R5, R86, PT ;  /* 0x000000560500720c */ /* 0x000fe20003f64070 */
[----:B------:R-:W-:Y:S01]  /*52e0*/  IMAD.HI.U32 R10, R7, R84, RZ ;  /* 0x00000054070a7227 */ /* 0x000fe200078e00ff */
[----:B------:R-:W-:-:S03]  /*52f0*/  IABS R90, R92 ;  /* 0x0000005c005a7213 */ /* 0x000fc60000000000 */
[----:B------:R-:W-:Y:S02]  /*5300*/  IMAD.MOV R10, RZ, RZ, -R10 ;  /* 0x000000ffff0a7224 */ /* 0x000fe400078e0a0a */
[--C-:B------:R-:W-:Y:S01]  /*5310*/  @!P0 IMAD.IADD R80, R80, 0x1, -R5.reuse ;  /* 0x0000000150508824 */ /* 0x100fe200078e0a05 */
[----:B------:R-:W-:Y:S01]  /*5320*/  ISETP.GE.AND P0, PT, R98, RZ, PT ;  /* 0x000000ff6200720c */ /* 0x000fe20003f06270 */
[----:B------:R-:W-:Y:S01]  /*5330*/  @!P6 IMAD.IADD R88, R88, 0x1, -R5 ;  /* 0x000000015858e824 */ /* 0x000fe200078e0a05 */
[----:B------:R-:W-:Y:S01]  /*5340*/  IABS R98, R108 ;  /* 0x0000006c00627213 */ /* 0x000fe20000000000 */
[----:B------:R-:W-:Y:S02]  /*5350*/  IMAD R84, R5, R10, R84 ;  /* 0x0000000a05547224 */ /* 0x000fe400078e0254 */
[----:B------:R-:W-:Y:S01]  /*5360*/  IMAD.HI.U32 R10, R7, R90, RZ ;  /* 0x0000005a070a7227 */ /* 0x000fe200078e00ff */
[----:B------:R-:W-:-:S03]  /*5370*/  ISETP.GT.U32.AND P6, PT, R5, R88, PT ;  /* 0x000000580500720c */ /* 0x000fc60003fc4070 */
[--C-:B------:R-:W-:Y:S01]  /*5380*/  @!P2 IMAD.IADD R82, R82, 0x1, -R5.reuse ;  /* 0x000000015252a824 */ /* 0x100fe200078e0a05 */
[----:B------:R-:W-:Y:S01]  /*5390*/  ISETP.GE.AND P2, PT, R94, RZ, PT ;  /* 0x000000ff5e00720c */ /* 0x000fe20003f46270 */
[----:B------:R-:W-:Y:S01]  /*53a0*/  @!P5 IMAD.MOV R80, RZ, RZ, -R80 ;  /* 0x000000ffff50d224 */ /* 0x000fe200078e0a50 */
[----:B------:R-:W-:Y:S01]  /*53b0*/  ISETP.GE.AND P5, PT, R92, RZ, PT ;  /* 0x000000ff5c00720c */ /* 0x000fe20003fa6270 */
[----:B------:R-:W-:Y:S01]  /*53c0*/  @!P3 IMAD.IADD R86, R86, 0x1, -R5 ;  /* 0x000000015656b824 */ /* 0x000fe200078e0a05 */
[----:B------:R-:W-:Y:S01]  /*53d0*/  IABS R92, R104 ;  /* 0x00000068005c7213 */ /* 0x000fe20000000000 */
[----:B------:R-:W-:Y:S01]  /*53e0*/  IMAD.MOV R10, RZ, RZ, -R10 ;  /* 0x000000ffff0a7224 */ /* 0x000fe200078e0a0a */
[C---:B------:R-:W-:Y:S01]  /*53f0*/  ISETP.GT.U32.AND P3, PT, R5.reuse, R82, PT ;  /* 0x000000520500720c */ /* 0x040fe20003f64070 */
[----:B------:R-:W-:Y:S01]  /*5400*/  @!P1 IMAD.MOV R76, RZ, RZ, -R76 ;  /* 0x000000ffff4c9224 */ /* 0x000fe200078e0a4c */
[C---:B------:R-:W-:Y:S01]  /*5410*/  ISETP.GT.U32.AND P4, PT, R5.reuse, R86, PT ;  /* 0x000000560500720c */ /* 0x040fe20003f84070 */
[----:B------:R-:W-:Y:S01]  /*5420*/  IMAD R90, R5, R10, R90 ;  /* 0x0000000a055a7224 */ /* 0x000fe200078e025a */
[----:B------:R-:W-:Y:S01]  /*5430*/  ISETP.GE.AND P1, PT, R96, RZ, PT ;  /* 0x000000ff6000720c */ /* 0x000fe20003f26270 */
[----:B------:R-:W-:Y:S01]  /*5440*/  IMAD.HI.U32 R10, R7, R92, RZ ;  /* 0x0000005c070a7227 */ /* 0x000fe200078e00ff */
[----:B------:R-:W-:-:S03]  /*5450*/  IABS R96, R106 ;  /* 0x0000006a00607213 */ /* 0x000fc60000000000 */
[----:B------:R-:W-:Y:S02]  /*5460*/  IMAD.MOV R10, RZ, RZ, -R10 ;  /* 0x000000ffff0a7224 */ /* 0x000fe400078e0a0a */
[----:B------:R-:W-:Y:S01]  /*5470*/  @!P6 IMAD.IADD R88, R88, 0x1, -R5 ;  /* 0x000000015858e824 */ /* 0x000fe200078e0a05 */
[C---:B------:R-:W-:Y:S01]  /*5480*/  ISETP.GT.U32.AND P6, PT, R5.reuse, R90, PT ;  /* 0x0000005a0500720c */ /* 0x040fe20003fc4070 */
[----:B------:R-:W-:Y:S02]  /*5490*/  IMAD R92, R5, R10, R92 ;  /* 0x0000000a055c7224 */ /* 0x000fe400078e025c */
[----:B------:R-:W-:-:S04]  /*54a0*/  IMAD.HI.U32 R10, R7, R96, RZ ;  /* 0x00000060070a7227 */ /* 0x000fc800078e00ff */
[--C-:B------:R-:W-:Y:S01]  /*54b0*/  @!P3 IMAD.IADD R82, R82, 0x1, -R5.reuse ;  /* 0x000000015252b824 */ /* 0x100fe200078e0a05 */
[----:B------:R-:W-:Y:S01]  /*54c0*/  ISETP.GE.AND P3, PT, R11, RZ, PT ;  /* 0x000000ff0b00720c */ /* 0x000fe20003f66270 */
[----:B------:R-:W-:Y:S01]  /*54d0*/  @!P4 IMAD.IADD R86, R86, 0x1, -R5 ;  /* 0x000000015656c824 */ /* 0x000fe200078e0a05 */
[----:B------:R-:W-:Y:S01]  /*54e0*/  ISETP.GT.U32.AND P4, PT, R5, R84, PT ;  /* 0x000000540500720c */ /* 0x000fe20003f84070 */
[----:B------:R-:W-:-:S04]  /*54f0*/  IMAD.HI.U32 R11, R7, R98, RZ ;  /* 0x00000062070b7227 */ /* 0x000fc800078e00ff */
[----:B------:R-:W-:Y:S02]  /*5500*/  IMAD.MOV R10, RZ, RZ, -R10 ;  /* 0x000000ffff0a7224 */ /* 0x000fe400078e0a0a */
[----:B------:R-:W-:-:S04]  /*5510*/  IMAD.HI.U32 R94, R7, R100, RZ ;  /* 0x00000064075e7227 */ /* 0x000fc800078e00ff */
[----:B------:R-:W-:Y:S02]  /*5520*/  IMAD.MOV R11, RZ, RZ, -R11 ;  /* 0x000000ffff0b7224 */ /* 0x000fe400078e0a0b */
[C---:B------:R-:W-:Y:S01]  /*5530*/  IMAD R96, R5.reuse, R10, R96 ;  /* 0x0000000a05607224 */ /* 0x040fe200078e0260 */
[----:B------:R-:W-:Y:S01]  /*5540*/  IABS R10, R111 ;  /* 0x0000006f000a7213 */ /* 0x000fe20000000000 */
[----:B------:R-:W-:Y:S02]  /*5550*/  IMAD.MOV R102, RZ, RZ, -R94 ;  /* 0x000000ffff667224 */ /* 0x000fe400078e0a5e */
[--C-:B------:R-:W-:Y:S01]  /*5560*/  @!P6 IMAD.IADD R90, R90, 0x1, -R5.reuse ;  /* 0x000000015a5ae824 */ /* 0x100fe200078e0a05 */
[----:B------:R-:W-:Y:S01]  /*5570*/  ISETP.GE.AND P6, PT, R104, RZ, PT ;  /* 0x000000ff6800720c */ /* 0x000fe20003fc6270 */
[C---:B------:R-:W-:Y:S02]  /*5580*/  IMAD R94, R5.reuse, R11, R98 ;  /* 0x0000000b055e7224 */ /* 0x040fe400078e0262 */
[----:B------:R-:W-:Y:S01]  /*5590*/  @!P1 IMAD.MOV R86, RZ, RZ, -R86 ;  /* 0x000000ffff569224 */ /* 0x000fe200078e0a56 */
[C---:B------:R-:W-:Y:S01]  /*55a0*/  ISETP.GT.U32.AND P1, PT, R5.reuse, R96, PT ;  /* 0x000000600500720c */ /* 0x040fe20003f24070 */
[----:B------:R-:W-:Y:S01]  /*55b0*/  @!P2 IMAD.MOV R82, RZ, RZ, -R82 ;  /* 0x000000ffff52a224 */ /* 0x000fe200078e0a52 */
[C---:B------:R-:W-:Y:S01]  /*55c0*/  ISETP.GT.U32.AND P2, PT, R5.reuse, R90, PT ;  /* 0x0000005a0500720c */ /* 0x040fe20003f44070 */
[----:B------:R-:W-:Y:S01]  /*55d0*/  @!P0 IMAD.MOV R88, RZ, RZ, -R88 ;  /* 0x000000ffff588224 */ /* 0x000fe200078e0a58 */
[----:B------:R-:W-:Y:S01]  /*55e0*/  ISETP.GT.U32.AND P0, PT, R5, R94, PT ;  /* 0x0000005e0500720c */ /* 0x000fe20003f04070 */
[----:B------:R-:W-:-:S02]  /*55f0*/  @!P4 IMAD.IADD R84, R84, 0x1, -R5 ;  /* 0x000000015454c824 */ /* 0x000fc400078e0a05 */
[C---:B------:R-:W-:Y:S01]  /*5600*/  IMAD R98, R5.reuse, R102, R100 ;  /* 0x0000006605627224 */ /* 0x040fe200078e0264 */
[----:B------:R-:W-:Y:S01]  /*5610*/  IABS R102, R112 ;  /* 0x0000007000667213 */ /* 0x000fe20000000000 */
[----:B------:R-:W-:Y:S01]  /*5620*/  IMAD.MOV.U32 R100, RZ, RZ, R10 ;  /* 0x000000ffff647224 */ /* 0x000fe200078e000a */
[----:B------:R-:W-:-:S03]  /*5630*/  ISETP.GT.U32.AND P4, PT, R5, R84, PT ;  /* 0x000000540500720c */ /* 0x000fc60003f84070 */
[----:B------:R-:W-:Y:S01]  /*5640*/  @!P1 IMAD.IADD R96, R96, 0x1, -R5 ;  /* 0x0000000160609824 */ /* 0x000fe200078e0a05 */
[----:B------:R-:W-:Y:S01]  /*5650*/  ISETP.GE.AND P1, PT, R110, RZ, PT ;  /* 0x000000ff6e00720c */ /* 0x000fe20003f26270 */
[----:B------:R-:W-:Y:S01]  /*5660*/  IMAD.HI.U32 R10, R7, R100, RZ ;  /* 0x00000064070a7227 */ /* 0x000fe200078e00ff */
[----:B------:R-:W-:-:S03]  /*5670*/  LOP3.LUT R110, R6, 0xd8, RZ, 0xfc, !PT ;  /* 0x000000d8066e7812 */ /* 0x000fc600078efcff */
[--C-:B------:R-:W-:Y:S01]  /*5680*/  @!P2 IMAD.IADD R90, R90, 0x1, -R5.reuse ;  /* 0x000000015a5aa824 */ /* 0x100fe200078e0a05 */
[C---:B------:R-:W-:Y:S01]  /*5690*/  ISETP.GT.U32.AND P2, PT, R5.reuse, R98, PT ;  /* 0x000000620500720c */ /* 0x040fe20003f44070 */
[--C-:B------:R-:W-:Y:S01]  /*56a0*/  @!P0 IMAD.IADD R94, R94, 0x1, -R5.reuse ;  /* 0x000000015e5e8824 */ /* 0x100fe200078e0a05 */
[C---:B------:R-:W-:Y:S01]  /*56b0*/  ISETP.GT.U32.AND P0, PT, R5.reuse, R96, PT ;  /* 0x000000600500720c */ /* 0x040fe20003f04070 */
[----:B------:R-:W-:Y:S01]  /*56c0*/  IMAD.MOV R10, RZ, RZ, -R10 ;  /* 0x000000ffff0a7224 */ /* 0x000fe200078e0a0a */
[----:B------:R-:W-:Y:S01]  /*56d0*/  IABS R104, R110 ;  /* 0x0000006e00687213 */ /* 0x000fe20000000000 */
[----:B------:R-:W-:Y:S01]  /*56e0*/  @!P5 IMAD.MOV R90, RZ, RZ, -R90 ;  /* 0x000000ffff5ad224 */ /* 0x000fe200078e0a5a */
[C---:B------:R-:W-:Y:S01]  /*56f0*/  ISETP.GT.U32.AND P5, PT, R5.reuse, R94, PT ;  /* 0x0000005e0500720c */ /* 0x040fe20003fa4070 */
[C---:B------:R-:W-:Y:S02]  /*5700*/  IMAD R100, R5.reuse, R10, R100 ;  /* 0x0000000a05647224 */ /* 0x040fe400078e0264 */
[----:B------:R-:W-:Y:S01]  /*5710*/  @!P4 IMAD.IADD R84, R84, 0x1, -R5 ;  /* 0x000000015454c824 */ /* 0x000fe200078e0a05 */
[----:B------:R-:W-:Y:S01]  /*5720*/  ISETP.GT.U32.AND P4, PT, R5, R92, PT ;  /* 0x0000005c0500720c */ /* 0x000fe20003f84070 */
[----:B------:R-:W-:-:S04]  /*5730*/  IMAD.HI.U32 R10, R7, R102, RZ ;  /* 0x00000066070a7227 */ /* 0x000fc800078e00ff */
[----:B------:R-:W-:Y:S02]  /*5740*/  IMAD.MOV R10, RZ, RZ, -R10 ;  /* 0x000000ffff0a7224 */ /* 0x000fe400078e0a0a */
[--C-:B------:R-:W-:Y:S01]  /*5750*/  @!P0 IMAD.IADD R96, R96, 0x1, -R5.reuse ;  /* 0x0000000160608824 */ /* 0x100fe200078e0a05 */
[C---:B------:R-:W-:Y:S01]  /*5760*/  ISETP.GT.U32.AND P0, PT, R5.reuse, R100, PT ;  /* 0x000000640500720c */ /* 0x040fe20003f04070 */
[C---:B------:R-:W-:Y:S02]  /*5770*/  IMAD R102, R5.reuse, R10, R102 ;  /* 0x0000000a05667224 */ /* 0x040fe400078e0266 */
[--C-:B------:R-:W-:Y:S02]  /*5780*/  @!P5 IMAD.IADD R94, R94, 0x1, -R5.reuse ;  /* 0x000000015e5ed824 */ /* 0x100fe400078e0a05 */
[----:B------:R-:W-:Y:S01]  /*5790*/  @!P4 IMAD.IADD R92, R92, 0x1, -R5 ;  /* 0x000000015c5cc824 */ /* 0x000fe200078e0a05 */
[----:B------:R-:W-:Y:S01]  /*57a0*/  ISETP.GT.U32.AND P5, PT, R5, R102, PT ;  /* 0x000000660500720c */ /* 0x000fe20003fa4070 */
[----:B------:R-:W-:Y:S01]  /*57b0*/  @!P3 IMAD.MOV R84, RZ, RZ, -R84 ;  /* 0x000000ffff54b224 */ /* 0x000fe200078e0a54 */
[----:B------:R-:W-:Y:S01]  /*57c0*/  ISETP.GE.AND P3, PT, R106, RZ, PT ;  /* 0x000000ff6a00720c */ /* 0x000fe20003f66270 */
[----:B------:R-:W-:Y:S01]  /*57d0*/  IMAD.HI.U32 R10, R7, R104, RZ ;  /* 0x00000068070a7227 */ /* 0x000fe200078e00ff */
[----:B------:R-:W-:-:S02]  /*57e0*/  ISETP.GT.U32.AND P4, PT, R5, R92, PT ;  /* 0x0000005c0500720c */ /* 0x000fc40003f84070 */
[----:B------:R-:W-:Y:S01]  /*57f0*/  IABS R106, R113 ;  /* 0x00000071006a7213 */ /* 0x000fe20000000000 */
[--C-:B------:R-:W-:Y:S01]  /*5800*/  @!P0 IMAD.IADD R100, R100, 0x1, -R5.reuse ;  /* 0x0000000164648824 */ /* 0x100fe200078e0a05 */
[----:B------:R-:W-:Y:S01]  /*5810*/  ISETP.GE.AND P0, PT, R112, RZ, PT ;  /* 0x000000ff7000720c */ /* 0x000fe20003f06270 */
[--C-:B------:R-:W-:Y:S02]  /*5820*/  @!P2 IMAD.IADD R98, R98, 0x1, -R5.reuse ;  /* 0x000000016262a824 */ /* 0x100fe400078e0a05 */
[----:B------:R-:W-:Y:S02]  /*5830*/  IMAD.MOV R11, RZ, RZ, -R10 ;  /* 0x000000ffff0b7224 */ /* 0x000fe400078e0a0a */
[----:B------:R-:W-:Y:S01]  /*5840*/  @!P5 IMAD.IADD R102, R102, 0x1, -R5 ;  /* 0x000000016666d824 */ /* 0x000fe200078e0a05 */
[----:B------:R-:W-:Y:S01]  /*5850*/  ISETP.GT.U32.AND P5, PT, R5, R100, PT ;  /* 0x000000640500720c */ /* 0x000fe20003fa4070 */
[----:B------:R-:W-:Y:S01]  /*5860*/  IMAD.HI.U32 R10, R7, R106, RZ ;  /* 0x0000006a070a7227 */ /* 0x000fe200078e00ff */
[----:B------:R-:W-:-:S03]  /*5870*/  ISETP.GT.U32.AND P2, PT, R5, R98, PT ;  /* 0x000000620500720c */ /* 0x000fc60003f44070 */
[--C-:B------:R-:W-:Y:S01]  /*5880*/  @!P4 IMAD.IADD R92, R92, 0x1, -R5.reuse ;  /* 0x000000015c5cc824 */ /* 0x100fe200078e0a05 */
[----:B------:R-:W-:Y:S01]  /*5890*/  ISETP.GE.AND P4, PT, R108, RZ, PT ;  /* 0x000000ff6c00720c */ /* 0x000fe20003f86270 */
[C---:B------:R-:W-:Y:S01]  /*58a0*/  IMAD R104, R5.reuse, R11, R104 ;  /* 0x0000000b05687224 */ /* 0x040fe200078e0268 */
[----:B------:R-:W-:Y:S01]  /*58b0*/  IABS R108, R114 ;  /* 0x00000072006c7213 */ /* 0x000fe20000000000 */
[----:B------:R-:W-:Y:S02]  /*58c0*/  IMAD.MOV R10, RZ, RZ, -R10 ;  /* 0x000000ffff0a7224 */ /* 0x000fe400078e0a0a */
[----:B------:R-:W-:Y:S01]  /*58d0*/  @!P6 IMAD.MOV R92, RZ, RZ, -R92 ;  /* 0x000000ffff5ce224 */ /* 0x000fe200078e0a5c */
[C---:B------:R-:W-:Y:S01]  /*58e0*/  ISETP.GT.U32.AND P6, PT, R5.reuse, R104, PT ;  /* 0x000000680500720c */ /* 0x040fe20003fc4070 */
[----:B------:R-:W-:Y:S02]  /*58f0*/  IMAD R106, R5, R10, R106 ;  /* 0x0000000a056a7224 */ /* 0x000fe400078e026a */
[----:B------:R-:W-:-:S02]  /*5900*/  @!P5 IMAD.IADD R100, R100, 0x1, -R5 ;  /* 0x000000016464d824 */ /* 0x000fc400078e0a05 */
[--C-:B------:R-:W-:Y:S01]  /*5910*/  @!P2 IMAD.IADD R98, R98, 0x1, -R5.reuse ;  /* 0x000000016262a824 */ /* 0x100fe200078e0a05 */
[----:B------:R-:W-:Y:S01]  /*5920*/  ISETP.GT.U32.AND P5, PT, R5, R106, PT ;  /* 0x0000006a0500720c */ /* 0x000fe20003fa4070 */
[----:B------:R-:W-:Y:S01]  /*5930*/  @!P4 IMAD.MOV R94, RZ, RZ, -R94 ;  /* 0x000000ffff5ec224 */ /* 0x000fe200078e0a5e */
[----:B------:R-:W-:Y:S01]  /*5940*/  ISETP.GE.AND P2, PT, R111, RZ, PT ;  /* 0x000000ff6f00720c */ /* 0x000fe20003f46270 */
[----:B------:R-:W-:Y:S01]  /*5950*/  IMAD.HI.U32 R11, R7, R108, RZ ;  /* 0x0000006c070b7227 */ /* 0x000fe200078e00ff */
[----:B------:R-:W-:Y:S02]  /*5960*/  LOP3.LUT R111, R6, 0xde, RZ, 0xfc, !PT ;  /* 0x000000de066f7812 */ /* 0x000fe400078efcff */
[----:B------:R-:W-:Y:S01]  /*5970*/  ISETP.GE.AND P4, PT, R110, RZ, PT ;  /* 0x000000ff6e00720c */ /* 0x000fe20003f86270 */
[----:B------:R-:W-:Y:S01]  /*5980*/  @!P6 IMAD.IADD R104, R104, 0x1, -R5 ;  /* 0x000000016868e824 */ /* 0x000fe200078e0a05 */
[----:B------:R-:W-:Y:S01]  /*5990*/  IABS R110, R111 ;  /* 0x0000006f006e7213 */ /* 0x000fe20000000000 */
[----:B------:R-:W-:-:S02]  /*59a0*/  IMAD.MOV R11, RZ, RZ, -R11 ;  /* 0x000000ffff0b7224 */ /* 0x000fc400078e0a0b */
[----:B------:R-:W-:Y:S01]  /*59b0*/  @!P3 IMAD.MOV R96, RZ, RZ, -R96 ;  /* 0x000000ffff60b224 */ /* 0x000fe200078e0a60 */
[C---:B------:R-:W-:Y:S01]  /*59c0*/  ISETP.GT.U32.AND P3, PT, R5.reuse, R102, PT ;  /* 0x000000660500720c */ /* 0x040fe20003f64070 */
[----:B------:R-:W-:Y:S01]  /*59d0*/  @!P5 IMAD.IADD R106, R106, 0x1, -R5 ;  /* 0x000000016a6ad824 */ /* 0x000fe200078e0a05 */
[----:B------:R-:W-:Y:S01]  /*59e0*/  ISETP.GT.U32.AND P5, PT, R5, R104, PT ;  /* 0x000000680500720c */ /* 0x000fe20003fa4070 */
[----:B------:R-:W-:-:S04]  /*59f0*/  IMAD.HI.U32 R10, R7, R110, RZ ;  /* 0x0000006e070a7227 */ /* 0x000fc800078e00ff */
[----:B------:R-:W-:Y:S02]  /*5a00*/  IMAD.MOV R10, RZ, RZ, -R10 ;  /* 0x000000ffff0a7224 */ /* 0x000fe400078e0a0a */
[C---:B------:R-:W-:Y:S02]  /*5a10*/  IMAD R108, R5.reuse, R11, R108 ;  /* 0x0000000b056c7224 */ /* 0x040fe400078e026c */
[C---:B------:R-:W-:Y:S02]  /*5a20*/  IMAD R110, R5.reuse, R10, R110 ;  /* 0x0000000a056e7224 */ /* 0x040fe400078e026e */
[----:B------:R-:W-:Y:S01]  /*5a30*/  @!P2 IMAD.MOV R100, RZ, RZ, -R100 ;  /* 0x000000ffff64a224 */ /* 0x000fe200078e0a64 */
[C---:B------:R-:W-:Y:S01]  /*5a40*/  ISETP.GT.U32.AND P6, PT, R5.reuse, R108, PT ;  /* 0x0000006c0500720c */ /* 0x040fe20003fc4070 */
[--C-:B------:R-:W-:Y:S01]  /*5a50*/  @!P5 IMAD.IADD R104, R104, 0x1, -R5.reuse ;  /* 0x000000016868d824 */ /* 0x100fe200078e0a05 */
[C---:B------:R-:W-:Y:S01]  /*5a60*/  ISETP.GT.U32.AND P5, PT, R5.reuse, R110, PT ;  /* 0x0000006e0500720c */ /* 0x040fe20003fa4070 */
[----:B------:R-:W-:Y:S01]  /*5a70*/  @!P1 IMAD.MOV R98, RZ, RZ, -R98 ;  /* 0x000000ffff629224 */ /* 0x000fe200078e0a62 */
[----:B------:R-:W-:Y:S01]  /*5a80*/  ISETP.GT.U32.AND P2, PT, R5, R106, PT ;  /* 0x0000006a0500720c */ /* 0x000fe20003f44070 */
[----:B------:R-:W-:Y:S01]  /*5a90*/  @!P3 IMAD.IADD R102, R102, 0x1, -R5 ;  /* 0x000000016666b824 */ /* 0x000fe200078e0a05 */
[----:B------:R-:W-:Y:S01]  /*5aa0*/  ISETP.GE.AND P1, PT, R113, RZ, PT ;  /* 0x000000ff7100720c */ /* 0x000fe20003f26270 */
[----:B------:R-:W-:Y:S01]  /*5ab0*/  @!P4 IMAD.MOV R104, RZ, RZ, -R104 ;  /* 0x000000ffff68c224 */ /* 0x000fe200078e0a68 */
[----:B------:R-:W-:Y:S01]  /*5ac0*/  LOP3.LUT R113, R6, 0xe0, RZ, 0xfc, !PT ;  /* 0x000000e006717812 */ /* 0x000fe200078efcff */
[----:B------:R-:W-:Y:S01]  /*5ad0*/  @!P0 IMAD.MOV R102, RZ, RZ, -R102 ;  /* 0x000000ffff668224 */ /* 0x000fe200078e0a66 */
[----:B------:R-:W-:-:S02]  /*5ae0*/  ISETP.GE.AND P3, PT, R114, RZ, PT ;  /* 0x000000ff7200720c */ /* 0x000fc40003f66270 */
[----:B------:R-:W-:Y:S01]  /*5af0*/  IABS R112, R113 ;  /* 0x0000007100707213 */ /* 0x000fe20000000000 */
[--C-:B------:R-:W-:Y:S01]  /*5b00*/  @!P6 IMAD.IADD R108, R108, 0x1, -R5.reuse ;  /* 0x000000016c6ce824 */ /* 0x100fe200078e0a05 */
[----:B------:R-:W-:Y:S01]  /*5b10*/  IABS R114, R115 ;  /* 0x0000007300727213 */ /* 0x000fe20000000000 */
[--C-:B------:R-:W-:Y:S02]  /*5b20*/  @!P5 IMAD.IADD R110, R110, 0x1, -R5.reuse ;  /* 0x000000016e6ed824 */ /* 0x100fe400078e0a05 */
[----:B------:R-:W-:Y:S01]  /*5b30*/  IMAD.HI.U32 R10, R7, R112, RZ ;  /* 0x00000070070a7227 */ /* 0x000fe200078e00ff */
[C---:B------:R-:W-:Y:S02]  /*5b40*/  ISETP.GT.U32.AND P6, PT, R5.reuse, R108, PT ;  /* 0x0000006c0500720c */ /* 0x040fe40003fc4070 */
[----:B------:R-:W-:Y:S01]  /*5b50*/  ISETP.GT.U32.AND P5, PT, R5, R110, PT ;  /* 0x0000006e0500720c */ /* 0x000fe20003fa4070 */
[----:B------:R-:W-:Y:S01]  /*5b60*/  @!P2 IMAD.IADD R106, R106, 0x1, -R5 ;  /* 0x000000016a6aa824 */ /* 0x000fe200078e0a05 */
[----:B------:R-:W-:Y:S01]  /*5b70*/  ISETP.GE.AND P2, PT, R111, RZ, PT ;  /* 0x000000ff6f00720c */ /* 0x000fe20003f46270 */
[----:B------:R-:W-:-:S02]  /*5b80*/  IMAD.MOV R111, RZ, RZ, -R10 ;  /* 0x000000ffff6f7224 */ /* 0x000fc400078e0a0a */
[----:B------:R-:W-:-:S04]  /*5b90*/  IMAD.HI.U32 R10, R7, R116, RZ ;  /* 0x00000074070a7227 */ /* 0x000fc800078e00ff */
[----:B------:R-:W-:-:S04]  /*5ba0*/  IMAD.HI.U32 R11, R7, R114, RZ ;  /* 0x00000072070b7227 */ /* 0x000fc800078e00ff */
[----:B------:R-:W-:Y:S02]  /*5bb0*/  IMAD.MOV R10, RZ, RZ, -R10 ;  /* 0x000000ffff0a7224 */ /* 0x000fe400078e0a0a */
[----:B------:R-:W-:Y:S01]  /*5bc0*/  @!P6 IMAD.IADD R108, R108, 0x1, -R5 ;  /* 0x000000016c6ce824 */ /* 0x000fe200078e0a05 */
[----:B------:R-:W-:Y:S01]  /*5bd0*/  ISETP.GE.AND P6, PT, R113, RZ, PT ;  /* 0x000000ff7100720c */ /* 0x000fe20003fc6270 */
[----:B------:R-:W-:Y:S02]  /*5be0*/  IMAD.MOV R11, RZ, RZ, -R11 ;  /* 0x000000ffff0b7224 */ /* 0x000fe400078e0a0b */
[C---:B------:R-:W-:Y:S02]  /*5bf0*/  IMAD R111, R5.reuse, R111, R112 ;  /* 0x0000006f056f7224 */ /* 0x040fe400078e0270 */
        /* <DEDUP_REMOVED lines=8> */
[----:B------:R-:W-:Y:S01]  /*5c80*/  @!P3 IMAD.MOV R108, RZ, RZ, -R108 ;  /* 0x000000ffff6cb224 */ /* 0x000fe200078e0a6c */
[----:B------:R-:W-:Y:S01]  /*5c90*/  ISETP.GT.U32.AND P4, PT, R5, R112, PT ;  /* 0x000000700500720c */ /* 0x000fe20003f84070 */
[----:B------:R-:W-:Y:S01]  /*5ca0*/  @!P1 IMAD.MOV R106, RZ, RZ, -R106 ;  /* 0x000000ffff6a9224 */ /* 0x000fe200078e0a6a */
[----:B------:R-:W-:Y:S01]  /*5cb0*/  ISETP.GE.AND P5, PT, R10, RZ, PT ;  /* 0x000000ff0a00720c */ /* 0x000fe20003fa6270 */
[----:B------:R-:W-:Y:S01]  /*5cc0*/  IMAD.HI.U32 R10, R7, R116, RZ ;  /* 0x00000074070a7227 */ /* 0x000fe200078e00ff */
[----:B------:R-:W-:-:S02]  /*5cd0*/  LOP3.LUT R11, R6, 0xe8, RZ, 0xfc, !PT ;  /* 0x000000e8060b7812 */ /* 0x000fc400078efcff */
[----:B------:R-:W-:Y:S01]  /*5ce0*/  LOP3.LUT R114, R6, 0xea, RZ, 0xfc, !PT ;  /* 0x000000ea06727812 */ /* 0x000fe200078efcff */
[--C-:B------:R-:W-:Y:S01]  /*5cf0*/  @!P0 IMAD.IADD R111, R111, 0x1, -R5.reuse ;  /* 0x000000016f6f8824 */ /* 0x100fe200078e0a05 */
[----:B------:R-:W-:Y:S01]  /*5d00*/  IABS R118, R11 ;  /* 0x0000000b00767213 */ /* 0x000fe20000000000 */
[----:B------:R-:W-:Y:S01]  /*5d10*/  IMAD.MOV R10, RZ, RZ, -R10 ;  /* 0x000000ffff0a7224 */ /* 0x000fe200078e0a0a */
[----:B------:R-:W-:Y:S01]  /*5d20*/  IABS R120, R114 ;  /* 0x0000007200787213 */ /* 0x000fe20000000000 */
[--C-:B------:R-:W-:Y:S01]  /*5d30*/  @!P2 IMAD.IADD R113, R113, 0x1, -R5.reuse ;  /* 0x000000017171a824 */ /* 0x100fe200078e0a05 */
[----:B------:R-:W-:Y:S01]  /*5d40*/  ISETP.GT.U32.AND P0, PT, R5, R111, PT ;  /* 0x0000006f0500720c */ /* 0x000fe20003f04070 */
[----:B------:R-:W-:Y:S01]  /*5d50*/  @!P4 IMAD.IADD R112, R112, 0x1, -R5 ;  /* 0x000000017070c824 */ /* 0x000fe200078e0a05 */
[----:B------:R-:W-:Y:S01]  /*5d60*/  ISETP.GE.AND P3, PT, R117, RZ, PT ;  /* 0x000000ff7500720c */ /* 0x000fe20003f66270 */
[C---:B------:R-:W-:Y:S01]  /*5d70*/  IMAD R10, R5.reuse, R10, R116 ;  /* 0x0000000a050a7224 */ /* 0x040fe200078e0274 */
[----:B------:R-:W-:Y:S01]  /*5d80*/  ISETP.GT.U32.AND P2, PT, R5, R113, PT ;  /* 0x000000710500720c */ /* 0x000fe20003f44070 */
[----:B------:R-:W-:Y:S01]  /*5d90*/  IMAD.HI.U32 R116, R7, R124, RZ ;  /* 0x0000007c07747227 */ /* 0x000fe200078e00ff */
[----:B------:R-:W-:-:S02]  /*5da0*/  ISETP.GT.U32.AND P4, PT, R5, R112, PT ;  /* 0x000000700500720c */ /* 0x000fc40003f84070 */
[----:B------:R-:W-:Y:S01]  /*5db0*/  ISETP.GE.AND P1, PT, R115, RZ, PT ;  /* 0x000000ff7300720c */ /* 0x000fe20003f26270 */
[----:B------:R-:W-:-:S04]  /*5dc0*/  IMAD.HI.U32 R115, R7, R122, RZ ;  /* 0x0000007a07737227 */ /* 0x000fc800078e00ff */
[----:B------:R-:W-:Y:S01]  /*5dd0*/  @!P0 IMAD.IADD R111, R111, 0x1, -R5 ;  /* 0x000000016f6f8824 */ /* 0x000fe200078e0a05 */
[----:B------:R-:W-:Y:S01]  /*5de0*/  ISETP.GE.AND P0, PT, R11, RZ, PT ;  /* 0x000000ff0b00720c */ /* 0x000fe20003f06270 */
[----:B------:R-:W-:-:S04]  /*5df0*/  IMAD.HI.U32 R11, R7, R118, RZ ;  /* 0x00000076070b7227 */ /* 0x000fc800078e00ff */
[--C-:B------:R-:W-:Y:S01]  /*5e00*/  @!P2 IMAD.IADD R113, R113, 0x1, -R5.reuse ;  /* 0x000000017171a824 */ /* 0x100fe200078e0a05 */
[----:B------:R-:W-:Y:S01]  /*5e10*/  ISETP.GT.U32.AND P2, PT, R5, R10, PT ;  /* 0x0000000a0500720c */ /* 0x000fe20003f44070 */
[----:B------:R-:W-:Y:S01]  /*5e20*/  @!P4 IMAD.IADD R112, R112, 0x1, -R5 ;  /* 0x000000017070c824 */ /* 0x000fe200078e0a05 */
[----:B------:R-:W-:Y:S01]  /*5e30*/  ISETP.GE.AND P4, PT, R114, RZ, PT ;  /* 0x000000ff7200720c */ /* 0x000fe20003f86270 */
[----:B------:R-:W-:-:S04]  /*5e40*/  IMAD.HI.U32 R114, R7, R120, RZ ;  /* 0x0000007807727227 */ /* 0x000fc800078e00ff */
[----:B------:R-:W-:Y:S02]  /*5e50*/  IMAD.MOV R11, RZ, RZ, -R11 ;  /* 0x000000ffff0b7224 */ /* 0x000fe400078e0a0b */
[----:B------:R-:W-:Y:S02]  /*5e60*/  IMAD.MOV R117, RZ, RZ, -R114 ;  /* 0x000000ffff757224 */ /* 0x000fe400078e0a72 */
[C---:B------:R-:W-:Y:S02]  /*5e70*/  IMAD R114, R5.reuse, R11, R118 ;  /* 0x0000000b05727224 */ /* 0x040fe400078e0276 */
[----:B------:R-:W-:Y:S02]  /*5e80*/  @!P2 IMAD.IADD R10, R10, 0x1, -R5 ;  /* 0x000000010a0aa824 */ /* 0x000fe400078e0a05 */
[----:B------:R-:W-:Y:S01]  /*5e90*/  IMAD.MOV R119, RZ, RZ, -R115 ;  /* 0x000000ffff777224 */ /* 0x000fe200078e0a73 */
[C---:B------:R-:W-:Y:S01]  /*5ea0*/  ISETP.GT.U32.AND P2, PT, R5.reuse, R114, PT ;  /* 0x000000720500720c */ /* 0x040fe20003f44070 */
[----:B------:R-:W-:-:S02]  /*5eb0*/  IMAD R115, R5, R117, R120 ;  /* 0x0000007505737224 */ /* 0x000fc400078e0278 */
[----:B------:R-:W-:Y:S01]  /*5ec0*/  IMAD R117, R5, R119, R122 ;  /* 0x0000007705757224 */ /* 0x000fe200078e027a */
[----:B------:R-:W-:Y:S01]  /*5ed0*/  IABS R122, R132 ;  /* 0x00000084007a7213 */ /* 0x000fe20000000000 */
[----:B------:R-:W-:-:S04]  /*5ee0*/  IMAD.HI.U32 R118, R7, R126, RZ ;  /* 0x0000007e07767227 */ /* 0x000fc800078e00ff */
[----:B------:R-:W-:-:S04]  /*5ef0*/  IMAD.HI.U32 R11, R7, R122, RZ ;  /* 0x0000007a070b7227 */ /* 0x000fc800078e00ff */
[----:B------:R-:W-:Y:S01]  /*5f00*/  @!P2 IMAD.IADD R114, R114, 0x1, -R5 ;  /* 0x000000017272a824 */ /* 0x000fe200078e0a05 */
[----:B------:R-:W-:Y:S01]  /*5f10*/  ISETP.GT.U32.AND P2, PT, R5, R10, PT ;  /* 0x0000000a0500720c */ /* 0x000fe20003f44070 */
[----:B------:R-:W-:Y:S02]  /*5f20*/  @!P6 IMAD.MOV R111, RZ, RZ, -R111 ;  /* 0x000000ffff6fe224 */ /* 0x000fe400078e0a6f */
[----:B------:R-:W-:Y:S01]  /*5f30*/  IMAD.HI.U32 R120, R7, R130, RZ ;  /* 0x0000008207787227 */ /* 0x000fe200078e00ff */
[----:B------:R-:W-:-:S03]  /*5f40*/  ISETP.GT.U32.AND P6, PT, R5, R114, PT ;  /* 0x000000720500720c */ /* 0x000fc60003fc4070 */
[----:B------:R-:W-:Y:S02]  /*5f50*/  IMAD.MOV R11, RZ, RZ, -R11 ;  /* 0x000000ffff0b7224 */ /* 0x000fe400078e0a0b */
[----:B------:R-:W-:Y:S02]  /*5f60*/  IMAD.MOV R121, RZ, RZ, -R118 ;  /* 0x000000ffff797224 */ /* 0x000fe400078e0a76 */
[----:B------:R-:W-:-:S04]  /*5f70*/  IMAD.HI.U32 R119, R7, R128, RZ ;  /* 0x0000008007777227 */ /* 0x000fc800078e00ff */
[----:B------:R-:W-:Y:S02]  /*5f80*/  IMAD.MOV R116, RZ, RZ, -R116 ;  /* 0x000000ffff747224 */ /* 0x000fe400078e0a74 */
[C---:B------:R-:W-:Y:S01]  /*5f90*/  IMAD R118, R5.reuse, R11, R122 ;  /* 0x0000000b05767224 */ /* 0x040fe200078e027a */
[C---:B------:R-:W-:Y:S01]  /*5fa0*/  LOP3.LUT R11, R6.reuse, 0xfc, RZ, 0xfc, !PT ;  /* 0x000000fc060b7812 */ /* 0x040fe200078efcff */
[----:B------:R-:W-:Y:S02]  /*5fb0*/  IMAD.MOV R125, RZ, RZ, -R120 ;  /* 0x000000ffff7d7224 */ /* 0x000fe400078e0a78 */
[----:B------:R-:W-:Y:S01]  /*5fc0*/  @!P1 IMAD.MOV R112, RZ, RZ, -R112 ;  /* 0x000000ffff709224 */ /* 0x000fe200078e0a70 */
[C---:B------:R-:W-:Y:S01]  /*5fd0*/  ISETP.GT.U32.AND P1, PT, R5.reuse, R115, PT ;  /* 0x000000730500720c */ /* 0x040fe20003f24070 */
[C---:B------:R-:W-:Y:S01]  /*5fe0*/  IMAD R120, R5.reuse, R121, R126 ;  /* 0x0000007905787224 */ /* 0x040fe200078e027e */
[----:B------:R-:W-:Y:S01]  /*5ff0*/  LOP3.LUT R126, R6, 0xf8, RZ, 0xfc, !PT ;  /* 0x000000f8067e7812 */ /* 0x000fe200078efcff */
[----:B------:R-:W-:Y:S01]  /*6000*/  @!P3 IMAD.MOV R113, RZ, RZ, -R113 ;  /* 0x000000ffff71b224 */ /* 0x000fe200078e0a71 */
[----:B------:R-:W-:Y:S01]  /*6010*/  ISETP.GT.U32.AND P3, PT, R5, R117, PT ;  /* 0x000000750500720c */ /* 0x000fe20003f64070 */
[----:B------:R-:W-:-:S02]  /*6020*/  IMAD.MOV R123, RZ, RZ, -R119 ;  /* 0x000000ffff7b7224 */ /* 0x000fc400078e0a77 */
[C---:B------:R-:W-:Y:S01]  /*6030*/  IMAD R119, R5.reuse, R116, R124 ;  /* 0x0000007405777224 */ /* 0x040fe200078e027c */
[----:B------:R-:W-:Y:S01]  /*6040*/  IABS R116, R126 ;  /* 0x0000007e00747213 */ /* 0x000fe20000000000 */
[--C-:B------:R-:W-:Y:S01]  /*6050*/  @!P2 IMAD.IADD R10, R10, 0x1, -R5.reuse ;  /* 0x000000010a0aa824 */ /* 0x100fe200078e0a05 */
[C---:B------:R-:W-:Y:S01]  /*6060*/  ISETP.GT.U32.AND P2, PT, R5.reuse, R118, PT ;  /* 0x000000760500720c */ /* 0x040fe20003f44070 */
[--C-:B------:R-:W-:Y:S01]  /*6070*/  @!P6 IMAD.IADD R114, R114, 0x1, -R5.reuse ;  /* 0x000000017272e824 */ /* 0x100fe200078e0a05 */
[C---:B------:R-:W-:Y:S01]  /*6080*/  ISETP.GT.U32.AND P6, PT, R5.reuse, R119, PT ;  /* 0x000000770500720c */ /* 0x040fe20003fc4070 */
[----:B------:R-:W-:Y:S01]  /*6090*/  IMAD R123, R5, R123, R128 ;  /* 0x0000007b057b7224 */ /* 0x000fe200078e0280 */
[----:B------:R-:W-:Y:S01]  /*60a0*/  LOP3.LUT R128, R6, 0xfa, RZ, 0xfc, !PT ;  /* 0x000000fa06807812 */ /* 0x000fe200078efcff */
[----:B------:R-:W-:Y:S01]  /*60b0*/  IMAD.HI.U32 R6, R7, R116, RZ ;  /* 0x0000007407067227 */ /* 0x000fe200078e00ff */
[----:B------:R-:W-:Y:S02]  /*60c0*/  IABS R124, R11 ;  /* 0x0000000b007c7213 */ /* 0x000fe40000000000 */
[----:B------:R-:W-:Y:S01]  /*60d0*/  IABS R122, R128 ;  /* 0x00000080007a7213 */ /* 0x000fe20000000000 */
[----:B------:R-:W-:Y:S01]  /*60e0*/  @!P1 IMAD.IADD R115, R115, 0x1, -R5 ;  /* 0x0000000173739824 */ /* 0x000fe200078e0a05 */
[----:B------:R-:W-:Y:S01]  /*60f0*/  ISETP.GT.U32.AND P1, PT, R5, R120, PT ;  /* 0x000000780500720c */ /* 0x000fe20003f24070 */
[----:B------:R-:W-:-:S02]  /*6100*/  IMAD.MOV R6, RZ, RZ, -R6 ;  /* 0x000000ffff067224 */ /* 0x000fc400078e0a06 */
[--C-:B------:R-:W-:Y:S01]  /*6110*/  @!P3 IMAD.IADD R117, R117, 0x1, -R5.reuse ;  /* 0x000000017575b824 */ /* 0x100fe200078e0a05 */
[C---:B------:R-:W-:Y:S01]  /*6120*/  ISETP.GT.U32.AND P3, PT, R5.reuse, R115, PT ;  /* 0x000000730500720c */ /* 0x040fe20003f64070 */
[--C-:B------:R-:W-:Y:S02]  /*6130*/  @!P2 IMAD.IADD R118, R118, 0x1, -R5.reuse ;  /* 0x000000017676a824 */ /* 0x100fe400078e0a05 */
[C---:B------:R-:W-:Y:S01]  /*6140*/  IMAD R121, R5.reuse, R6, R116 ;  /* 0x0000000605797224 */ /* 0x040fe200078e0274 */
[----:B------:R-:W-:Y:S01]  /*6150*/  ISETP.GT.U32.AND P2, PT, R5, R117, PT ;  /* 0x000000750500720c */ /* 0x000fe20003f44070 */
[----:B------:R-:W-:Y:S01]  /*6160*/  IMAD.HI.U32 R6, R7, R122, RZ ;  /* 0x0000007a07067227 */ /* 0x000fe200078e00ff */
[----:B------:R-:W2:Y:S03]  /*6170*/  LDC R116, c[0x0][0x230] ;  /* 0x00008c00ff747b82 */ /* 0x000ea60000000800 */
[----:B------:R-:W-:Y:S01]  /*6180*/  @!P6 IMAD.IADD R119, R119, 0x1, -R5 ;  /* 0x000000017777e824 */ /* 0x000fe200078e0a05 */
[----:B------:R-:W-:Y:S01]  /*6190*/  ISETP.GT.U32.AND P6, PT, R5, R118, PT ;  /* 0x000000760500720c */ /* 0x000fe20003fc4070 */
[----:B------:R-:W-:-:S02]  /*61a0*/  IMAD.MOV R127, RZ, RZ, -R6 ;  /* 0x000000ffff7f7224 */ /* 0x000fc400078e0a06 */
[----:B------:R-:W-:Y:S02]  /*61b0*/  IMAD.MOV.U32 R6, RZ, RZ, R10 ;  /* 0x000000ffff067224 */ /* 0x000fe400078e000a */
[----:B------:R-:W-:Y:S02]  /*61c0*/  @!P1 IMAD.IADD R120, R120, 0x1, -R5 ;  /* 0x0000000178789824 */ /* 0x000fe400078e0a05 */
[----:B------:R-:W-:Y:S01]  /*61d0*/  @!P5 IMAD.MOV R6, RZ, RZ, -R6 ;  /* 0x000000ffff06d224 */ /* 0x000fe200078e0a06 */
[C---:B------:R-:W-:Y:S01]  /*61e0*/  ISETP.GT.U32.AND P5, PT, R5.reuse, R119, PT ;  /* 0x000000770500720c */ /* 0x040fe20003fa4070 */
[C---:B------:R-:W-:Y:S01]  /*61f0*/  IMAD R125, R5.reuse, R125, R130 ;  /* 0x0000007d057d7224 */ /* 0x040fe200078e0282 */
[----:B------:R-:W-:Y:S01]  /*6200*/  ISETP.GT.U32.AND P1, PT, R5, R120, PT ;  /* 0x000000780500720c */ /* 0x000fe20003f24070 */
[----:B------:R-:W-:-:S04]  /*6210*/  IMAD.HI.U32 R7, R7, R124, RZ ;  /* 0x0000007c07077227 */ /* 0x000fc800078e00ff */
[--C-:B------:R-:W-:Y:S01]  /*6220*/  @!P3 IMAD.IADD R115, R115, 0x1, -R5.reuse ;  /* 0x000000017373b824 */ /* 0x100fe200078e0a05 */
[----:B------:R-:W-:Y:S01]  /*6230*/  ISETP.GT.U32.AND P3, PT, R5, R123, PT ;  /* 0x0000007b0500720c */ /* 0x000fe20003f64070 */
[--C-:B------:R-:W-:Y:S01]  /*6240*/  @!P2 IMAD.IADD R117, R117, 0x1, -R5.reuse ;  /* 0x000000017575a824 */ /* 0x100fe200078e0a05 */
[C---:B------:R-:W-:Y:S01]  /*6250*/  ISETP.GT.U32.AND P2, PT, R5.reuse, R125, PT ;  /* 0x0000007d0500720c */ /* 0x040fe20003f44070 */
[----:B------:R-:W-:Y:S01]  /*6260*/  @!P6 IMAD.IADD R118, R118, 0x1, -R5 ;  /* 0x000000017676e824 */ /* 0x000fe200078e0a05 */
[C---:B------:R-:W-:Y:S01]  /*6270*/  ISETP.GT.U32.AND P6, PT, R5.reuse, R121, PT ;  /* 0x000000790500720c */ /* 0x040fe20003fc4070 */
[----:B------:R-:W-:Y:S02]  /*6280*/  IMAD.MOV R7, RZ, RZ, -R7 ;  /* 0x000000ffff077224 */ /* 0x000fe400078e0a07 */
[C---:B------:R-:W-:Y:S01]  /*6290*/  IMAD R127, R5.reuse, R127, R122 ;  /* 0x0000007f057f7224 */ /* 0x040fe200078e027a */
[----:B------:R-:W-:Y:S01]  /*62a0*/  LOP3.LUT R122, RZ, R137, RZ, 0x33, !PT ;  /* 0x00000089ff7a7212 */ /* 0x000fe200078e33ff */
[----:B------:R-:W-:-:S02]  /*62b0*/  IMAD R129, R5, R7, R124 ;  /* 0x0000000705817224 */ /* 0x000fc400078e027c */
[--C-:B------:R-:W-:Y:S01]  /*62c0*/  @!P5 IMAD.IADD R119, R119, 0x1, -R5.reuse ;  /* 0x000000017777d824 */ /* 0x100fe200078e0a05 */
[C---:B------:R-:W-:Y:S01]  /*62d0*/  ISETP.GT.U32.AND P5, PT, R5.reuse, R127, PT ;  /* 0x0000007f0500720c */ /* 0x040fe20003fa4070 */
[--C-:B------:R-:W-:Y:S01]  /*62e0*/  @!P1 IMAD.IADD R120, R120, 0x1, -R5.reuse ;  /* 0x0000000178789824 */ /* 0x100fe200078e0a05 */
[----:B------:R-:W-:Y:S01]  /*62f0*/  ISETP.GT.U32.AND P1, PT, R5, R129, PT ;  /* 0x000000810500720c */ /* 0x000fe20003f24070 */
[--C-:B------:R-:W-:Y:S01]  /*6300*/  @!P3 IMAD.IADD R123, R123, 0x1, -R5.reuse ;  /* 0x000000017b7bb824 */ /* 0x100fe200078e0a05 */
[----:B------:R-:W-:Y:S01]  /*6310*/  ISETP.GE.AND P3, PT, R131, RZ, PT ;  /* 0x000000ff8300720c */ /* 0x000fe20003f66270 */
[--C-:B------:R-:W-:Y:S01]  /*6320*/  @!P2 IMAD.IADD R125, R125, 0x1, -R5.reuse ;  /* 0x000000017d7da824 */ /* 0x100fe200078e0a05 */
[----:B------:R-:W-:Y:S01]  /*6330*/  ISETP.GE.AND P2, PT, R132, RZ, PT ;  /* 0x000000ff8400720c */ /* 0x000fe20003f46270 */
[----:B------:R-:W-:Y:S01]  /*6340*/  @!P6 IMAD.IADD R121, R121, 0x1, -R5 ;  /* 0x000000017979e824 */ /* 0x000fe200078e0a05 */
[----:B------:R-:W-:Y:S01]  /*6350*/  ISETP.GE.AND P6, PT, R133, RZ, PT ;  /* 0x000000ff8500720c */ /* 0x000fe20003fc6270 */
[----:B------:R-:W-:Y:S01]  /*6360*/  IMAD.U32 R7, RZ, RZ, UR4 ;  /* 0x00000004ff077e24 */ /* 0x000fe2000f8e00ff */
[----:B------:R-:W-:Y:S01]  /*6370*/  ULDC UR4, c[0x0][0x240] ;  /* 0x0000900000047ab9 */ /* 0x000fe20000000800 */
[----:B------:R-:W-:Y:S01]  /*6380*/  @!P4 IMAD.MOV R115, RZ, RZ, -R115 ;  /* 0x000000ffff73c224 */ /* 0x000fe200078e0a73 */
[----:B------:R-:W-:Y:S01]  /*6390*/  ISETP.GT.U32.AND P4, PT, R5, R125, PT ;  /* 0x0000007d0500720c */ /* 0x000fe20003f84070 */
[--C-:B------:R-:W-:Y:S01]  /*63a0*/  @!P5 IMAD.IADD R127, R127, 0x1, -R5.reuse ;  /* 0x000000017f7fd824 */ /* 0x100fe200078e0a05 */
[----:B------:R-:W-:Y:S01]  /*63b0*/  ISETP.GE.AND P5, PT, R138, UR48, PT ;  /* 0x000000308a007c0c */ /* 0x000fe2000bfa6270 */
[----:B------:R-:W-:Y:S01]  /*63c0*/  @!P1 IMAD.IADD R129, R129, 0x1, -R5 ;  /* 0x0000000181819824 */ /* 0x000fe200078e0a05 */
[----:B------:R-:W-:Y:S01]  /*63d0*/  ISETP.GE.AND P1, PT, R134, RZ, PT ;  /* 0x000000ff8600720c */ /* 0x000fe20003f26270 */
[----:B------:R-:W-:Y:S01]  /*63e0*/  @!P3 IMAD.MOV R117, RZ, RZ, -R117 ;  /* 0x000000ffff75b224 */ /* 0x000fe200078e0a75 */
[----:B------:R-:W-:Y:S01]  /*63f0*/  SEL R7, R7, RZ, !P5 ;  /* 0x000000ff07077207 */ /* 0x000fe20006800000 */
[----:B------:R-:W-:Y:S01]  /*6400*/  @!P2 IMAD.MOV R118, RZ, RZ, -R118 ;  /* 0x000000ffff76a224 */ /* 0x000fe200078e0a76 */
[C---:B------:R-:W-:Y:S01]  /*6410*/  ISETP.GT.U32.AND P5, PT, R5.reuse, R123, PT ;  /* 0x0000007b0500720c */ /* 0x040fe20003fa4070 */
[----:B------:R-:W-:Y:S01]  /*6420*/  @!P6 IMAD.MOV R119, RZ, RZ, -R119 ;  /* 0x000000ffff77e224 */ /* 0x000fe200078e0a77 */
[C---:B------:R-:W-:Y:S01]  /*6430*/  ISETP.GT.U32.AND P3, PT, R5.reuse, R121, PT ;  /* 0x000000790500720c */ /* 0x040fe20003f64070 */
[----:B------:R-:W-:Y:S01]  /*6440*/  IMAD.SHL.U32 R10, R158, 0x400, RZ ;  /* 0x000004009e0a7824 */ /* 0x000fe200078e00ff */
[----:B------:R-:W-:Y:S01]  /*6450*/  ISETP.GT.U32.AND P2, PT, R5, R127, PT ;  /* 0x0000007f0500720c */ /* 0x000fe20003f44070 */
[--C-:B------:R-:W-:Y:S01]  /*6460*/  @!P4 IMAD.IADD R125, R125, 0x1, -R5.reuse ;  /* 0x000000017d7dc824 */ /* 0x100fe200078e0a05 */
[----:B------:R-:W-:Y:S01]  /*6470*/  ISETP.GT.U32.AND P6, PT, R5, R129, PT ;  /* 0x000000810500720c */ /* 0x000fe20003fc4070 */
[----:B------:R-:W-:Y:S01]  /*6480*/  @!P0 IMAD.MOV R114, RZ, RZ, -R114 ;  /* 0x000000ffff728224 */ /* 0x000fe200078e0a72 */
[----:B------:R-:W-:Y:S01]  /*6490*/  ISETP.GE.AND P4, PT, R126, RZ, PT ;  /* 0x000000ff7e00720c */ /* 0x000fe20003f86270 */
[----:B------:R-:W-:Y:S01]  /*64a0*/  @!P1 IMAD.MOV R120, RZ, RZ, -R120 ;  /* 0x000000ffff789224 */ /* 0x000fe200078e0a78 */
[----:B------:R-:W-:Y:S01]  /*64b0*/  ISETP.GE.AND P1, PT, R135, RZ, PT ;  /* 0x000000ff8700720c */ /* 0x000fe20003f26270 */
[----:B--2---:R-:W-:Y:S01]  /*64c0*/  VIADD R116, R116, 0xfffffffe ;  /* 0xfffffffe74747836 */ /* 0x004fe20000000000 */
[----:B------:R-:W-:Y:S01]  /*64d0*/  LOP3.LUT R13, R13, 0x8000, R10, 0xf8, !PT ;  /* 0x000080000d0d7812 */ /* 0x000fe200078ef80a */
[--C-:B------:R-:W-:Y:S01]  /*64e0*/  @!P5 IMAD.IADD R123, R123, 0x1, -R5.reuse ;  /* 0x000000017b7bd824 */ /* 0x100fe200078e0a05 */
[----:B------:R-:W-:Y:S01]  /*64f0*/  ISETP.GE.AND P5, PT, R136, RZ, PT ;  /* 0x000000ff8800720c */ /* 0x000fe20003fa6270 */
[--C-:B------:R-:W-:Y:S01]  /*6500*/  @!P3 IMAD.IADD R121, R121, 0x1, -R5.reuse ;  /* 0x000000017979b824 */ /* 0x100fe200078e0a05 */
[----:B------:R-:W-:Y:S01]  /*6510*/  ISETP.GE.AND P3, PT, R128, RZ, PT ;  /* 0x000000ff8000720c */ /* 0x000fe20003f66270 */
[--C-:B------:R-:W-:Y:S01]  /*6520*/  @!P2 IMAD.IADD R127, R127, 0x1, -R5.reuse ;  /* 0x000000017f7fa824 */ /* 0x100fe200078e0a05 */
[----:B------:R-:W-:Y:S01]  /*6530*/  ISETP.GE.AND P2, PT, R11, RZ, PT ;  /* 0x000000ff0b00720c */ /* 0x000fe20003f46270 */
[----:B------:R-:W-:Y:S01]  /*6540*/  @!P6 IMAD.IADD R129, R129, 0x1, -R5 ;  /* 0x000000018181e824 */ /* 0x000fe200078e0a05 */
[----:B------:R-:W2:Y:S01]  /*6550*/  LDC.64 R10, c[0x0][0x238] ;  /* 0x00008e00ff0a7b82 */ /* 0x000ea20000000a00 */
[----:B------:R-:W-:Y:S01]  /*6560*/  ISETP.NE.AND P6, PT, R137, RZ, PT ;  /* 0x000000ff8900720c */ /* 0x000fe20003fc5270 */
[----:B------:R-:W-:Y:S01]  /*6570*/  @!P4 IMAD.MOV R121, RZ, RZ, -R121 ;  /* 0x000000ffff79c224 */ /* 0x000fe200078e0a79 */
[----:B------:R-:W-:Y:S01]  /*6580*/  ISETP.NE.U32.AND P0, PT, R7, RZ, PT ;  /* 0x000000ff0700720c */ /* 0x000fe20003f05070 */
[----:B------:R-:W-:Y:S01]  /*6590*/  @!P1 IMAD.MOV R123, RZ, RZ, -R123 ;  /* 0x000000ffff7b9224 */ /* 0x000fe200078e0a7b */
[----:B------:R-:W-:-:S02]  /*65a0*/  SEL R215, R122, R21, !P6 ;  /* 0x000000157ad77207 */ /* 0x000fc40007000000 */
[----:B------:R-:W-:Y:S01]  /*65b0*/  @!P5 IMAD.MOV R125, RZ, RZ, -R125 ;  /* 0x000000ffff7dd224 */ /* 0x000fe200078e0a7d */
[----:B------:R-:W3:Y:S01]  /*65c0*/  LDC R5, c[0x0][0x230] ;  /* 0x00008c00ff057b82 */ /* 0x000ee20000000800 */
[----:B------:R-:W-:Y:S01]  /*65d0*/  @!P3 IMAD.MOV R127, RZ, RZ, -R127 ;  /* 0x000000ffff7fb224 */ /* 0x000fe200078e0a7f */
[C---:B------:R-:W-:Y:S01]  /*65e0*/  SEL R147, R122.reuse, R25, !P6 ;  /* 0x000000197a937207 */ /* 0x040fe20007000000 */
[----:B------:R-:W-:Y:S01]  /*65f0*/  @!P2 IMAD.MOV R129, RZ, RZ, -R129 ;  /* 0x000000ffff81a224 */ /* 0x000fe200078e0a81 */
[C---:B------:R-:W-:Y:S01]  /*6600*/  SEL R211, R122.reuse, R26, !P6 ;  /* 0x0000001a7ad37207 */ /* 0x040fe20007000000 */
[----:B------:R-:W-:Y:S01]  /*6610*/  IMAD R215, R215, UR9, RZ ;  /* 0x00000009d7d77c24 */ /* 0x000fe2000f8e02ff */
[C---:B------:R-:W-:Y:S01]  /*6620*/  SEL R145, R122.reuse, R27, !P6 ;  /* 0x0000001b7a917207 */ /* 0x040fe20007000000 */
[----:B------:R-:W-:Y:S01]  /*6630*/  IMAD R147, R147, UR32, RZ ;  /* 0x0000002093937c24 */ /* 0x000fe2000f8e02ff */
[C---:B------:R-:W-:Y:S01]  /*6640*/  SEL R235, R122.reuse, R8, !P6 ;  /* 0x000000087aeb7207 */ /* 0x040fe20007000000 */
[----:B------:R-:W-:Y:S01]  /*6650*/  ULDC UR9, c[0x0][0x240] ;  /* 0x0000900000097ab9 */ /* 0x000fe20000000800 */
[C---:B------:R-:W-:Y:S01]  /*6660*/  SEL R233, R122.reuse, R9, !P6 ;  /* 0x000000097ae97207 */ /* 0x040fe20007000000 */
[----:B------:R-:W-:Y:S01]  /*6670*/  IMAD R145, R145, UR31, RZ ;  /* 0x0000001f91917c24 */ /* 0x000fe2000f8e02ff */
        /* <DEDUP_REMOVED lines=31> */
[----:B------:R-:W-:Y:S01]  /*6870*/  ULDC UR17, c[0x0][0x240] ;  /* 0x0000900000117ab9 */ /* 0x000fe20000000800 */
[C---:B------:R-:W-:Y:S01]  /*6880*/  SEL R199, R122.reuse, R59, !P6 ;  /* 0x0000003b7ac77207 */ /* 0x040fe20007000000 */
[----:B------:R-:W-:Y:S01]  /*6890*/  ULDC UR15, c[0x0][0x240] ;  /* 0x00009000000f7ab9 */ /* 0x000fe20000000800 */
        /* <DEDUP_REMOVED lines=10> */
[----:B------:R-:W-:Y:S01]  /*6940*/  SEL R175, R122, R175, !P6 ;  /* 0x000000af7aaf7207 */ /* 0x000fe20007000000 */
        /* <DEDUP_REMOVED lines=89> */
[----:B------:R-:W-:Y:S01]  /*6ee0*/  SEL R143, R122, R44, !P6 ;  /* 0x0000002c7a8f7207 */ /* 0x000fe20007000000 */
[----:B--2---:R-:W-:Y:S01]  /*6ef0*/  IMAD R44, R138, R11, RZ ;  /* 0x0000000b8a2c7224 */ /* 0x004fe200078e02ff */
[C---:B------:R-:W-:Y:S01]  /*6f00*/  SEL R79, R122.reuse, R79, !P6 ;  /* 0x0000004f7a4f7207 */ /* 0x040fe20007000000 */
[----:B------:R-:W-:Y:S01]  /*6f10*/  ULDC UR38, c[0x0][0x240] ;  /* 0x0000900000267ab9 */ /* 0x000fe20000000800 */
[C---:B------:R-:W-:Y:S01]  /*6f20*/  SEL R28, R122.reuse, R46, !P6 ;  /* 0x0000002e7a1c7207 */ /* 0x040fe20007000000 */
[----:B---3--:R-:W-:Y:S01]  /*6f30*/  VIADD R46, R5, 0xffffffff ;  /* 0xffffffff052e7836 */ /* 0x008fe20000000000 */
[C---:B------:R-:W-:Y:S01]  /*6f40*/  SEL R77, R122.reuse, R77, !P6 ;  /* 0x0000004d7a4d7207 */ /* 0x040fe20007000000 */
[----:B------:R-:W-:Y:S01]  /*6f50*/  IMAD.MOV.U32 R5, RZ, RZ, R2 ;  /* 0x000000ffff057224 */ /* 0x000fe200078e0002 */
        /* <DEDUP_REMOVED lines=73> */
[----:B------:R-:W-:Y:S01]  /*73f0*/  IMAD.MOV.U32 R111, RZ, RZ, R4 ;  /* 0x000000ffff6f7224 */ /* 0x000fe200078e0004 */
[C---:B------:R-:W-:Y:S01]  /*7400*/  SEL R112, R122.reuse, R112, !P6 ;  /* 0x000000707a707207 */ /* 0x040fe20007000000 */
[----:B------:R-:W-:Y:S01]  /*7410*/  IMAD R69, R69, UR47, RZ ;  /* 0x0000002f45457c24 */ /* 0x000fe2000f8e02ff */
[C---:B------:R-:W-:Y:S01]  /*7420*/  SEL R53, R122.reuse, R113, !P6 ;  /* 0x000000717a357207 */ /* 0x040fe20007000000 */
[----:B------:R-:W-:Y:S01]  /*7430*/  IMAD.MOV.U32 R113, RZ, RZ, R3 ;  /* 0x000000ffff717224 */ /* 0x000fe200078e0003 */
        /* <DEDUP_REMOVED lines=10> */
[----:B------:R-:W-:Y:S01]  /*74e0*/  SEL R179, R122, R119, !P6 ;  /* 0x000000777ab37207 */ /* 0x000fe20007000000 */
[----:B------:R-:W-:Y:S01]  /*74f0*/  IMAD R119, R106, UR18, RZ ;  /* 0x000000126a777c24 */ /* 0x000fe2000f8e02ff */
        /* <DEDUP_REMOVED lines=8> */
[----:B------:R-:W-:Y:S01]  /*7580*/  SEL R48, R122, R127, !P6 ;  /* 0x0000007f7a307207 */ /* 0x000fe20007000000 */
[----:B------:R-:W-:Y:S01]  /*7590*/  IMAD R127, R74, UR22, RZ ;  /* 0x000000164a7f7c24 */ /* 0x000fe2000f8e02ff */
[----:B------:R-:W-:Y:S01]  /*75a0*/  SEL R47, R122, R129, !P6 ;  /* 0x000000817a2f7207 */ /* 0x000fe20007000000 */
[----:B------:R-:W-:Y:S01]  /*75b0*/  IMAD R177, R177, UR43, RZ ;  /* 0x0000002bb1b17c24 */ /* 0x000fe2000f8e02ff */
[----:B------:R-:W-:Y:S01]  /*75c0*/  ISETP.GE.AND P2, PT, R23, RZ, PT ;  /* 0x000000ff1700720c */ /* 0x000fe20003f46270 */
[----:B------:R-:W-:Y:S01]  /*75d0*/  IMAD R129, R66, UR23, RZ ;  /* 0x0000001742817c24 */ /* 0x000fe2000f8e02ff */
[----:B------:R-:W-:Y:S01]  /*75e0*/  ISETP.GE.AND P4, PT, R152, RZ, PT ;  /* 0x000000ff9800720c */ /* 0x000fe20003f86270 */
[----:B------:R-:W-:Y:S01]  /*75f0*/  IMAD R123, R90, UR20, RZ ;  /* 0x000000145a7b7c24 */ /* 0x000fe2000f8e02ff */
[----:B------:R-:W-:Y:S01]  /*7600*/  ISETP.GE.AND P5, PT, R154, RZ, PT ;  /* 0x000000ff9a00720c */ /* 0x000fe20003fa6270 */
[----:B------:R-:W-:Y:S01]  /*7610*/  ULDC UR45, c[0x0][0x240] ;  /* 0x00009000002d7ab9 */ /* 0x000fe20000000800 */
[----:B------:R-:W-:Y:S01]  /*7620*/  ISETP.GE.AND P6, PT, R153, RZ, PT ;  /* 0x000000ff9900720c */ /* 0x000fe20003fc6270 */
[----:B------:R-:W-:Y:S01]  /*7630*/  IMAD R65, R65, UR45, RZ ;  /* 0x0000002d41417c24 */ /* 0x000fe2000f8e02ff */
[----:B------:R-:W-:Y:S01]  /*7640*/  ISETP.NE.AND P1, PT, R140, RZ, PT ;  /* 0x000000ff8c00720c */ /* 0x000fe20003f25270 */
[----:B------:R-:W-:Y:S01]  /*7650*/  ULDC UR44, c[0x0][0x240] ;  /* 0x00009000002c7ab9 */ /* 0x000fe20000000800 */
[----:B------:R-:W-:Y:S01]  /*7660*/  LOP3.LUT R6, RZ, R140, RZ, 0x33, !PT ;  /* 0x0000008cff067212 */ /* 0x000fe200078e33ff */
[----:B------:R-:W-:Y:S01]  /*7670*/  ULDC UR43, c[0x0][0x240] ;  /* 0x00009000002b7ab9 */ /* 0x000fe20000000800 */
[----:B------:R-:W-:Y:S01]  /*7680*/  LEA R2, P3, R44, UR6, 0x2 ;  /* 0x000000062c027c11 */ /* 0x000fe2000f8610ff */
[----:B------:R-:W-:Y:S01]  /*7690*/  @!P2 IMAD.MOV R5, RZ, RZ, -R5 ;  /* 0x000000ffff05a224 */ /* 0x000fe200078e0a05 */
[----:B------:R-:W-:Y:S01]  /*76a0*/  ISETP.GE.U32.AND P2, PT, R116, 0x7fffffbf, PT ;  /* 0x7fffffbf7400780c */ /* 0x000fe20003f46070 */
[----:B------:R-:W-:Y:S01]  /*76b0*/  @!P4 IMAD.MOV R0, RZ, RZ, -R0 ;  /* 0x000000ffff00c224 */ /* 0x000fe200078e0a00 */
[----:B------:R-:W-:Y:S01]  /*76c0*/  LEA R240, P4, R239, R2, 0x2 ;  /* 0x00000002eff07211 */ /* 0x000fe200078810ff */
[----:B------:R-:W-:Y:S01]  /*76d0*/  @!P5 IMAD.MOV R111, RZ, RZ, -R111 ;  /* 0x000000ffff6fd224 */ /* 0x000fe200078e0a6f */
[C---:B------:R-:W-:Y:S01]  /*76e0*/  SEL R3, R6.reuse, R5, !P1 ;  /* 0x0000000506037207 */ /* 0x040fe20004800000 */
[----:B------:R-:W-:Y:S01]  /*76f0*/  @!P6 IMAD.MOV R113, RZ, RZ, -R113 ;  /* 0x000000ffff71e224 */ /* 0x000fe200078e0a71 */
[C---:B------:R-:W-:Y:S01]  /*7700*/  SEL R4, R6.reuse, R0, !P1 ;  /* 0x0000000006047207 */ /* 0x040fe20004800000 */
[----:B------:R-:W-:Y:S01]  /*7710*/  IMAD R63, R63, UR44, RZ ;  /* 0x0000002c3f3f7c24 */ /* 0x000fe2000f8e02ff */
[----:B------:R-:W-:Y:S01]  /*7720*/  SEL R5, R6, R111, !P1 ;  /* 0x0000006f06057207 */ /* 0x000fe20004800000 */
[----:B------:R-:W-:Y:S01]  /*7730*/  IMAD R111, R48, UR14, RZ ;  /* 0x0000000e306f7c24 */ /* 0x000fe2000f8e02ff */
[----:B------:R-:W-:Y:S01]  /*7740*/  SEL R0, R6, R113, !P1 ;  /* 0x0000007106007207 */ /* 0x000fe20004800000 */
[----:B------:R-:W-:Y:S01]  /*7750*/  IMAD R113, R120, UR15, RZ ;  /* 0x0000000f78717c24 */ /* 0x000fe2000f8e02ff */
[----:B------:R-:W-:Y:S01]  /*7760*/  LEA.HI.X.SX32 R6, R44, UR7, 0x2, P3 ;  /* 0x000000072c067c11 */ /* 0x000fe200098f16ff */
[----:B------:R-:W-:Y:S01]  /*7770*/  ULDC UR7, c[0x0][0x240] ;  /* 0x0000900000077ab9 */ /* 0x000fe20000000800 */
[-C--:B------:R-:W-:Y:S01]  /*7780*/  LEA R230, P3, R231, R2.reuse, 0x2 ;  /* 0x00000002e7e67211 */ /* 0x080fe200078610ff */
[----:B------:R-:W-:Y:S01]  /*7790*/  IMAD R211, R211, UR7, RZ ;  /* 0x00000007d3d37c24 */ /* 0x000fe2000f8e02ff */
[-C--:B------:R-:W-:Y:S01]  /*77a0*/  LEA R250, P6, R237, R2.reuse, 0x2 ;  /* 0x00000002edfa7211 */ /* 0x080fe200078c10ff */
[----:B------:R-:W-:Y:S01]  /*77b0*/  ULDC UR7, c[0x0][0x240] ;  /* 0x0000900000077ab9 */ /* 0x000fe20000000800 */
[----:B-1----:R-:W-:Y:S01]  /*77c0*/  LEA R152, P5, R235, R2, 0x2 ;  /* 0x00000002eb987211 */ /* 0x002fe200078a10ff */
[----:B------:R-:W-:Y:S01]  /*77d0*/  IMAD R95, R95, UR7, RZ ;  /* 0x000000075f5f7c24 */ /* 0x000fe2000f8e02ff */
[-C--:B------:R-:W-:Y:S01]  /*77e0*/  LEA.HI.X.SX32 R231, R231, R6.reuse, 0x2, P3 ;  /* 0x00000006e7e77211 */ /* 0x080fe200018f16ff */
[----:B------:R-:W-:Y:S01]  /*77f0*/  IMAD R61, R61, UR43, RZ ;  /* 0x0000002b3d3d7c24 */ /* 0x000fe2000f8e02ff */
[----:B------:R-:W-:Y:S01]  /*7800*/  LEA.HI.X.SX32 R241, R239, R6, 0x2, P4 ;  /* 0x00000006eff17211 */ /* 0x000fe200020f16ff */
[----:B------:R-:W-:Y:S01]  /*7810*/  IMAD R55, R55, UR40, RZ ;  /* 0x0000002837377c24 */ /* 0x000fe2000f8e02ff */
[----:B------:R-:W-:Y:S01]  /*7820*/  LEA R244, P3, R233, R2, 0x2 ;  /* 0x00000002e9f47211 */ /* 0x000fe200078610ff */
[----:B------:R1:W-:Y:S01]  /*7830*/  STL.64 [R1+0x1a98], R230 ;  /* 0x001a98e601007387 */ /* 0x0003e20000100a00 */
[----:B------:R-:W-:Y:S01]  /*7840*/  LEA.HI.X.SX32 R251, R237, R6, 0x2, P6 ;  /* 0x00000006edfb7211 */ /* 0x000fe200030f16ff */
[----:B------:R-:W-:Y:S01]  /*7850*/  IMAD R53, R53, UR61, RZ ;  /* 0x0000003d35357c24 */ /* 0x000fe2000f8e02ff */
[----:B------:R-:W-:Y:S01]  /*7860*/  LEA R22, P6, R227, R2, 0x2 ;  /* 0x00000002e3167211 */ /* 0x000fe200078c10ff */
[----:B------:R-:W-:Y:S01]  /*7870*/  STL.64 [R1+0x1aa0], R240 ;  /* 0x001aa0f001007387 */ /* 0x000fe20000100a00 */
[-C--:B------:R-:W-:Y:S01]  /*7880*/  LEA.HI.X.SX32 R153, R235, R6.reuse, 0x2, P5 ;  /* 0x00000006eb997211 */ /* 0x080fe200028f16ff */
[----:B------:R-:W-:Y:S01]  /*7890*/  IMAD R51, R51, UR60, RZ ;  /* 0x0000003c33337c24 */ /* 0x000fe2000f8e02ff */
[-C--:B------:R-:W-:Y:S01]  /*78a0*/  LEA.HI.X.SX32 R245, R233, R6.reuse, 0x2, P3 ;  /* 0x00000006e9f57211 */ /* 0x080fe200018f16ff */
[----:B------:R-:W-:Y:S01]  /*78b0*/  STL.64 [R1+0x1aa8], R250 ;  /* 0x001aa8fa01007387 */ /* 0x000fe20000100a00 */
[----:B------:R-:W-:Y:S01]  /*78c0*/  LEA.HI.X.SX32 R23, R227, R6, 0x2, P6 ;  /* 0x00000006e3177211 */ /* 0x000fe200030f16ff */
[----:B------:R-:W-:Y:S01]  /*78d0*/  IMAD R49, R49, UR39, RZ ;  /* 0x0000002731317c24 */ /* 0x000fe2000f8e02ff */
[-C--:B------:R-:W-:Y:S01]  /*78e0*/  LEA R242, P4, R229, R2.reuse, 0x2 ;  /* 0x00000002e5f27211 */ /* 0x080fe200078810ff */
[----:B------:R2:W-:Y:S01]  /*78f0*/  STL.64 [R1+0xe28], R152 ;  /* 0x000e289801007387 */ /* 0x0005e20000100a00 */
[----:B------:R-:W-:Y:S01]  /*7900*/  LEA R234, P3, R223, R2, 0x2 ;  /* 0x00000002dfea7211 */ /* 0x000fe200078610ff */
[----:B------:R-:W-:Y:S01]  /*7910*/  IMAD R47, R47, UR38, RZ ;  /* 0x000000262f2f7c24 */ /* 0x000fe2000f8e02ff */
[-C--:B------:R-:W-:Y:S01]  /*7920*/  LEA.HI.X.SX32 R243, R229, R6.reuse, 0x2, P4 ;  /* 0x00000006e5f37211 */ /* 0x080fe200020f16ff */
[----:B------:R-:W-:Y:S01]  /*7930*/  STL.64 [R1+0xe50], R244 ;  /* 0x000e50f401007387 */ /* 0x000fe20000100a00 */
[----:B------:R-:W-:Y:S01]  /*7940*/  LEA.HI.X.SX32 R235, R223, R6, 0x2, P3 ;  /* 0x00000006dfeb7211 */ /* 0x000fe200018f16ff */
[----:B------:R-:W-:Y:S01]  /*7950*/  IMAD R41, R41, UR36, RZ ;  /* 0x0000002429297c24 */ /* 0x000fe2000f8e02ff */
[-C--:B-1----:R-:W-:Y:S01]  /*7960*/  LEA R230, P4, R221, R2.reuse, 0x2 ;  /* 0x00000002dde67211 */ /* 0x082fe200078810ff */
[----:B------:R1:W-:Y:S01]  /*7970*/  STL.64 [R1+0xea8], R22 ;  /* 0x000ea81601007387 */ /* 0x0003e20000100a00 */
[----:B------:R-:W-:Y:S01]  /*7980*/  LEA R224, P3, R215, R2, 0x2 ;  /* 0x00000002d7e07211 */ /* 0x000fe200078610ff */
[----:B------:R-:W-:Y:S01]  /*7990*/  ULDC UR34, c[0x0][0x240] ;  /* 0x0000900000227ab9 */ /* 0x000fe20000000800 */
[----:B------:R-:W-:Y:S01]  /*79a0*/  LEA.HI.X.SX32 R231, R221, R6, 0x2, P4 ;  /* 0x00000006dde77211 */ /* 0x000fe200020f16ff */
[----:B------:R-:W-:Y:S01]  /*79b0*/  STL.64 [R1+0xe78], R242 ;  /* 0x000e78f201007387 */ /* 0x000fe20000100a00 */
[-C--:B--2---:R-:W-:Y:S01]  /*79c0*/  LEA R152, P5, R225, R2.reuse, 0x2 ;  /* 0x00000002e1987211 */ /* 0x084fe200078a10ff */
[----:B------:R-:W-:Y:S01]  /*79d0*/  IMAD R40, R40, UR35, RZ ;  /* 0x0000002328287c24 */ /* 0x000fe2000f8e02ff */
[----:B------:R-:W-:Y:S01]  /*79e0*/  LEA R222, P4, R213, R2, 0x2 ;  /* 0x00000002d5de7211 */ /* 0x000fe200078810ff */
[----:B------:R-:W-:Y:S01]  /*79f0*/  ULDC UR33, c[0x0][0x240] ;  /* 0x0000900000217ab9 */ /* 0x000fe20000000800 */
[-C--:B------:R-:W-:Y:S01]  /*7a00*/  LEA.HI.X.SX32 R153, R225, R6.reuse, 0x2, P5 ;  /* 0x00000006e1997211 */ /* 0x080fe200028f16ff */
[----:B------:R-:W-:Y:S01]  /*7a10*/  IMAD R39, R39, UR34, RZ ;  /* 0x0000002227277c24 */ /* 0x000fe2000f8e02ff */
[----:B------:R-:W-:Y:S01]  /*7a20*/  LEA.HI.X.SX32 R225, R215, R6, 0x2, P3 ;  /* 0x00000006d7e17211 */ /* 0x000fe200018f16ff */
[----:B------:R-:W-:Y:S01]  /*7a30*/  ULDC UR32, c[0x0][0x240] ;  /* 0x0000900000207ab9 */ /* 0x000fe20000000800 */
[-C--:B-1----:R-:W-:Y:S01]  /*7a40*/  LEA R22, P6, R219, R2.reuse, 0x2 ;  /* 0x00000002db167211 */ /* 0x082fe200078c10ff */
[----:B------:R1:W-:Y:S01]  /*7a50*/  STL.64 [R1+0xed0], R152 ;  /* 0x000ed09801007387 */ /* 0x0003e20000100a00 */
[----:B------:R-:W-:Y:S01]  /*7a60*/  LEA R216, P3, R207, R2, 0x2 ;  /* 0x00000002cfd87211 */ /* 0x000fe200078610ff */
[----:B------:R-:W-:Y:S01]  /*7a70*/  IMAD R38, R38, UR33, RZ ;  /* 0x0000002126267c24 */ /* 0x000fe2000f8e02ff */
[-C--:B------:R-:W-:Y:S01]  /*7a80*/  LEA.HI.X.SX32 R23, R219, R6.reuse, 0x2, P6 ;  /* 0x00000006db177211 */ /* 0x080fe200030f16ff */
[----:B------:R-:W-:Y:S01]  /*7a90*/  STL.64 [R1+0xef8], R234 ;  /* 0x000ef8ea01007387 */ /* 0x000fe20000100a00 */
[----:B------:R-:W-:Y:S01]  /*7aa0*/  LEA.HI.X.SX32 R223, R213, R6, 0x2, P4 ;  /* 0x00000006d5df7211 */ /* 0x000fe200020f16ff */
[----:B------:R-:W-:Y:S01]  /*7ab0*/  ULDC UR31, c[0x0][0x240] ;  /* 0x00009000001f7ab9 */ /* 0x000fe20000000800 */
[----:B------:R-:W-:Y:S01]  /*7ac0*/  LEA R214, P4, R205, R2, 0x2 ;  /* 0x00000002cdd67211 */ /* 0x000fe200078810ff */
[----:B------:R2:W-:Y:S01]  /*7ad0*/  STL.64 [R1+0xf50], R22 ;  /* 0x000f501601007387 */ /* 0x0005e20000100a00 */
[----:B------:R-:W-:Y:S01]  /*7ae0*/  IMAD R37, R37, UR32, RZ ;  /* 0x0000002025257c24 */ /* 0x000fe2000f8e02ff */
[----:B------:R-:W-:Y:S01]  /*7af0*/  ULDC UR30, c[0x0][0x240] ;  /* 0x00009000001e7ab9 */ /* 0x000fe20000000800 */
[----:B------:R-:W-:Y:S01]  /*7b00*/  LEA.HI.X.SX32 R215, R205, R6, 0x2, P4 ;  /* 0x00000006cdd77211 */ /* 0x000fe200020f16ff */
[----:B------:R-:W-:Y:S01]  /*7b10*/  STL.64 [R1+0xf28], R230 ;  /* 0x000f28e601007387 */ /* 0x000fe20000100a00 */
[-C--:B-1----:R-:W-:Y:S01]  /*7b20*/  LEA R152, P5, R217, R2.reuse, 0x2 ;  /* 0x00000002d9987211 */ /* 0x082fe200078a10ff */
[----:B------:R-:W-:Y:S01]  /*7b30*/  IMAD R36, R36, UR31, RZ ;  /* 0x0000001f24247c24 */ /* 0x000fe2000f8e02ff */
[----:B------:R-:W-:Y:S01]  /*7b40*/  LEA R206, P4, R197, R2, 0x2 ;  /* 0x00000002c5ce7211 */ /* 0x000fe200078810ff */
[----:B------:R-:W-:Y:S01]  /*7b50*/  ULDC UR29, c[0x0][0x240] ;  /* 0x00009000001d7ab9 */ /* 0x000fe20000000800 */
[-C--:B------:R-:W-:Y:S01]  /*7b60*/  LEA.HI.X.SX32 R153, R217, R6.reuse, 0x2, P5 ;  /* 0x00000006d9997211 */ /* 0x080fe200028f16ff */
[----:B------:R-:W-:Y:S01]  /*7b70*/  IMAD R35, R35, UR30, RZ ;  /* 0x0000001e23237c24 */ /* 0x000fe2000f8e02ff */
[----:B------:R-:W-:Y:S01]  /*7b80*/  LEA.HI.X.SX32 R217, R207, R6, 0x2, P3 ;  /* 0x00000006cfd97211 */ /* 0x000fe200018f16ff */
[----:B------:R-:W-:Y:S01]  /*7b90*/  ULDC UR28, c[0x0][0x240] ;  /* 0x00009000001c7ab9 */ /* 0x000fe20000000800 */
[-C--:B--2---:R-:W-:Y:S01]  /*7ba0*/  LEA R22, P6, R211, R2.reuse, 0x2 ;  /* 0x00000002d3167211 */ /* 0x084fe200078c10ff */
[----:B------:R1:W-:Y:S01]  /*7bb0*/  STL.64 [R1+0xf78], R152 ;  /* 0x000f789801007387 */ /* 0x0003e20000100a00 */
[----:B------:R-:W-:Y:S01]  /*7bc0*/  LEA R208, P3, R199, R2, 0x2 ;  /* 0x00000002c7d07211 */ /* 0x000fe200078610ff */
[----:B------:R-:W-:Y:S01]  /*7bd0*/  IMAD R34, R34, UR29, RZ ;  /* 0x0000001d22227c24 */ /* 0x000fe2000f8e02ff */
[-C--:B------:R-:W-:Y:S01]  /*7be0*/  LEA.HI.X.SX32 R23, R211, R6.reuse, 0x2, P6 ;  /* 0x00000006d3177211 */ /* 0x080fe200030f16ff */
[----:B------:R-:W-:Y:S01]  /*7bf0*/  STL.64 [R1+0xfa8], R224 ;  /* 0x000fa8e001007387 */ /* 0x000fe20000100a00 */
[----:B------:R-:W-:Y:S01]  /*7c00*/  LEA.HI.X.SX32 R207, R197, R6, 0x2, P4 ;  /* 0x00000006c5cf7211 */ /* 0x000fe200020f16ff */
[----:B------:R-:W-:Y:S01]  /*7c10*/  ULDC UR27, c[0x0][0x240] ;  /* 0x00009000001b7ab9 */ /* 0x000fe20000000800 */
[-C--:B------:R-:W-:Y:S01]  /*7c20*/  LEA R198, P4, R189, R2.reuse, 0x2 ;  /* 0x00000002bdc67211 */ /* 0x080fe200078810ff */
[----:B------:R2:W-:Y:S01]  /*7c30*/  STL.64 [R1+0xff0], R22 ;  /* 0x000ff01601007387 */ /* 0x0005e20000100a00 */
[----:B------:R-:W-:Y:S01]  /*7c40*/  IMAD R33, R33, UR28, RZ ;  /* 0x0000001c21217c24 */ /* 0x000fe2000f8e02ff */
[----:B------:R-:W-:Y:S01]  /*7c50*/  ULDC UR26, c[0x0][0x240] ;  /* 0x00009000001a7ab9 */ /* 0x000fe20000000800 */
[----:B------:R-:W-:Y:S01]  /*7c60*/  IMAD R32, R32, UR27, RZ ;  /* 0x0000001b20207c24 */ /* 0x000fe2000f8e02ff */
[----:B-1----:R-:W-:Y:S01]  /*7c70*/  LEA R152, P5, R209, R2, 0x2 ;  /* 0x00000002d1987211 */ /* 0x002fe200078a10ff */
[----:B------:R-:W-:Y:S01]  /*7c80*/  STL.64 [R1+0xfd0], R222 ;  /* 0x000fd0de01007387 */ /* 0x000fe20000100a00 */
[----:B------:R-:W-:Y:S01]  /*7c90*/  ULDC UR25, c[0x0][0x240] ;  /* 0x0000900000197ab9 */ /* 0x000fe20000000800 */
[----:B------:R-:W-:Y:S01]  /*7ca0*/  IMAD R31, R31, UR26, RZ ;  /* 0x0000001a1f1f7c24 */ /* 0x000fe2000f8e02ff */
[-C--:B------:R-:W-:Y:S01]  /*7cb0*/  LEA.HI.X.SX32 R153, R209, R6.reuse, 0x2, P5 ;  /* 0x00000006d1997211 */ /* 0x080fe200028f16ff */
[----:B------:R-:W-:Y:S01]  /*7cc0*/  ULDC UR24, c[0x0][0x240] ;  /* 0x0000900000187ab9 */ /* 0x000fe20000000800 */
[----:B------:R-:W-:Y:S01]  /*7cd0*/  LEA.HI.X.SX32 R209, R199, R6, 0x2, P3 ;  /* 0x00000006c7d17211 */ /* 0x000fe200018f16ff */
[----:B------:R-:W-:Y:S01]  /*7ce0*/  IMAD R30, R30, UR25, RZ ;  /* 0x000000191e1e7c24 */ /* 0x000fe2000f8e02ff */
[-C--:B--2---:R-:W-:Y:S01]  /*7cf0*/  LEA R22, P6, R203, R2.reuse, 0x2 ;  /* 0x00000002cb167211 */ /* 0x084fe200078c10ff */
[----:B------:R1:W-:Y:S01]  /*7d00*/  STL.64 [R1+0x1018], R152 ;  /* 0x0010189801007387 */ /* 0x0003e20000100a00 */
[----:B------:R-:W-:Y:S01]  /*7d10*/  LEA R200, P3, R191, R2, 0x2 ;  /* 0x00000002bfc87211 */ /* 0x000fe200078610ff */
[----:B------:R-:W-:Y:S01]  /*7d20*/  ULDC UR23, c[0x0][0x240] ;  /* 0x0000900000177ab9 */ /* 0x000fe20000000800 */
[-C--:B------:R-:W-:Y:S01]  /*7d30*/  LEA.HI.X.SX32 R23, R203, R6.reuse, 0x2, P6 ;  /* 0x00000006cb177211 */ /* 0x080fe200030f16ff */
[----:B------:R-:W-:Y:S01]  /*7d40*/  STL.64 [R1+0x1040], R216 ;  /* 0x001040d801007387 */ /* 0x000fe20000100a00 */
[----:B------:R-:W-:Y:S01]  /*7d50*/  LEA.HI.X.SX32 R199, R189, R6, 0x2, P4 ;  /* 0x00000006bdc77211 */ /* 0x000fe200020f16ff */
[----:B------:R-:W-:Y:S01]  /*7d60*/  IMAD R29, R29, UR24, RZ ;  /* 0x000000181d1d7c24 */ /* 0x000fe2000f8e02ff */
[-C--:B------:R-:W-:Y:S01]  /*7d70*/  LEA R190, P4, R181, R2.reuse, 0x2 ;  /* 0x00000002b5be7211 */ /* 0x080fe200078810ff */
[----:B------:R2:W-:Y:S01]  /*7d80*/  STL.64 [R1+0x1880], R22 ;  /* 0x0018801601007387 */ /* 0x0005e20000100a00 */
[----:B------:R-:W-:Y:S01]  /*7d90*/  ULDC UR22, c[0x0][0x240] ;  /* 0x0000900000167ab9 */ /* 0x000fe20000000800 */
[----:B------:R-:W-:Y:S01]  /*7da0*/  IMAD R28, R28, UR23, RZ ;  /* 0x000000171c1c7c24 */ /* 0x000fe2000f8e02ff */
[----:B------:R-:W-:Y:S01]  /*7db0*/  ULDC UR21, c[0x0][0x240] ;  /* 0x0000900000157ab9 */ /* 0x000fe20000000800 */
[----:B-1----:R-:W-:Y:S01]  /*7dc0*/  LEA R152, P5, R201, R2, 0x2 ;  /* 0x00000002c9987211 */ /* 0x002fe200078a10ff */
[----:B------:R-:W-:Y:S01]  /*7dd0*/  STL.64 [R1+0x1860], R214 ;  /* 0x001860d601007387 */ /* 0x000fe20000100a00 */
[----:B------:R-:W-:Y:S01]  /*7de0*/  IMAD R27, R27, UR22, RZ ;  /* 0x000000161b1b7c24 */ /* 0x000fe2000f8e02ff */
[----:B------:R-:W1:Y:S01]  /*7df0*/  LDC R42, c[0x0][0x230] ;  /* 0x00008c00ff2a7b82 */ /* 0x000e620000000800 */
[-C--:B------:R-:W-:Y:S01]  /*7e00*/  LEA.HI.X.SX32 R153, R201, R6.reuse, 0x2, P5 ;  /* 0x00000006c9997211 */ /* 0x080fe200028f16ff */
[----:B------:R-:W-:Y:S01]  /*7e10*/  ULDC UR20, c[0x0][0x240] ;  /* 0x0000900000147ab9 */ /* 0x000fe20000000800 */
        /* <DEDUP_REMOVED lines=9> */
[----:B------:R-:W-:Y:S01]  /*7eb0*/  IMAD R25, R25, UR20, RZ ;  /* 0x0000001419197c24 */ /* 0x000fe2000f8e02ff */
[C---:B------:R-:W-:Y:S01]  /*7ec0*/  LEA R242, P4, R173.reuse, R2, 0x2 ;  /* 0x00000002adf27211 */ /* 0x040fe200078810ff */
[----:B------:R3:W-:Y:S01]  /*7ed0*/  STL.64 [R1+0x1900], R22 ;  /* 0x0019001601007387 */ /* 0x0007e20000100a00 */
[----:B------:R-:W-:Y:S01]  /*7ee0*/  IMAD R24, R24, UR19, RZ ;  /* 0x0000001318187c24 */ /* 0x000fe2000f8e02ff */
[----:B------:R-:W-:Y:S01]  /*7ef0*/  ULDC UR18, c[0x0][0x240] ;  /* 0x0000900000127ab9 */ /* 0x000fe20000000800 */
[----:B------:R-:W-:Y:S01]  /*7f00*/  LEA.HI.X.SX32 R243, R173, R6, 0x2, P4 ;  /* 0x00000006adf37211 */ /* 0x000fe200020f16ff */
[----:B------:R-:W-:Y:S01]  /*7f10*/  STL.64 [R1+0x18e0], R206 ;  /* 0x0018e0ce01007387 */ /* 0x000fe20000100a00 */
[-C--:B--2---:R-:W-:Y:S01]  /*7f20*/  LEA R152, P5, R193, R2.reuse, 0x2 ;  /* 0x00000002c1987211 */ /* 0x084fe200078a10ff */
[----:B------:R-:W2:Y:S01]  /*7f30*/  LDC R44, c[0x0][0x230] ;  /* 0x00008c00ff2c7b82 */ /* 0x000ea20000000800 */
[----:B------:R-:W-:Y:S01]  /*7f40*/  LEA R178, P4, R165, R2, 0x2 ;  /* 0x00000002a5b27211 */ /* 0x000fe200078810ff */
[----:B------:R-:W-:Y:S01]  /*7f50*/  ULDC UR17, c[0x0][0x240] ;  /* 0x0000900000117ab9 */ /* 0x000fe20000000800 */
[-C--:B------:R-:W-:Y:S01]  /*7f60*/  LEA.HI.X.SX32 R153, R193, R6.reuse, 0x2, P5 ;  /* 0x00000006c1997211 */ /* 0x080fe200028f16ff */
[----:B------:R-:W-:Y:S01]  /*7f70*/  ULDC UR16, c[0x0][0x240] ;  /* 0x0000900000107ab9 */ /* 0x000fe20000000800 */
[----:B------:R-:W-:Y:S01]  /*7f80*/  LEA.HI.X.SX32 R193, R183, R6, 0x2, P3 ;  /* 0x00000006b7c17211 */ /* 0x000fe200018f16ff */
[----:B------:R-:W-:Y:S01]  /*7f90*/  ULDC UR15, c[0x0][0x240] ;  /* 0x00009000000f7ab9 */ /* 0x000fe20000000800 */
[-C--:B---3--:R-:W-:Y:S01]  /*7fa0*/  LEA R22, P6, R187, R2.reuse, 0x2 ;  /* 0x00000002bb167211 */ /* 0x088fe200078c10ff */
[----:B------:R3:W-:Y:S01]  /*7fb0*/  STL.64 [R1+0x1920], R152 ;  /* 0x0019209801007387 */ /* 0x0007e20000100a00 */
[----:B------:R-:W-:Y:S01]  /*7fc0*/  LEA R232, P3, R175, R2, 0x2 ;  /* 0x00000002afe87211 */ /* 0x000fe200078610ff */
[----:B------:R-:W-:Y:S01]  /*7fd0*/  IMAD R21, R21, UR18, RZ ;  /* 0x0000001215157c24 */ /* 0x000fe2000f8e02ff */
[-C--:B------:R-:W-:Y:S01]  /*7fe0*/  LEA.HI.X.SX32 R23, R187, R6.reuse, 0x2, P6 ;  /* 0x00000006bb177211 */ /* 0x080fe200030f16ff */
[----:B------:R-:W-:Y:S01]  /*7ff0*/  STL.64 [R1+0x1940], R200 ;  /* 0x001940c801007387 */ /* 0x000fe20000100a00 */
[----:B------:R-:W-:Y:S01]  /*8000*/  LEA.HI.X.SX32 R233, R175, R6, 0x2, P3 ;  /* 0x00000006afe97211 */ /* 0x000fe200018f16ff */
[----:B------:R-:W-:Y:S01]  /*8010*/  IMAD R20, R20, UR17, RZ ;  /* 0x0000001114147c24 */ /* 0x000fe2000f8e02ff */
[----:B------:R-:W-:Y:S01]  /*8020*/  LEA R180, P3, R167, R2, 0x2 ;  /* 0x00000002a7b47211 */ /* 0x000fe200078610ff */
[----:B------:R4:W-:Y:S01]  /*8030*/  STL.64 [R1+0x1980], R22 ;  /* 0x0019801601007387 */ /* 0x0009e20000100a00 */
[----:B------:R-:W-:Y:S01]  /*8040*/  IMAD R19, R19, UR16, RZ ;  /* 0x0000001013137c24 */ /* 0x000fe2000f8e02ff */
[----:B------:R-:W-:Y:S01]  /*8050*/  ULDC UR14, c[0x0][0x240] ;  /* 0x00009000000e7ab9 */ /* 0x000fe20000000800 */
[----:B------:R-:W-:Y:S01]  /*8060*/  LEA.HI.X.SX32 R181, R167, R6, 0x2, P3 ;  /* 0x00000006a7b57211 */ /* 0x000fe200018f16ff */
[----:B------:R-:W-:Y:S01]  /*8070*/  STL.64 [R1+0x1960], R198 ;  /* 0x001960c601007387 */ /* 0x000fe20000100a00 */
[-C--:B---3--:R-:W-:Y:S01]  /*8080*/  LEA R152, P5, R185, R2.reuse, 0x2 ;  /* 0x00000002b9987211 */ /* 0x088fe200078a10ff */
[----:B------:R-:W-:Y:S01]  /*8090*/  IMAD R18, R18, UR15, RZ ;  /* 0x0000000f12127c24 */ /* 0x000fe2000f8e02ff */
[----:B------:R-:W-:Y:S01]  /*80a0*/  LEA R168, P3, R159, R2, 0x2 ;  /* 0x000000029fa87211 */ /* 0x000fe200078610ff */
[----:B------:R-:W-:Y:S01]  /*80b0*/  ULDC UR13, c[0x0][0x240] ;  /* 0x00009000000d7ab9 */ /* 0x000fe20000000800 */
[----:B------:R-:W-:Y:S01]  /*80c0*/  LEA.HI.X.SX32 R153, R185, R6, 0x2, P5 ;  /* 0x00000006b9997211 */ /* 0x000fe200028f16ff */
[----:B------:R-:W-:Y:S01]  /*80d0*/  ULDC UR12, c[0x0][0x240] ;  /* 0x00009000000c7ab9 */ /* 0x000fe20000000800 */
[----:B------:R-:W-:Y:S01]  /*80e0*/  ULDC UR11, c[0x0][0x240] ;  /* 0x00009000000b7ab9 */ /* 0x000fe20000000800 */
[----:B----4-:R-:W-:Y:S01]  /*80f0*/  LEA R22, P6, R179, R2, 0x2 ;  /* 0x00000002b3167211 */ /* 0x010fe200078c10ff */
[----:B------:R-:W-:Y:S01]  /*8100*/  IMAD R17, R17, UR14, RZ ;  /* 0x0000000e11117c24 */ /* 0x000fe2000f8e02ff */
[----:B------:R3:W-:Y:S01]  /*8110*/  STL.64 [R1+0x19a0], R152 ;  /* 0x0019a09801007387 */ /* 0x0007e20000100a00 */
[----:B------:R-:W-:Y:S01]  /*8120*/  IMAD R7, R7, UR13, RZ ;  /* 0x0000000d07077c24 */ /* 0x000fe2000f8e02ff */
[-C--:B------:R-:W-:Y:S01]  /*8130*/  LEA.HI.X.SX32 R23, R179, R6.reuse, 0x2, P6 ;  /* 0x00000006b3177211 */ /* 0x080fe200030f16ff */
[----:B------:R-:W-:Y:S01]  /*8140*/  IMAD R8, R8, UR12, RZ ;  /* 0x0000000c08087c24 */ /* 0x000fe2000f8e02ff */
[----:B------:R-:W-:Y:S01]  /*8150*/  STL.64 [R1+0x19c0], R192 ;  /* 0x0019c0c001007387 */ /* 0x000fe20000100a00 */
[----:B------:R-:W-:Y:S01]  /*8160*/  LEA.HI.X.SX32 R179, R165, R6, 0x2, P4 ;  /* 0x00000006a5b37211 */ /* 0x000fe200020f16ff */
[----:B------:R-:W-:Y:S01]  /*8170*/  IMAD R9, R9, UR11, RZ ;  /* 0x0000000b09097c24 */ /* 0x000fe2000f8e02ff */
[C---:B------:R-:W-:Y:S01]  /*8180*/  LEA R166, P4, R157.reuse, R2, 0x2 ;  /* 0x000000029da67211 */ /* 0x040fe200078810ff */
[----:B------:R4:W-:Y:S01]  /*8190*/  STL.64 [R1+0x1a08], R22 ;  /* 0x001a081601007387 */ /* 0x0009e20000100a00 */
[----:B------:R-:W2:Y:S01]  /*81a0*/  S2UR UR6, SR_CgaCtaId ;  /* 0x00000000000679c3 */ /* 0x000ea20000008800 */
[----:B------:R-:W-:Y:S01]  /*81b0*/  ULDC UR10, c[0x0][0x240] ;  /* 0x00009000000a7ab9 */ /* 0x000fe20000000800 */
[----:B------:R-:W-:Y:S01]  /*81c0*/  LEA.HI.X.SX32 R167, R157, R6, 0x2, P4 ;  /* 0x000000069da77211 */ /* 0x000fe200020f16ff */
[----:B------:R-:W-:Y:S01]  /*81d0*/  STL.64 [R1+0x19e0], R190 ;  /* 0x0019e0be01007387 */ /* 0x000fe20000100a00 */
[-C--:B---3--:R-:W-:Y:S01]  /*81e0*/  LEA R152, P5, R177, R2.reuse, 0x2 ;  /* 0x00000002b1987211 */ /* 0x088fe200078a10ff */
[----:B------:R-:W-:Y:S01]  /*81f0*/  ULDC UR9, c[0x0][0x240] ;  /* 0x0000900000097ab9 */ /* 0x000fe20000000800 */
[----:B------:R-:W-:Y:S01]  /*8200*/  LEA R160, P4, R147, R2, 0x2 ;  /* 0x0000000293a07211 */ /* 0x000fe200078810ff */
[----:B------:R-:W-:Y:S01]  /*8210*/  ULDC UR8, c[0x0][0x240] ;  /* 0x0000900000087ab9 */ /* 0x000fe20000000800 */
[----:B------:R-:W-:Y:S01]  /*8220*/  LEA.HI.X.SX32 R153, R177, R6, 0x2, P5 ;  /* 0x00000006b1997211 */ /* 0x000fe200028f16ff */
[----:B------:R-:W-:Y:S01]  /*8230*/  ULDC UR7, c[0x0][0x240] ;  /* 0x0000900000077ab9 */ /* 0x000fe20000000800 */
[----:B------:R-:W-:Y:S01]  /*8240*/  IMAD R12, R12, UR10, RZ ;  /* 0x0000000a0c0c7c24 */ /* 0x000fe2000f8e02ff */
[----:B----4-:R-:W-:Y:S01]  /*8250*/  LEA R22, P6, R171, R2, 0x2 ;  /* 0x00000002ab167211 */ /* 0x010fe200078c10ff */
[----:B------:R-:W-:Y:S01]  /*8260*/  IMAD R14, R14, UR9, RZ ;  /* 0x000000090e0e7c24 */ /* 0x000fe2000f8e02ff */
[----:B------:R3:W-:Y:S01]  /*8270*/  STL.64 [R1+0x1a28], R152 ;  /* 0x001a289801007387 */ /* 0x0007e20000100a00 */
[----:B------:R-:W-:Y:S01]  /*8280*/  IMAD R15, R15, UR8, RZ ;  /* 0x000000080f0f7c24 */ /* 0x000fe2000f8e02ff */
[----:B------:R-:W-:Y:S01]  /*8290*/  LEA.HI.X.SX32 R23, R171, R6, 0x2, P6 ;  /* 0x00000006ab177211 */ /* 0x000fe200030f16ff */
[----:B------:R-:W-:Y:S01]  /*82a0*/  IMAD R16, R16, UR7, RZ ;  /* 0x0000000710107c24 */ /* 0x000fe2000f8e02ff */
[----:B------:R-:W-:Y:S01]  /*82b0*/  STL.64 [R1+0x1ab0], R232 ;  /* 0x001ab0e801007387 */ /* 0x000fe20000100a00 */
[----:B------:R-:W-:Y:S01]  /*82c0*/  ULDC UR4, c[0x0][0x234] ;  /* 0x00008d0000047ab9 */ /* 0x000fe20000000800 */
[----:B------:R-:W-:Y:S01]  /*82d0*/  ULDC.64 UR8, c[0x0][0x210] ;  /* 0x0000840000087ab9 */ /* 0x000fe20000000a00 */
[----:B------:R-:W-:Y:S01]  /*82e0*/  IMAD R3, R3, UR4, RZ ;  /* 0x0000000403037c24 */ /* 0x000fe2000f8e02ff */
[----:B------:R-:W-:Y:S01]  /*82f0*/  STL.64 [R1+0x1ab8], R242 ;  /* 0x001ab8f201007387 */ /* 0x000fe20000100a00 */
[----:B------:R-:W-:Y:S01]  /*8300*/  IMAD.SHL.U32 R48, R158, 0x10, RZ ;  /* 0x000000109e307824 */ /* 0x000fe200078e00ff */
[----:B------:R-:W-:Y:S01]  /*8310*/  ISETP.GE.U32.AND P1, PT, R46, 0x7fffffc0, PT ;  /* 0x7fffffc02e00780c */ /* 0x000fe20003f26070 */
[----:B------:R-:W-:Y:S01]  /*8320*/  IMAD R0, R0, UR4, RZ ;  /* 0x0000000400007c24 */ /* 0x000fe2000f8e02ff */
[----:B---3--:R-:W-:Y:S01]  /*8330*/  LEA R152, P5, R169, R2, 0x2 ;  /* 0x00000002a9987211 */ /* 0x008fe200078a10ff */
[----:B------:R3:W-:Y:S01]  /*8340*/  STL.64 [R1+0xe08], R22 ;  /* 0x000e081601007387 */ /* 0x0007e20000100a00 */
[----:B------:R-:W-:Y:S01]  /*8350*/  IMAD R5, R5, UR4, RZ ;  /* 0x0000000405057c24 */ /* 0x000fe2000f8e02ff */
[----:B------:R-:W4:Y:S01]  /*8360*/  LDC R46, c[0x0][0x230] ;  /* 0x00008c00ff2e7b82 */ /* 0x000f220000000800 */
[-C--:B------:R-:W-:Y:S01]  /*8370*/  LEA.HI.X.SX32 R153, R169, R6.reuse, 0x2, P5 ;  /* 0x00000006a9997211 */ /* 0x080fe200028f16ff */
[C---:B------:R-:W-:Y:S01]  /*8380*/  IMAD.SHL.U32 R170, R10.reuse, 0x4, RZ ;  /* 0x000000040aaa7824 */ /* 0x040fe200078e00ff */
[----:B------:R-:W-:Y:S01]  /*8390*/  LEA.HI.X.SX32 R169, R159, R6, 0x2, P3 ;  /* 0x000000069fa97211 */ /* 0x000fe200018f16ff */
[C---:B------:R-:W-:Y:S01]  /*83a0*/  IMAD R194, R10.reuse, 0x6, RZ ;  /* 0x000000060ac27824 */ /* 0x040fe200078e02ff */
[----:B------:R-:W-:Y:S01]  /*83b0*/  LEA R162, P3, R149, R2, 0x2 ;  /* 0x0000000295a27211 */ /* 0x000fe200078610ff */
[----:B------:R1:W-:Y:S01]  /*83c0*/  STL.64 [R1+0xe30], R152 ;  /* 0x000e309801007387 */ /* 0x0003e20000100a00 */
[----:B------:R-:W-:-:S02]  /*83d0*/  IMAD R202, R10, 0x7, RZ ;  /* 0x000000070aca7824 */ /* 0x000fc400078e02ff */
[C---:B------:R-:W-:Y:S01]  /*83e0*/  IMAD.SHL.U32 R210, R10.reuse, 0x8, RZ ;  /* 0x000000080ad27824 */ /* 0x040fe200078e00ff */
[C---:B---3--:R-:W-:Y:S01]  /*83f0*/  LEA R22, P6, R163.reuse, R2, 0x2 ;  /* 0x00000002a3167211 */ /* 0x048fe200078c10ff */
[----:B------:R-:W-:Y:S01]  /*8400*/  STL.64 [R1+0xe58], R180 ;  /* 0x000e58b401007387 */ /* 0x000fe20000100a00 */
[C---:B------:R-:W-:Y:S02]  /*8410*/  IMAD R218, R10.reuse, 0x9, RZ ;  /* 0x000000090ada7824 */ /* 0x040fe400078e02ff */
[-C--:B------:R-:W-:Y:S01]  /*8420*/  LEA.HI.X.SX32 R23, R163, R6.reuse, 0x2, P6 ;  /* 0x00000006a3177211 */ /* 0x080fe200030f16ff */
[C---:B------:R-:W-:Y:S01]  /*8430*/  IMAD R226, R10.reuse, 0xa, RZ ;  /* 0x0000000a0ae27824 */ /* 0x040fe200078e02ff */
[----:B------:R-:W-:Y:S01]  /*8440*/  LEA.HI.X.SX32 R163, R149, R6, 0x2, P3 ;  /* 0x0000000695a37211 */ /* 0x000fe200018f16ff */
[C---:B------:R-:W-:Y:S01]  /*8450*/  IMAD R50, R10.reuse, 0x31, RZ ;  /* 0x000000310a327824 */ /* 0x040fe200078e02ff */
[-C--:B-1----:R-:W-:Y:S01]  /*8460*/  LEA R152, P5, R161, R2.reuse, 0x2 ;  /* 0x00000002a1987211 */ /* 0x082fe200078a10ff */
[----:B------:R1:W-:Y:S01]  /*8470*/  STL.64 [R1+0xeb0], R22 ;  /* 0x000eb01601007387 */ /* 0x0003e20000100a00 */
[----:B------:R-:W-:Y:S01]  /*8480*/  LEA R150, P3, R141, R2, 0x2 ;  /* 0x000000028d967211 */ /* 0x000fe200078610ff */
[C---:B------:R-:W-:Y:S01]  /*8490*/  IMAD R52, R10.reuse, 0x33, RZ ;  /* 0x000000330a347824 */ /* 0x040fe200078e02ff */
[-C--:B------:R-:W-:Y:S01]  /*84a0*/  LEA.HI.X.SX32 R153, R161, R6.reuse, 0x2, P5 ;  /* 0x00000006a1997211 */ /* 0x080fe200028f16ff */
[----:B------:R3:W-:Y:S01]  /*84b0*/  STL.64 [R1+0xe88], R178 ;  /* 0x000e88b201007387 */ /* 0x0007e20000100a00 */
[----:B------:R-:W-:Y:S01]  /*84c0*/  LEA.HI.X.SX32 R161, R147, R6, 0x2, P4 ;  /* 0x0000000693a17211 */ /* 0x000fe200020f16ff */
[C---:B------:R-:W-:Y:S01]  /*84d0*/  IMAD R54, R10.reuse, 0x15, RZ ;  /* 0x000000150a367824 */ /* 0x040fe200078e02ff */
[----:B------:R-:W-:Y:S01]  /*84e0*/  LEA R148, P4, R139, R2, 0x2 ;  /* 0x000000028b947211 */ /* 0x000fe200078810ff */
[----:B------:R2:W-:Y:S01]  /*84f0*/  STL.64 [R1+0xed8], R152 ;  /* 0x000ed89801007387 */ /* 0x0005e20000100a00 */
[----:B------:R-:W-:-:S02]  /*8500*/  IMAD R56, R10, 0x17, RZ ;  /* 0x000000170a387824 */ /* 0x000fc400078e02ff */
[----:B------:R-:W-:Y:S01]  /*8510*/  LEA.HI.X.SX32 R149, R139, R6, 0x2, P4 ;  /* 0x000000068b957211 */ /* 0x000fe200020f16ff */
[----:B------:R-:W-:Y:S01]  /*8520*/  STL.64 [R1+0xf08], R168 ;  /* 0x000f08a801007387 */ /* 0x000fe20000100a00 */
[-C--:B-1----:R-:W-:Y:S01]  /*8530*/  LEA R22, P6, R155, R2.reuse, 0x2 ;  /* 0x000000029b167211 */ /* 0x082fe200078c10ff */
[C---:B------:R-:W-:Y:S01]  /*8540*/  IMAD R58, R10.reuse, 0x35, RZ ;  /* 0x000000350a3a7824 */ /* 0x040fe200078e02ff */
[----:B------:R-:W-:Y:S01]  /*8550*/  LEA R140, P4, R131, R2, 0x2 ;  /* 0x00000002838c7211 */ /* 0x000fe200078810ff */
[----:B------:R-:W-:Y:S01]  /*8560*/  STL [R1+0x1a90], R154 ;  /* 0x001a909a01007387 */ /* 0x000fe20000100800 */
[----:B------:R-:W-:Y:S01]  /*8570*/  LEA.HI.X.SX32 R23, R155, R6, 0x2, P6 ;  /* 0x000000069b177211 */ /* 0x000fe200030f16ff */
[C---:B---3--:R-:W-:Y:S01]  /*8580*/  IMAD R178, R10.reuse, 0x5, RZ ;  /* 0x000000050ab27824 */ /* 0x048fe200078e02ff */
[----:B--2---:R-:W-:Y:S01]  /*8590*/  LEA R152, P5, R151, R2, 0x2 ;  /* 0x0000000297987211 */ /* 0x004fe200078a10ff */
[----:B------:R-:W-:Y:S01]  /*85a0*/  STL.64 [R1+0xf30], R166 ;  /* 0x000f30a601007387 */ /* 0x000fe20000100a00 */
[----:B------:R-:W-:-:S02]  /*85b0*/  IMAD R60, R10, 0x37, RZ ;  /* 0x000000370a3c7824 */ /* 0x000fc400078e02ff */
[-C--:B------:R-:W-:Y:S01]  /*85c0*/  LEA.HI.X.SX32 R153, R151, R6.reuse, 0x2, P5 ;  /* 0x0000000697997211 */ /* 0x080fe200028f16ff */
[----:B------:R1:W-:Y:S01]  /*85d0*/  STL.64 [R1+0xf58], R22 ;  /* 0x000f581601007387 */ /* 0x0003e20000100a00 */
[----:B------:R-:W-:Y:S01]  /*85e0*/  LEA.HI.X.SX32 R151, R141, R6, 0x2, P3 ;  /* 0x000000068d977211 */ /* 0x000fe200018f16ff */
[C---:B------:R-:W-:Y:S01]  /*85f0*/  IMAD R62, R10.reuse, 0x19, RZ ;  /* 0x000000190a3e7824 */ /* 0x040fe200078e02ff */
[----:B------:R-:W-:Y:S01]  /*8600*/  LEA R142, P3, R133, R2, 0x2 ;  /* 0x00000002858e7211 */ /* 0x000fe200078610ff */
[----:B------:R2:W-:Y:S01]  /*8610*/  STL.64 [R1+0xf88], R152 ;  /* 0x000f889801007387 */ /* 0x0005e20000100a00 */
[----:B------:R-:W-:Y:S01]  /*8620*/  LEA.HI.X.SX32 R141, R131, R6, 0x2, P4 ;  /* 0x00000006838d7211 */ /* 0x000fe200020f16ff */
[C---:B------:R-:W-:Y:S01]  /*8630*/  IMAD R64, R10.reuse, 0x1b, RZ ;  /* 0x0000001b0a407824 */ /* 0x040fe200078e02ff */
[----:B------:R-:W-:Y:S01]  /*8640*/  LEA R132, P4, R123, R2, 0x2 ;  /* 0x000000027b847211 */ /* 0x000fe200078810ff */
[----:B------:R3:W-:Y:S01]  /*8650*/  STL.64 [R1+0xfb0], R162 ;  /* 0x000fb0a201007387 */ /* 0x0007e20000100a00 */
[----:B------:R-:W-:-:S02]  /*8660*/  IMAD R66, R10, 0x39, RZ ;  /* 0x000000390a427824 */ /* 0x000fc400078e02ff */
[C---:B------:R-:W-:Y:S01]  /*8670*/  IMAD R68, R10.reuse, 0x3b, RZ ;  /* 0x0000003b0a447824 */ /* 0x040fe200078e02ff */
[C---:B-1----:R-:W-:Y:S01]  /*8680*/  LEA R22, P6, R145.reuse, R2, 0x2 ;  /* 0x0000000291167211 */ /* 0x042fe200078c10ff */
[C---:B------:R-:W-:Y:S02]  /*8690*/  IMAD R70, R10.reuse, 0x1d, RZ ;  /* 0x0000001d0a467824 */ /* 0x040fe400078e02ff */
[C---:B------:R-:W-:Y:S01]  /*86a0*/  IMAD R74, R10.reuse, 0x3d, RZ ;  /* 0x0000003d0a4a7824 */ /* 0x040fe200078e02ff */
[----:B------:R-:W-:Y:S02]  /*86b0*/  LEA.HI.X.SX32 R23, R145, R6, 0x2, P6 ;  /* 0x0000000691177211 */ /* 0x000fe400030f16ff */
[C---:B--2---:R-:W-:Y:S01]  /*86c0*/  LEA R152, P5, R143.reuse, R2, 0x2 ;  /* 0x000000028f987211 */ /* 0x044fe200078a10ff */
[----:B---3--:R-:W-:Y:S02]  /*86d0*/  IMAD R162, R10, 0x3, RZ ;  /* 0x000000030aa27824 */ /* 0x008fe400078e02ff */
[----:B------:R1:W-:Y:S01]  /*86e0*/  STL.64 [R1+0xff8], R22 ;  /* 0x000ff81601007387 */ /* 0x0003e20000100a00 */
[----:B------:R-:W-:-:S02]  /*86f0*/  LEA.HI.X.SX32 R153, R143, R6, 0x2, P5 ;  /* 0x000000068f997211 */ /* 0x000fc400028f16ff */
[----:B------:R-:W-:Y:S01]  /*8700*/  LEA R144, P5, R135, R2, 0x2 ;  /* 0x0000000287907211 */ /* 0x000fe200078a10ff */
[----:B------:R-:W-:Y:S01]  /*8710*/  STL.64 [R1+0xfd8], R160 ;  /* 0x000fd8a001007387 */ /* 0x000fe20000100a00 */
[-C--:B------:R-:W-:Y:S02]  /*8720*/  LEA.HI.X.SX32 R143, R133, R6.reuse, 0x2, P3 ;  /* 0x00000006858f7211 */ /* 0x080fe400018f16ff */
[----:B------:R-:W-:Y:S01]  /*8730*/  LEA.HI.X.SX32 R145, R135, R6, 0x2, P5 ;  /* 0x0000000687917211 */ /* 0x000fe200028f16ff */
[----:B------:R-:W-:Y:S01]  /*8740*/  STL.64 [R1+0x1020], R152 ;  /* 0x0010209801007387 */ /* 0x000fe20000100a00 */
[-C--:B------:R-:W-:Y:S02]  /*8750*/  LEA R136, P5, R127, R2.reuse, 0x2 ;  /* 0x000000027f887211 */ /* 0x080fe400078a10ff */
[-C--:B------:R-:W-:Y:S01]  /*8760*/  LEA R134, P3, R125, R2.reuse, 0x2 ;  /* 0x000000027d867211 */ /* 0x080fe200078610ff */
[----:B------:R-:W-:Y:S01]  /*8770*/  STL.64 [R1+0x1848], R150 ;  /* 0x0018489601007387 */ /* 0x000fe20000100a00 */
[----:B-1----:R-:W-:-:S02]  /*8780*/  LEA R22, P6, R137, R2, 0x2 ;  /* 0x0000000289167211 */ /* 0x002fc400078c10ff */
[-C--:B------:R-:W-:Y:S02]  /*8790*/  LEA.HI.X.SX32 R135, R125, R6.reuse, 0x2, P3 ;  /* 0x000000067d877211 */ /* 0x080fe400018f16ff */
[-C--:B------:R-:W-:Y:S02]  /*87a0*/  LEA.HI.X.SX32 R23, R137, R6.reuse, 0x2, P6 ;  /* 0x0000000689177211 */ /* 0x080fe400030f16ff */
[----:B------:R-:W-:Y:S02]  /*87b0*/  LEA.HI.X.SX32 R137, R127, R6, 0x2, P5 ;  /* 0x000000067f897211 */ /* 0x000fe400028f16ff */
[-C--:B------:R-:W-:Y:S01]  /*87c0*/  LEA R128, P5, R119, R2.reuse, 0x2 ;  /* 0x0000000277807211 */ /* 0x080fe200078a10ff */
[----:B------:R1:W-:Y:S01]  /*87d0*/  STL.64 [R1+0x1888], R22 ;  /* 0x0018881601007387 */ /* 0x0003e20000100a00 */
[----:B------:R-:W-:Y:S02]  /*87e0*/  LEA R126, P3, R117, R2, 0x2 ;  /* 0x00000002757e7211 */ /* 0x000fe400078610ff */
[-C--:B------:R-:W-:Y:S01]  /*87f0*/  LEA.HI.X.SX32 R133, R123, R6.reuse, 0x2, P4 ;  /* 0x000000067b857211 */ /* 0x080fe200020f16ff */
[----:B------:R-:W-:Y:S01]  /*8800*/  STL.64 [R1+0x1868], R148 ;  /* 0x0018689401007387 */ /* 0x000fe20000100a00 */
[----:B------:R-:W-:-:S02]  /*8810*/  LEA.HI.X.SX32 R127, R117, R6, 0x2, P3 ;  /* 0x00000006757f7211 */ /* 0x000fc400018f16ff */
[-C--:B------:R-:W-:Y:S01]  /*8820*/  LEA R124, P4, R115, R2.reuse, 0x2 ;  /* 0x00000002737c7211 */ /* 0x080fe200078810ff */
[----:B------:R-:W-:Y:S01]  /*8830*/  STL.64 [R1+0x18a8], R144 ;  /* 0x0018a89001007387 */ /* 0x000fe20000100a00 */
[----:B------:R-:W-:Y:S02]  /*8840*/  LEA R234, P3, R109, R2, 0x2 ;  /* 0x000000026dea7211 */ /* 0x000fe400078610ff */
[----:B------:R-:W-:Y:S01]  /*8850*/  LEA.HI.X.SX32 R125, R115, R6, 0x2, P4 ;  /* 0x00000006737d7211 */ /* 0x000fe200020f16ff */
[----:B------:R-:W-:Y:S01]  /*8860*/  STL.64 [R1+0x18c8], R142 ;  /* 0x0018c88e01007387 */ /* 0x000fe20000100a00 */
[-C--:B-1----:R-:W-:Y:S02]  /*8870*/  LEA R22, P6, R129, R2.reuse, 0x2 ;  /* 0x0000000281167211 */ /* 0x082fe400078c10ff */
[----:B------:R-:W-:Y:S02]  /*8880*/  LEA R246, P4, R107, R2, 0x2 ;  /* 0x000000026bf67211 */ /* 0x000fe400078810ff */
[----:B------:R-:W-:-:S02]  /*8890*/  LEA.HI.X.SX32 R23, R129, R6, 0x2, P6 ;  /* 0x0000000681177211 */ /* 0x000fc400030f16ff */
[----:B------:R-:W-:Y:S02]  /*88a0*/  LEA.HI.X.SX32 R129, R119, R6, 0x2, P5 ;  /* 0x0000000677817211 */ /* 0x000fe400028f16ff */
[----:B------:R-:W-:Y:S01]  /*88b0*/  LEA R120, P5, R111, R2, 0x2 ;  /* 0x000000026f787211 */ /* 0x000fe200078a10ff */
[----:B------:R1:W-:Y:S01]  /*88c0*/  STL.64 [R1+0x1908], R22 ;  /* 0x0019081601007387 */ /* 0x0003e20000100a00 */
[-C--:B------:R-:W-:Y:S02]  /*88d0*/  LEA.HI.X.SX32 R235, R109, R6.reuse, 0x2, P3 ;  /* 0x000000066deb7211 */ /* 0x080fe400018f16ff */
[----:B------:R-:W-:Y:S01]  /*88e0*/  LEA.HI.X.SX32 R247, R107, R6, 0x2, P4 ;  /* 0x000000066bf77211 */ /* 0x000fe200020f16ff */
[----:B------:R-:W-:Y:S01]  /*88f0*/  STL.64 [R1+0x18e8], R140 ;  /* 0x0018e88c01007387 */ /* 0x000fe20000100a00 */
[-C--:B------:R-:W-:Y:S02]  /*8900*/  LEA R114, P3, R101, R2.reuse, 0x2 ;  /* 0x0000000265727211 */ /* 0x080fe400078610ff */
[----:B------:R-:W-:Y:S01]  /*8910*/  LEA R112, P4, R99, R2, 0x2 ;  /* 0x0000000263707211 */ /* 0x000fe200078810ff */
[----:B------:R-:W-:Y:S01]  /*8920*/  STL.64 [R1+0x1928], R136 ;  /* 0x0019288801007387 */ /* 0x000fe20000100a00 */
[----:B------:R-:W-:-:S02]  /*8930*/  LEA.HI.X.SX32 R115, R101, R6, 0x2, P3 ;  /* 0x0000000665737211 */ /* 0x000fc400018f16ff */
[-C--:B------:R-:W-:Y:S01]  /*8940*/  LEA R102, P3, R93, R2.reuse, 0x2 ;  /* 0x000000025d667211 */ /* 0x080fe200078610ff */
[----:B------:R-:W-:Y:S01]  /*8950*/  STL.64 [R1+0x1948], R134 ;  /* 0x0019488601007387 */ /* 0x000fe20000100a00 */
[----:B-1----:R-:W-:-:S04]  /*8960*/  LEA R22, P6, R121, R2, 0x2 ;  /* 0x0000000279167211 */ /* 0x002fc800078c10ff */
[-C--:B------:R-:W-:Y:S02]  /*8970*/  LEA.HI.X.SX32 R23, R121, R6.reuse, 0x2, P6 ;  /* 0x0000000679177211 */ /* 0x080fe400030f16ff */
[----:B------:R-:W-:Y:S02]  /*8980*/  LEA.HI.X.SX32 R121, R111, R6, 0x2, P5 ;  /* 0x000000066f797211 */ /* 0x000fe400028f16ff */
[C---:B------:R-:W-:Y:S01]  /*8990*/  LEA R116, P5, R103.reuse, R2, 0x2 ;  /* 0x0000000267747211 */ /* 0x040fe200078a10ff */
[----:B------:R1:W-:Y:S03]  /*89a0*/  STL.64 [R1+0x1988], R22 ;  /* 0x0019881601007387 */ /* 0x0003e60000100a00 */
[----:B------:R-:W-:Y:S01]  /*89b0*/  LEA.HI.X.SX32 R117, R103, R6, 0x2, P5 ;  /* 0x0000000667757211 */ /* 0x000fe200028f16ff */
[----:B------:R-:W-:Y:S01]  /*89c0*/  STL.64 [R1+0x1968], R132 ;  /* 0x0019688401007387 */ /* 0x000fe20000100a00 */
[----:B------:R-:W-:-:S02]  /*89d0*/  LEA R104, P5, R95, R2, 0x2 ;  /* 0x000000025f687211 */ /* 0x000fc400078a10ff */
[----:B------:R-:W-:Y:S01]  /*89e0*/  LEA.HI.X.SX32 R103, R93, R6, 0x2, P3 ;  /* 0x000000065d677211 */ /* 0x000fe200018f16ff */
[----:B------:R-:W-:Y:S01]  /*89f0*/  STL.64 [R1+0x19a8], R128 ;  /* 0x0019a88001007387 */ /* 0x000fe20000100a00 */
[-C--:B------:R-:W-:Y:S02]  /*8a00*/  LEA R94, P3, R85, R2.reuse, 0x2 ;  /* 0x00000002555e7211 */ /* 0x080fe400078610ff */
[C---:B-1----:R-:W-:Y:S01]  /*8a10*/  LEA R22, P6, R113.reuse, R2, 0x2 ;  /* 0x0000000271167211 */ /* 0x042fe200078c10ff */
[----:B------:R-:W-:Y:S03]  /*8a20*/  STL.64 [R1+0x19c8], R126 ;  /* 0x0019c87e01007387 */ /* 0x000fe60000100a00 */
[-C--:B------:R-:W-:Y:S02]  /*8a30*/  LEA.HI.X.SX32 R23, R113, R6.reuse, 0x2, P6 ;  /* 0x0000000671177211 */ /* 0x080fe400030f16ff */
[----:B------:R-:W-:-:S02]  /*8a40*/  LEA.HI.X.SX32 R113, R99, R6, 0x2, P4 ;  /* 0x0000000663717211 */ /* 0x000fc400020f16ff */
[C---:B------:R-:W-:Y:S01]  /*8a50*/  LEA R100, P4, R91.reuse, R2, 0x2 ;  /* 0x000000025b647211 */ /* 0x040fe200078810ff */
[----:B------:R1:W-:Y:S03]  /*8a60*/  STL.64 [R1+0x1a18], R22 ;  /* 0x001a181601007387 */ /* 0x0003e60000100a00 */
[----:B------:R-:W-:Y:S01]  /*8a70*/  LEA.HI.X.SX32 R101, R91, R6, 0x2, P4 ;  /* 0x000000065b657211 */ /* 0x000fe200020f16ff */
[----:B------:R-:W-:Y:S01]  /*8a80*/  STL.64 [R1+0x19f0], R124 ;  /* 0x0019f07c01007387 */ /* 0x000fe20000100a00 */
[----:B------:R-:W-:-:S03]  /*8a90*/  LEA R92, P4, R83, R2, 0x2 ;  /* 0x00000002535c7211 */ /* 0x000fc600078810ff */
[----:B------:R-:W-:Y:S01]  /*8aa0*/  STL.64 [R1+0x1ac0], R234 ;  /* 0x001ac0ea01007387 */ /* 0x000fe20000100a00 */
[----:B------:R-:W-:Y:S02]  /*8ab0*/  LEA.HI.X.SX32 R93, R83, R6, 0x2, P4 ;  /* 0x00000006535d7211 */ /* 0x000fe400020f16ff */
[-C--:B------:R-:W-:Y:S01]  /*8ac0*/  LEA R84, P4, R75, R2.reuse, 0x2 ;  /* 0x000000024b547211 */ /* 0x080fe200078810ff */
[----:B------:R-:W-:Y:S01]  /*8ad0*/  STL.64 [R1+0x1a30], R120 ;  /* 0x001a307801007387 */ /* 0x000fe20000100a00 */
[----:B-1----:R-:W-:-:S03]  /*8ae0*/  LEA R22, P6, R105, R2, 0x2 ;  /* 0x0000000269167211 */ /* 0x002fc600078c10ff */
[----:B------:R-:W-:Y:S01]  /*8af0*/  STL.64 [R1+0x1ac8], R246 ;  /* 0x001ac8f601007387 */ /* 0x000fe20000100a00 */
[-C--:B------:R-:W-:Y:S02]  /*8b00*/  LEA.HI.X.SX32 R23, R105, R6.reuse, 0x2, P6 ;  /* 0x0000000669177211 */ /* 0x080fe400030f16ff */
[----:B------:R-:W-:Y:S02]  /*8b10*/  LEA.HI.X.SX32 R105, R95, R6, 0x2, P5 ;  /* 0x000000065f697211 */ /* 0x000fe400028f16ff */
[----:B------:R-:W-:Y:S01]  /*8b20*/  LEA R96, P5, R87, R2, 0x2 ;  /* 0x0000000257607211 */ /* 0x000fe200078a10ff */
[----:B------:R1:W-:Y:S01]  /*8b30*/  STL.64 [R1+0xe10], R22 ;  /* 0x000e101601007387 */ /* 0x0003e20000100a00 */
[----:B------:R-:W-:Y:S02]  /*8b40*/  LEA.HI.X.SX32 R95, R85, R6, 0x2, P3 ;  /* 0x00000006555f7211 */ /* 0x000fe400018f16ff */
[----:B------:R-:W-:Y:S01]  /*8b50*/  LEA R86, P3, R77, R2, 0x2 ;  /* 0x000000024d567211 */ /* 0x000fe200078610ff */
[----:B------:R-:W-:Y:S01]  /*8b60*/  STL.64 [R1+0xe38], R116 ;  /* 0x000e387401007387 */ /* 0x000fe20000100a00 */
[----:B------:R-:W-:Y:S01]  /*8b70*/  LEA.HI.X.SX32 R85, R75, R6, 0x2, P4 ;  /* 0x000000064b557211 */ /* 0x000fe200020f16ff */
[----:B------:R-:W-:Y:S01]  /*8b80*/  IMAD R75, R10, 0x3e, RZ ;  /* 0x0000003e0a4b7824 */ /* 0x000fe200078e02ff */
[-C--:B------:R-:W-:Y:S01]  /*8b90*/  LEA R76, P4, R67, R2.reuse, 0x2 ;  /* 0x00000002434c7211 */ /* 0x080fe200078810ff */
[----:B------:R-:W-:Y:S01]  /*8ba0*/  STL.64 [R1+0xe68], R114 ;  /* 0x000e687201007387 */ /* 0x000fe20000100a00 */
[----:B-1----:R-:W-:-:S04]  /*8bb0*/  LEA R22, P6, R97, R2, 0x2 ;  /* 0x0000000261167211 */ /* 0x002fc800078c10ff */
        /* <DEDUP_REMOVED lines=8> */
[C---:B------:R-:W-:Y:S01]  /*8c40*/  IMAD R67, R10.reuse, 0x3a, RZ ;  /* 0x0000003a0a437824 */ /* 0x040fe200078e02ff */
[C---:B------:R-:W-:Y:S01]  /*8c50*/  LEA R152, P4, R59.reuse, R2, 0x2 ;  /* 0x000000023b987211 */ /* 0x040fe200078810ff */
[----:B------:R-:W-:Y:S03]  /*8c60*/  STL.64 [R1+0xee8], R104 ;  /* 0x000ee86801007387 */ /* 0x000fe60000100a00 */
[----:B------:R-:W-:Y:S01]  /*8c70*/  LEA.HI.X.SX32 R153, R59, R6, 0x2, P4 ;  /* 0x000000063b997211 */ /* 0x000fe200020f16ff */
[----:B------:R-:W-:Y:S01]  /*8c80*/  STL.64 [R1+0xf10], R102 ;  /* 0x000f106601007387 */ /* 0x000fe20000100a00 */
[----:B-1----:R-:W-:Y:S01]  /*8c90*/  LEA R22, P6, R89, R2, 0x2 ;  /* 0x0000000259167211 */ /* 0x002fe200078c10ff */
[----:B------:R-:W-:-:S03]  /*8ca0*/  IMAD R59, R10, 0x36, RZ ;  /* 0x000000360a3b7824 */ /* 0x000fc600078e02ff */
[-C--:B------:R-:W-:Y:S02]  /*8cb0*/  LEA.HI.X.SX32 R23, R89, R6.reuse, 0x2, P6 ;  /* 0x0000000659177211 */ /* 0x080fe400030f16ff */
[----:B------:R-:W-:Y:S02]  /*8cc0*/  LEA.HI.X.SX32 R89, R79, R6, 0x2, P5 ;  /* 0x000000064f597211 */ /* 0x000fe400028f16ff */
[----:B------:R-:W-:Y:S01]  /*8cd0*/  LEA R80, P5, R71, R2, 0x2 ;  /* 0x0000000247507211 */ /* 0x000fe200078a10ff */
[----:B------:R1:W-:Y:S01]  /*8ce0*/  STL.64 [R1+0xf68], R22 ;  /* 0x000f681601007387 */ /* 0x0003e20000100a00 */
[----:B------:R-:W-:Y:S01]  /*8cf0*/  LEA.HI.X.SX32 R79, R69, R6, 0x2, P3 ;  /* 0x00000006454f7211 */ /* 0x000fe200018f16ff */
[C---:B------:R-:W-:Y:S01]  /*8d00*/  IMAD R69, R10.reuse, 0x1c, RZ ;  /* 0x0000001c0a457824 */ /* 0x040fe200078e02ff */
[C---:B------:R-:W-:Y:S01]  /*8d10*/  LEA R154, P3, R61.reuse, R2, 0x2 ;  /* 0x000000023d9a7211 */ /* 0x040fe200078610ff */
[----:B------:R-:W-:Y:S03]  /*8d20*/  STL.64 [R1+0xf38], R100 ;  /* 0x000f386401007387 */ /* 0x000fe60000100a00 */
[----:B------:R-:W-:Y:S01]  /*8d30*/  LEA.HI.X.SX32 R155, R61, R6, 0x2, P3 ;  /* 0x000000063d9b7211 */ /* 0x000fe200018f16ff */
[----:B------:R-:W-:Y:S01]  /*8d40*/  STL.64 [R1+0xf90], R96 ;  /* 0x000f906001007387 */ /* 0x000fe20000100a00 */
[----:B------:R-:W-:Y:S01]  /*8d50*/  IMAD R61, R10, 0x18, RZ ;  /* 0x000000180a3d7824 */ /* 0x000fe200078e02ff */
[----:B-1----:R-:W-:-:S02]  /*8d60*/  LEA R22, P6, R81, R2, 0x2 ;  /* 0x0000000251167211 */ /* 0x002fc400078c10ff */
[----:B------:R-:W-:Y:S02]  /*8d70*/  STL.64 [R1+0xfb8], R94 ;  /* 0x000fb85e01007387 */ /* 0x000fe40000100a00 */
[-C--:B------:R-:W-:Y:S02]  /*8d80*/  LEA.HI.X.SX32 R23, R81, R6.reuse, 0x2, P6 ;  /* 0x0000000651177211 */ /* 0x080fe400030f16ff */
[----:B------:R-:W-:Y:S01]  /*8d90*/  LEA.HI.X.SX32 R81, R71, R6, 0x2, P5 ;  /* 0x0000000647517211 */ /* 0x000fe200028f16ff */
[----:B------:R-:W-:Y:S01]  /*8da0*/  IMAD R71, R10, 0x1e, RZ ;  /* 0x0000001e0a477824 */ /* 0x000fe200078e02ff */
[-C--:B------:R-:W-:Y:S01]  /*8db0*/  LEA R72, P5, R63, R2.reuse, 0x2 ;  /* 0x000000023f487211 */ /* 0x080fe200078a10ff */
[----:B------:R1:W-:Y:S04]  /*8dc0*/  STL.64 [R1+0x1000], R22 ;  /* 0x0010001601007387 */ /* 0x0003e80000100a00 */
[----:B------:R-:W-:Y:S04]  /*8dd0*/  STL.64 [R1+0xfe0], R92 ;  /* 0x000fe05c01007387 */ /* 0x000fe80000100a00 */
[----:B------:R-:W-:Y:S01]  /*8de0*/  STL.64 [R1+0x1028], R88 ;  /* 0x0010285801007387 */ /* 0x000fe20000100a00 */
[----:B-1----:R-:W-:-:S03]  /*8df0*/  LEA R22, P6, R73, R2, 0x2 ;  /* 0x0000000249167211 */ /* 0x002fc600078c10ff */
[----:B------:R1:W-:Y:S01]  /*8e00*/  STL.64 [R1+0x1850], R86 ;  /* 0x0018505601007387 */ /* 0x0003e20000100a00 */
[-C--:B------:R-:W-:Y:S02]  /*8e10*/  LEA.HI.X.SX32 R23, R73, R6.reuse, 0x2, P6 ;  /* 0x0000000649177211 */ /* 0x080fe400030f16ff */
[----:B------:R-:W-:Y:S01]  /*8e20*/  LEA.HI.X.SX32 R73, R63, R6, 0x2, P5 ;  /* 0x000000063f497211 */ /* 0x000fe200028f16ff */
[C---:B------:R-:W-:Y:S01]  /*8e30*/  IMAD R63, R10.reuse, 0x1a, RZ ;  /* 0x0000001a0a3f7824 */ /* 0x040fe200078e02ff */
[C---:B------:R-:W-:Y:S01]  /*8e40*/  LEA R82, P5, R55.reuse, R2, 0x2 ;  /* 0x0000000237527211 */ /* 0x040fe200078a10ff */
[----:B------:R2:W-:Y:S03]  /*8e50*/  STL.64 [R1+0x1890], R22 ;  /* 0x0018901601007387 */ /* 0x0005e60000100a00 */
[----:B------:R-:W-:Y:S01]  /*8e60*/  LEA.HI.X.SX32 R83, R55, R6, 0x2, P5 ;  /* 0x0000000637537211 */ /* 0x000fe200028f16ff */
[----:B------:R3:W-:Y:S01]  /*8e70*/  STL.64 [R1+0x1870], R84 ;  /* 0x0018705401007387 */ /* 0x0007e20000100a00 */
[-C--:B-1----:R-:W-:Y:S01]  /*8e80*/  LEA R86, P4, R51, R2.reuse, 0x2 ;  /* 0x0000000233567211 */ /* 0x082fe200078810ff */
[C---:B------:R-:W-:Y:S01]  /*8e90*/  IMAD R55, R10.reuse, 0x16, RZ ;  /* 0x000000160a377824 */ /* 0x040fe200078e02ff */
[----:B------:R-:W-:Y:S01]  /*8ea0*/  LEA R90, P5, R47, R2, 0x2 ;  /* 0x000000022f5a7211 */ /* 0x000fe200078a10ff */
[----:B------:R1:W-:Y:S01]  /*8eb0*/  STL.64 [R1+0x18b0], R80 ;  /* 0x0018b05001007387 */ /* 0x0003e20000100a00 */
[----:B------:R-:W-:Y:S01]  /*8ec0*/  LEA.HI.X.SX32 R87, R51, R6, 0x2, P4 ;  /* 0x0000000633577211 */ /* 0x000fe200020f16ff */
[----:B------:R-:W-:Y:S01]  /*8ed0*/  IMAD R51, R10, 0x32, RZ ;  /* 0x000000320a337824 */ /* 0x000fe200078e02ff */
[-C--:B------:R-:W-:Y:S01]  /*8ee0*/  LEA R248, P4, R43, R2.reuse, 0x2 ;  /* 0x000000022bf87211 */ /* 0x080fe200078810ff */
[----:B------:R-:W-:Y:S01]  /*8ef0*/  STL.64 [R1+0x18d0], R78 ;  /* 0x0018d04e01007387 */ /* 0x000fe20000100a00 */
[----:B--2---:R-:W-:-:S02]  /*8f00*/  LEA R22, P6, R65, R2, 0x2 ;  /* 0x0000000241167211 */ /* 0x004fc400078c10ff */
[-C--:B------:R-:W-:Y:S01]  /*8f10*/  LEA.HI.X.SX32 R91, R47, R6.reuse, 0x2, P5 ;  /* 0x000000062f5b7211 */ /* 0x080fe200028f16ff */
[C---:B------:R-:W-:Y:S01]  /*8f20*/  IMAD R47, R10.reuse, 0x12, RZ ;  /* 0x000000120a2f7824 */ /* 0x040fe200078e02ff */
[----:B------:R-:W-:Y:S01]  /*8f30*/  LEA.HI.X.SX32 R23, R65, R6, 0x2, P6 ;  /* 0x0000000641177211 */ /* 0x000fe200030f16ff */
[----:B------:R-:W-:Y:S01]  /*8f40*/  IMAD R65, R10, 0x38, RZ ;  /* 0x000000380a417824 */ /* 0x000fe200078e02ff */
[CC--:B---3--:R-:W-:Y:S01]  /*8f50*/  LEA R84, P3, R53.reuse, R2.reuse, 0x2 ;  /* 0x0000000235547211 */ /* 0x0c8fe200078610ff */
[----:B-1----:R-:W1:Y:S01]  /*8f60*/  LDC R80, c[0x0][0x230] ;  /* 0x00008c00ff507b82 */ /* 0x002e620000000800 */
[----:B------:R-:W-:Y:S01]  /*8f70*/  LEA R94, P5, R40, R2, 0x2 ;  /* 0x00000002285e7211 */ /* 0x000fe200078a10ff */
[----:B------:R2:W-:Y:S01]  /*8f80*/  STL.64 [R1+0x1910], R22 ;  /* 0x0019101601007387 */ /* 0x0005e20000100a00 */
[----:B------:R-:W-:Y:S01]  /*8f90*/  LEA.HI.X.SX32 R85, R53, R6, 0x2, P3 ;  /* 0x0000000635557211 */ /* 0x000fe200018f16ff */
[C---:B------:R-:W-:Y:S01]  /*8fa0*/  IMAD R53, R10.reuse, 0x14, RZ ;  /* 0x000000140a357824 */ /* 0x040fe200078e02ff */
[----:B------:R-:W-:Y:S01]  /*8fb0*/  LEA R238, P3, R45, R2, 0x2 ;  /* 0x000000022dee7211 */ /* 0x000fe200078610ff */
[----:B------:R-:W-:Y:S01]  /*8fc0*/  STL.64 [R1+0x18f0], R76 ;  /* 0x0018f04c01007387 */ /* 0x000fe20000100a00 */
[-C--:B------:R-:W-:Y:S01]  /*8fd0*/  LEA.HI.X.SX32 R249, R43, R6.reuse, 0x2, P4 ;  /* 0x000000062bf97211 */ /* 0x080fe200020f16ff */
[C---:B------:R-:W-:Y:S01]  /*8fe0*/  IMAD R43, R10.reuse, 0x2e, RZ ;  /* 0x0000002e0a2b7824 */ /* 0x040fe200078e02ff */
[----:B------:R-:W-:Y:S01]  /*8ff0*/  LEA.HI.X.SX32 R239, R45, R6, 0x2, P3 ;  /* 0x000000062def7211 */ /* 0x000fe200018f16ff */
[----:B------:R3:W-:Y:S01]  /*9000*/  STL.64 [R1+0x1930], R72 ;  /* 0x0019304801007387 */ /* 0x0007e20000100a00 */
[-C--:B------:R-:W-:Y:S01]  /*9010*/  LEA R96, P3, R39, R2.reuse, 0x2 ;  /* 0x0000000227607211 */ /* 0x080fe200078610ff */
[----:B------:R-:W-:Y:S01]  /*9020*/  IMAD.SHL.U32 R45, R10, 0x10, RZ ;  /* 0x000000100a2d7824 */ /* 0x000fe200078e00ff */
[-C--:B------:R-:W-:Y:S01]  /*9030*/  LEA R98, P4, R38, R2.reuse, 0x2 ;  /* 0x0000000226627211 */ /* 0x080fe200078810ff */
[----:B------:R-:W-:Y:S01]  /*9040*/  STL.64 [R1+0x1950], R154 ;  /* 0x0019509a01007387 */ /* 0x000fe20000100a00 */
[C---:B--2---:R-:W-:Y:S01]  /*9050*/  LEA R22, P6, R57.reuse, R2, 0x2 ;  /* 0x0000000239167211 */ /* 0x044fe200078c10ff */
[----:B------:R-:W2:Y:S01]  /*9060*/  LDC R78, c[0x0][0x230] ;  /* 0x00008c00ff4e7b82 */ /* 0x000ea20000000800 */
[-C--:B------:R-:W-:Y:S01]  /*9070*/  LEA.HI.X.SX32 R95, R40, R6.reuse, 0x2, P5 ;  /* 0x00000006285f7211 */ /* 0x080fe200028f16ff */
[----:B------:R-:W-:Y:S01]  /*9080*/  STL.64 [R1+0x1ad0], R154 ;  /* 0x001ad09a01007387 */ /* 0x000fe20000100a00 */
[----:B------:R-:W-:Y:S01]  /*9090*/  LEA.HI.X.SX32 R23, R57, R6, 0x2, P6 ;  /* 0x0000000639177211 */ /* 0x000fe200030f16ff */
[C---:B------:R-:W-:Y:S01]  /*90a0*/  IMAD R40, R10.reuse, 0xf, RZ ;  /* 0x0000000f0a287824 */ /* 0x040fe200078e02ff */
[----:B------:R-:W-:Y:S01]  /*90b0*/  LEA R88, P6, R49, R2, 0x2 ;  /* 0x0000000231587211 */ /* 0x000fe200078c10ff */
[----:B------:R-:W-:Y:S01]  /*90c0*/  STL.64 [R1+0x1970], R152 ;  /* 0x0019709801007387 */ /* 0x000fe20000100a00 */
[-C--:B------:R-:W-:Y:S01]  /*90d0*/  LEA.HI.X.SX32 R97, R39, R6.reuse, 0x2, P3 ;  /* 0x0000000627617211 */ /* 0x080fe200018f16ff */
[C---:B------:R-:W-:Y:S01]  /*90e0*/  IMAD R39, R10.reuse, 0xe, RZ ;  /* 0x0000000e0a277824 */ /* 0x040fe200078e02ff */
[----:B------:R-:W-:Y:S01]  /*90f0*/  LEA.HI.X.SX32 R89, R49, R6, 0x2, P6 ;  /* 0x0000000631597211 */ /* 0x000fe200030f16ff */
[----:B------:R-:W-:Y:S01]  /*9100*/  STL.64 [R1+0x1ad8], R152 ;  /* 0x001ad89801007387 */ /* 0x000fe20000100a00 */
[CC--:B------:R-:W-:Y:S01]  /*9110*/  LEA R92, P6, R41.reuse, R2.reuse, 0x2 ;  /* 0x00000002295c7211 */ /* 0x0c0fe200078c10ff */
[----:B------:R-:W-:Y:S01]  /*9120*/  IMAD R49, R10, 0x30, RZ ;  /* 0x000000300a317824 */ /* 0x000fe200078e02ff */
[----:B------:R-:W-:Y:S01]  /*9130*/  LEA R102, P5, R36, R2, 0x2 ;  /* 0x0000000224667211 */ /* 0x000fe200078a10ff */
[----:B------:R-:W-:Y:S01]  /*9140*/  STL.64 [R1+0x1990], R22 ;  /* 0x0019901601007387 */ /* 0x000fe20000100a00 */
[----:B------:R-:W-:Y:S01]  /*9150*/  LEA.HI.X.SX32 R93, R41, R6, 0x2, P6 ;  /* 0x00000006295d7211 */ /* 0x000fe200030f16ff */
[----:B------:R-:W-:Y:S01]  /*9160*/  IMAD R41, R10, 0x2c, RZ ;  /* 0x0000002c0a297824 */ /* 0x000fe200078e02ff */
[----:B------:R-:W-:Y:S01]  /*9170*/  LEA R100, P6, R37, R2, 0x2 ;  /* 0x0000000225647211 */ /* 0x000fe200078c10ff */
[----:B------:R-:W-:Y:S01]  /*9180*/  STL.64 [R1+0x1ae0], R22 ;  /* 0x001ae01601007387 */ /* 0x000fe20000100a00 */
[----:B------:R-:W-:Y:S01]  /*9190*/  LEA.HI.X.SX32 R99, R38, R6, 0x2, P4 ;  /* 0x0000000626637211 */ /* 0x000fe200020f16ff */
[C---:B------:R-:W-:Y:S01]  /*91a0*/  IMAD R38, R10.reuse, 0xd, RZ ;  /* 0x0000000d0a267824 */ /* 0x040fe200078e02ff */
        /* <DEDUP_REMOVED lines=39> */
[----:B------:R-:W-:Y:S01]  /*9420*/  IMAD R28, R10, 0x24, RZ ;  /* 0x000000240a1c7824 */ /* 0x000fe200078e02ff */
[-C--:B------:R-:W-:Y:S01]  /*9430*/  LEA R124, P6, R25, R2.reuse, 0x2 ;  /* 0x00000002197c7211 */ /* 0x080fe200078c10ff */
[----:B------:R-:W-:Y:S01]  /*9440*/  STL.64 [R1+0x1b10], R90 ;  /* 0x001b105a01007387 */ /* 0x000fe20000100a00 */
[----:B------:R-:W-:Y:S01]  /*9450*/  LEA R126, P5, R24, R2, 0x2 ;  /* 0x00000002187e7211 */ /* 0x000fe200078a10ff */
[----:B------:R-:W-:Y:S01]  /*9460*/  IMAD R57, R10, 0x34, RZ ;  /* 0x000000340a397824 */ /* 0x000fe200078e02ff */
[-C--:B------:R-:W-:Y:S01]  /*9470*/  LEA.HI.X.SX32 R121, R27, R6.reuse, 0x2, P3 ;  /* 0x000000061b797211 */ /* 0x080fe200018f16ff */
[----:B------:R-:W-:Y:S01]  /*9480*/  STL.64 [R1+0x1b18], R248 ;  /* 0x001b18f801007387 */ /* 0x000fe20000100a00 */
[----:B------:R-:W-:Y:S01]  /*9490*/  LEA.HI.X.SX32 R123, R26, R6, 0x2, P4 ;  /* 0x000000061a7b7211 */ /* 0x000fe200020f16ff */
[C---:B------:R-:W-:Y:S01]  /*94a0*/  IMAD R26, R10.reuse, 0x22, RZ ;  /* 0x000000220a1a7824 */ /* 0x040fe200078e02ff */
[----:B------:R-:W-:Y:S01]  /*94b0*/  LEA R128, P3, R21, R2, 0x2 ;  /* 0x0000000215807211 */ /* 0x000fe200078610ff */
[----:B------:R-:W-:Y:S01]  /*94c0*/  STL.64 [R1+0xe18], R92 ;  /* 0x000e185c01007387 */ /* 0x000fe20000100a00 */
[-C--:B------:R-:W-:Y:S01]  /*94d0*/  LEA.HI.X.SX32 R125, R25, R6.reuse, 0x2, P6 ;  /* 0x00000006197d7211 */ /* 0x080fe200030f16ff */
[----:B------:R-:W-:Y:S01]  /*94e0*/  IMAD R25, R10, 0x21, RZ ;  /* 0x000000210a197824 */ /* 0x000fe200078e02ff */
[----:B------:R-:W-:Y:S01]  /*94f0*/  LEA.HI.X.SX32 R127, R24, R6, 0x2, P5 ;  /* 0x00000006187f7211 */ /* 0x000fe200028f16ff */
[----:B------:R-:W-:Y:S01]  /*9500*/  STL.64 [R1+0x1b20], R92 ;  /* 0x001b205c01007387 */ /* 0x000fe20000100a00 */
[-C--:B------:R-:W-:Y:S01]  /*9510*/  LEA R130, P4, R20, R2.reuse, 0x2 ;  /* 0x0000000214827211 */ /* 0x080fe200078810ff */
[----:B------:R-:W-:Y:S01]  /*9520*/  IMAD.SHL.U32 R24, R10, 0x20, RZ ;  /* 0x000000200a187824 */ /* 0x000fe200078e00ff */
[-C--:B------:R-:W-:Y:S01]  /*9530*/  LEA R132, P6, R19, R2.reuse, 0x2 ;  /* 0x0000000213847211 */ /* 0x080fe200078c10ff */
[----:B------:R-:W-:Y:S01]  /*9540*/  STL.64 [R1+0xe48], R94 ;  /* 0x000e485e01007387 */ /* 0x000fe20000100a00 */
[----:B------:R-:W-:Y:S01]  /*9550*/  LEA R134, P5, R18, R2, 0x2 ;  /* 0x0000000212867211 */ /* 0x000fe200078a10ff */
[----:B------:R-:W-:Y:S01]  /*9560*/  IMAD R27, R10, 0x23, RZ ;  /* 0x000000230a1b7824 */ /* 0x000fe200078e02ff */
[-C--:B------:R-:W-:Y:S01]  /*9570*/  LEA.HI.X.SX32 R129, R21, R6.reuse, 0x2, P3 ;  /* 0x0000000615817211 */ /* 0x080fe200018f16ff */
[----:B------:R-:W-:Y:S01]  /*9580*/  STL.64 [R1+0x1b28], R94 ;  /* 0x001b285e01007387 */ /* 0x000fe20000100a00 */
[-C--:B------:R-:W-:Y:S01]  /*9590*/  LEA.HI.X.SX32 R131, R20, R6.reuse, 0x2, P4 ;  /* 0x0000000614837211 */ /* 0x080fe200020f16ff */
[----:B---3--:R-:W-:Y:S01]  /*95a0*/  IMAD R72, R10, 0x1f, RZ ;  /* 0x0000001f0a487824 */ /* 0x008fe200078e02ff */
[-C--:B------:R-:W-:Y:S01]  /*95b0*/  LEA.HI.X.SX32 R133, R19, R6.reuse, 0x2, P6 ;  /* 0x0000000613857211 */ /* 0x080fe200030f16ff */
[----:B------:R-:W-:Y:S01]  /*95c0*/  STL.64 [R1+0xe70], R96 ;  /* 0x000e706001007387 */ /* 0x000fe20000100a00 */
[----:B------:R-:W-:Y:S01]  /*95d0*/  LEA.HI.X.SX32 R135, R18, R6, 0x2, P5 ;  /* 0x0000000612877211 */ /* 0x000fe200028f16ff */
[C---:B------:R-:W-:Y:S01]  /*95e0*/  IMAD R73, R10.reuse, 0x3c, RZ ;  /* 0x0000003c0a497824 */ /* 0x040fe200078e02ff */
[-C--:B------:R-:W-:Y:S01]  /*95f0*/  LEA R136, P3, R17, R2.reuse, 0x2 ;  /* 0x0000000211887211 */ /* 0x080fe200078610ff */
[----:B------:R-:W-:Y:S01]  /*9600*/  STL.64 [R1+0x1b30], R96 ;  /* 0x001b306001007387 */ /* 0x000fe20000100a00 */
[-C--:B------:R-:W-:Y:S01]  /*9610*/  LEA R138, P4, R7, R2.reuse, 0x2 ;  /* 0x00000002078a7211 */ /* 0x080fe200078810ff */
[----:B------:R-:W-:Y:S01]  /*9620*/  IMAD R76, R10, 0x3f, RZ ;  /* 0x0000003f0a4c7824 */ /* 0x000fe200078e02ff */
[-C--:B------:R-:W-:Y:S01]  /*9630*/  LEA R140, P6, R8, R2.reuse, 0x2 ;  /* 0x00000002088c7211 */ /* 0x080fe200078c10ff */
[----:B------:R-:W-:Y:S01]  /*9640*/  STL.64 [R1+0xe98], R98 ;  /* 0x000e986201007387 */ /* 0x000fe20000100a00 */
[----:B------:R-:W-:Y:S01]  /*9650*/  LEA R142, P5, R9, R2, 0x2 ;  /* 0x00000002098e7211 */ /* 0x000fe200078a10ff */
[----:B------:R-:W-:Y:S01]  /*9660*/  IMAD.SHL.U32 R20, R10, 0x2, RZ ;  /* 0x000000020a147824 */ /* 0x000fe200078e00ff */
[-C--:B------:R-:W-:Y:S01]  /*9670*/  LEA.HI.X.SX32 R137, R17, R6.reuse, 0x2, P3 ;  /* 0x0000000611897211 */ /* 0x080fe200018f16ff */
[----:B------:R-:W-:Y:S01]  /*9680*/  STL.64 [R1+0x1b38], R98 ;  /* 0x001b386201007387 */ /* 0x000fe20000100a00 */
[-C--:B------:R-:W-:Y:S01]  /*9690*/  LEA.HI.X.SX32 R139, R7, R6.reuse, 0x2, P4 ;  /* 0x00000006078b7211 */ /* 0x080fe200020f16ff */
[----:B------:R-:W3:Y:S01]  /*96a0*/  LDC R77, c[0x0][0x230] ;  /* 0x00008c00ff4d7b82 */ /* 0x000ee20000000800 */
[-C--:B------:R-:W-:Y:S01]  /*96b0*/  LEA.HI.X.SX32 R141, R8, R6.reuse, 0x2, P6 ;  /* 0x00000006088d7211 */ /* 0x080fe200030f16ff */
[----:B------:R-:W-:Y:S01]  /*96c0*/  STL.64 [R1+0xec8], R100 ;  /* 0x000ec86401007387 */ /* 0x000fe20000100a00 */
[----:B------:R-:W-:-:S02]  /*96d0*/  LEA.HI.X.SX32 R143, R9, R6, 0x2, P5 ;  /* 0x00000006098f7211 */ /* 0x000fc400028f16ff */
[-C--:B------:R-:W-:Y:S01]  /*96e0*/  LEA R144, P3, R12, R2.reuse, 0x2 ;  /* 0x000000020c907211 */ /* 0x080fe200078610ff */
[----:B------:R-:W-:Y:S01]  /*96f0*/  STL.64 [R1+0x1b40], R100 ;  /* 0x001b406401007387 */ /* 0x000fe20000100a00 */
[-C--:B------:R-:W-:Y:S01]  /*9700*/  LEA R146, P4, R14, R2.reuse, 0x2 ;  /* 0x000000020e927211 */ /* 0x080fe200078810ff */
[----:B------:R-:W1:Y:S01]  /*9710*/  LDC R79, c[0x0][0x230] ;  /* 0x00008c00ff4f7b82 */ /* 0x000e620000000800 */
[-C--:B------:R-:W-:Y:S01]  /*9720*/  LEA R150, P6, R16, R2.reuse, 0x2 ;  /* 0x0000000210967211 */ /* 0x080fe200078c10ff */
[----:B------:R-:W-:Y:S01]  /*9730*/  STL.64 [R1+0xef0], R102 ;  /* 0x000ef06601007387 */ /* 0x000fe20000100a00 */
[C---:B------:R-:W-:Y:S01]  /*9740*/  LEA R148, P5, R15.reuse, R2, 0x2 ;  /* 0x000000020f947211 */ /* 0x040fe200078a10ff */
[----:B------:R-:W-:Y:S01]  /*9750*/  VIADD R2, R42, 0xfffffffd ;  /* 0xfffffffd2a027836 */ /* 0x000fe20000000000 */
[-C--:B------:R-:W-:Y:S01]  /*9760*/  LEA.HI.X.SX32 R145, R12, R6.reuse, 0x2, P3 ;  /* 0x000000060c917211 */ /* 0x080fe200018f16ff */
[----:B------:R-:W-:Y:S01]  /*9770*/  STL.64 [R1+0x1b48], R102 ;  /* 0x001b486601007387 */ /* 0x000fe20000100a00 */
[-C--:B------:R-:W-:Y:S01]  /*9780*/  LEA.HI.X.SX32 R149, R15, R6.reuse, 0x2, P5 ;  /* 0x000000060f957211 */ /* 0x080fe200028f16ff */
[----:B------:R-:W-:Y:S01]  /*9790*/  VIADD R12, R44, 0xfffffffc ;  /* 0xfffffffc2c0c7836 */ /* 0x000fe20000000000 */
[----:B------:R-:W-:Y:S01]  /*97a0*/  ISETP.GE.U32.AND P5, PT, R2, 0x7fffffbe, PT ;  /* 0x7fffffbe0200780c */ /* 0x000fe20003fa6070 */
[----:B------:R-:W-:Y:S01]  /*97b0*/  STL.64 [R1+0xf18], R104 ;  /* 0x000f186801007387 */ /* 0x000fe20000100a00 */
[C---:B------:R-:W-:Y:S01]  /*97c0*/  LEA R8, P3, R3.reuse, UR8, 0x2 ;  /* 0x0000000803087c11 */ /* 0x040fe2000f8610ff */
[----:B------:R-:W-:Y:S01]  /*97d0*/  IMAD R2, R4, UR4, RZ ;  /* 0x0000000404027c24 */ /* 0x000fe2000f8e02ff */
[-C--:B------:R-:W-:Y:S01]  /*97e0*/  LEA.HI.X.SX32 R147, R14, R6.reuse, 0x2, P4 ;  /* 0x000000060e937211 */ /* 0x080fe200020f16ff */
[----:B------:R-:W-:Y:S01]  /*97f0*/  STL.64 [R1+0x1b50], R104 ;  /* 0x001b506801007387 */ /* 0x000fe20000100a00 */
[----:B------:R-:W-:Y:S01]  /*9800*/  LEA.HI.X.SX32 R9, R3, UR9, 0x2, P3 ;  /* 0x0000000903097c11 */ /* 0x000fe200098f16ff */
[----:B------:R-:W-:Y:S01]  /*9810*/  UMOV UR4, 0x400 ;  /* 0x0000040000047882 */ /* 0x000fe20000000000 */
[----:B------:R-:W-:Y:S01]  /*9820*/  LEA.HI.X.SX32 R151, R16, R6, 0x2, P6 ;  /* 0x0000000610977211 */ /* 0x000fe200030f16ff */
[----:B------:R-:W-:Y:S01]  /*9830*/  STL.64 [R1+0xf48], R106 ;  /* 0x000f486a01007387 */ /* 0x000fe20000100a00 */
[----:B------:R-:W-:Y:S01]  /*9840*/  ISETP.GE.U32.AND P3, PT, R12, 0x7fffffbd, PT ;  /* 0x7fffffbd0c00780c */ /* 0x000fe20003f66070 */
[----:B------:R-:W-:Y:S01]  /*9850*/  ULEA UR6, UR6, UR4, 0x18 ;  /* 0x0000000406067291 */ /* 0x000fe2000f8ec03f */
[----:B------:R-:W-:Y:S01]  /*9860*/  LEA R6, P4, R2, UR8, 0x2 ;  /* 0x0000000802067c11 */ /* 0x000fe2000f8810ff */
[----:B------:R-:W-:Y:S01]  /*9870*/  STL.64 [R1+0x1b58], R106 ;  /* 0x001b586a01007387 */ /* 0x000fe20000100a00 */
[----:B------:R-:W-:Y:S01]  /*9880*/  LOP3.LUT R12, R48, 0x70, RZ, 0xc0, !PT ;  /* 0x00000070300c7812 */ /* 0x000fe200078ec0ff */
[----:B------:R-:W-:Y:S01]  /*9890*/  IMAD.WIDE R18, R25, 0x4, R8 ;  /* 0x0000000419127825 */ /* 0x000fe200078e0208 */
[----:B------:R-:W-:Y:S01]  /*98a0*/  LEA.HI.X.SX32 R7, R2, UR9, 0x2, P4 ;  /* 0x0000000902077c11 */ /* 0x000fe2000a0f16ff */
[----:B------:R-:W-:Y:S01]  /*98b0*/  STL.64 [R1+0xf70], R108 ;  /* 0x000f706c01007387 */ /* 0x000fe20000100a00 */
[----:B------:R-:W-:Y:S01]  /*98c0*/  LEA R2, P4, R0, UR8, 0x2 ;  /* 0x0000000800027c11 */ /* 0x000fe2000f8810ff */
[----:B------:R-:W-:Y:S01]  /*98d0*/  IMAD R12, R156, 0x80, R12 ;  /* 0x000000809c0c7824 */ /* 0x000fe200078e020c */
[----:B------:R-:W2:Y:S01]  /*98e0*/  LDC R15, c[0x0][0x230] ;  /* 0x00008c00ff0f7b82 */ /* 0x000ea20000000800 */
[----:B------:R-:W-:Y:S01]  /*98f0*/  STL.64 [R1+0x1b60], R108 ;  /* 0x001b606c01007387 */ /* 0x000fe20000100a00 */
[----:B------:R-:W-:Y:S01]  /*9900*/  LEA.HI.X.SX32 R3, R0, UR9, 0x2, P4 ;  /* 0x0000000900037c11 */ /* 0x000fe2000a0f16ff */
[----:B------:R-:W-:Y:S01]  /*9910*/  VIADD R0, R12, UR6 ;  /* 0x000000060c007c36 */ /* 0x000fe20008000000 */
[----:B------:R-:W-:Y:S01]  /*9920*/  LEA R4, P6, R5, UR8, 0x2 ;  /* 0x0000000805047c11 */ /* 0x000fe2000f8c10ff */
[----:B------:R-:W-:Y:S01]  /*9930*/  STL.64 [R1+0xf98], R110 ;  /* 0x000f986e01007387 */ /* 0x000fe20000100a00 */
[----:B------:R-:W-:-:S02]  /*9940*/  IMAD.WIDE R16, R26, 0x4, R8 ;  /* 0x000000041a107825 */ /* 0x000fc400078e0208 */
[----:B------:R-:W-:Y:S01]  /*9950*/  LEA.HI.X.SX32 R5, R5, UR9, 0x2, P6 ;  /* 0x0000000905057c11 */ /* 0x000fe2000b0f16ff */
[----:B------:R-:W-:Y:S01]  /*9960*/  STL.64 [R1+0x1b68], R110 ;  /* 0x001b686e01007387 */ /* 0x000fe20000100a00 */
[--C-:B------:R-:W-:Y:S01]  /*9970*/  IMAD.WIDE R164, R170, 0x4, R8.reuse ;  /* 0x00000004aaa47825 */ /* 0x100fe200078e0208 */
[----:B------:R-:W-:Y:S02]  /*9980*/  ULDC.64 UR8, c[0x0][0x208] ;  /* 0x0000820000087ab9 */ /* 0x000fe40000000a00 */
[----:B------:R-:W-:Y:S01]  /*9990*/  STL.64 [R1+0xfc8], R112 ;  /* 0x000fc87001007387 */ /* 0x000fe20000100a00 */
[----:B------:R-:W-:-:S03]  /*99a0*/  IMAD.WIDE R172, R178, 0x4, R8 ;  /* 0x00000004b2ac7825 */ /* 0x000fc600078e0208 */
        /* <DEDUP_REMOVED lines=8> */
[----:B------:R3:W-:Y:S01]  /*9a30*/  STL.64 [R1+0x1b80], R116 ;  /* 0x001b807401007387 */ /* 0x0007e20000100a00 */
[----:B------:R-:W-:-:S03]  /*9a40*/  IMAD.WIDE R220, R226, 0x4, R8 ;  /* 0x00000004e2dc7825 */ /* 0x000fc600078e0208 */
[----:B------:R-:W-:Y:S01]  /*9a50*/  STL.64 [R1+0x1038], R118 ;  /* 0x0010387601007387 */ /* 0x000fe20000100a00 */
[----:B------:R-:W-:-:S03]  /*9a60*/  IMAD.WIDE R228, R32, 0x4, R8 ;  /* 0x0000000420e47825 */ /* 0x000fc600078e0208 */
[----:B------:R-:W-:Y:S01]  /*9a70*/  STL.64 [R1+0x1b88], R118 ;  /* 0x001b887601007387 */ /* 0x000fe20000100a00 */
[C---:B------:R-:W-:Y:S02]  /*9a80*/  IMAD R42, R10.reuse, 0x2d, RZ ;  /* 0x0000002d0a2a7824 */ /* 0x040fe400078e02ff */
[----:B------:R-:W-:Y:S01]  /*9a90*/  IMAD R44, R10, 0x2f, RZ ;  /* 0x0000002f0a2c7824 */ /* 0x000fe200078e02ff */
[----:B------:R-:W-:Y:S01]  /*9aa0*/  STL.64 [R1+0x1858], R120 ;  /* 0x0018587801007387 */ /* 0x000fe20000100a00 */
[----:B----4-:R-:W-:Y:S02]  /*9ab0*/  VIADD R14, R46, 0xffffffdf ;  /* 0xffffffdf2e0e7836 */ /* 0x010fe40000000000 */
[C---:B------:R-:W-:Y:S01]  /*9ac0*/  IMAD R46, R10.reuse, 0x11, RZ ;  /* 0x000000110a2e7824 */ /* 0x040fe200078e02ff */
[----:B------:R-:W-:Y:S01]  /*9ad0*/  STL.64 [R1+0x1b90], R120 ;  /* 0x001b907801007387 */ /* 0x000fe20000100a00 */
[----:B------:R-:W-:Y:S01]  /*9ae0*/  IMAD R48, R10, 0x13, RZ ;  /* 0x000000130a307824 */ /* 0x000fe200078e02ff */
[----:B------:R-:W-:Y:S01]  /*9af0*/  ISETP.GE.U32.AND P4, PT, R14, 0x7fffffa0, PT ;  /* 0x7fffffa00e00780c */ /* 0x000fe20003f86070 */
[--C-:B---3--:R-:W-:Y:S01]  /*9b00*/  IMAD.WIDE R116, R67, 0x4, R8.reuse ;  /* 0x0000000443747825 */ /* 0x108fe200078e0208 */
[----:B------:R-:W-:Y:S03]  /*9b10*/  STL.64 [R1+0x1878], R122 ;  /* 0x0018787a01007387 */ /* 0x000fe60000100a00 */
[--C-:B------:R-:W-:Y:S01]  /*9b20*/  IMAD.WIDE R110, R68, 0x4, R8.reuse ;  /* 0x00000004446e7825 */ /* 0x100fe200078e0208 */
[----:B------:R3:W-:Y:S03]  /*9b30*/  STL.64 [R1+0x1b98], R122 ;  /* 0x001b987a01007387 */ /* 0x0007e60000100a00 */
[--C-:B------:R-:W-:Y:S01]  /*9b40*/  IMAD.WIDE R104, R69, 0x4, R8.reuse ;  /* 0x0000000445687825 */ /* 0x100fe200078e0208 */
[----:B------:R-:W-:Y:S03]  /*9b50*/  STL.64 [R1+0x1898], R124 ;  /* 0x0018987c01007387 */ /* 0x000fe60000100a00 */
[--C-:B------:R-:W-:Y:S01]  /*9b60*/  IMAD.WIDE R98, R70, 0x4, R8.reuse ;  /* 0x0000000446627825 */ /* 0x100fe200078e0208 */
[----:B------:R-:W-:Y:S03]  /*9b70*/  STL.64 [R1+0x1ba0], R124 ;  /* 0x001ba07c01007387 */ /* 0x000fe60000100a00 */
[--C-:B------:R-:W-:Y:S01]  /*9b80*/  IMAD.WIDE R92, R71, 0x4, R8.reuse ;  /* 0x00000004475c7825 */ /* 0x100fe200078e0208 */
[----:B------:R-:W-:Y:S03]  /*9b90*/  STL.64 [R1+0x18b8], R126 ;  /* 0x0018b87e01007387 */ /* 0x000fe60000100a00 */
[--C-:B---3--:R-:W-:Y:S01]  /*9ba0*/  IMAD.WIDE R122, R66, 0x4, R8.reuse ;  /* 0x00000004427a7825 */ /* 0x108fe200078e0208 */
[----:B------:R-:W-:Y:S03]  /*9bb0*/  STL.64 [R1+0x1ba8], R126 ;  /* 0x001ba87e01007387 */ /* 0x000fe60000100a00 */
[--C-:B------:R-:W-:Y:S01]  /*9bc0*/  IMAD.WIDE R238, R72, 0x4, R8.reuse ;  /* 0x0000000448ee7825 */ /* 0x100fe200078e0208 */
[----:B------:R-:W-:Y:S03]  /*9bd0*/  STL.64 [R1+0x18d8], R128 ;  /* 0x0018d88001007387 */ /* 0x000fe60000100a00 */
[--C-:B------:R-:W-:Y:S01]  /*9be0*/  IMAD.WIDE R84, R73, 0x4, R8.reuse ;  /* 0x0000000449547825 */ /* 0x100fe200078e0208 */
[----:B------:R3:W-:Y:S03]  /*9bf0*/  STL.64 [R1+0x1bb0], R128 ;  /* 0x001bb08001007387 */ /* 0x0007e60000100a00 */
[----:B--2---:R-:W-:Y:S01]  /*9c00*/  VIADD R14, R15, 0xffffffde ;  /* 0xffffffde0f0e7836 */ /* 0x004fe20000000000 */
[----:B------:R-:W-:Y:S01]  /*9c10*/  STL.64 [R1+0x18f8], R130 ;  /* 0x0018f88201007387 */ /* 0x000fe20000100a00 */
[----:B------:R-:W-:-:S03]  /*9c20*/  IMAD.WIDE R152, R74, 0x4, R8 ;  /* 0x000000044a987825 */ /* 0x000fc600078e0208 */
[----:B------:R-:W-:Y:S01]  /*9c30*/  STL.64 [R1+0x1bb8], R130 ;  /* 0x001bb88201007387 */ /* 0x000fe20000100a00 */
[----:B------:R-:W-:-:S03]  /*9c40*/  IMAD.WIDE R234, R75, 0x4, R8 ;  /* 0x000000044bea7825 */ /* 0x000fc600078e0208 */
[----:B------:R-:W-:Y:S01]  /*9c50*/  STL.64 [R1+0x1918], R132 ;  /* 0x0019188401007387 */ /* 0x000fe20000100a00 */
[----:B---3--:R-:W-:-:S03]  /*9c60*/  IMAD.WIDE R128, R65, 0x4, R8 ;  /* 0x0000000441807825 */ /* 0x008fc600078e0208 */
        /* <DEDUP_REMOVED lines=9> */
[----:B------:R-:W-:-:S03]  /*9d00*/  IMAD.WIDE R174, R178, 0x4, R6 ;  /* 0x00000004b2ae7825 */ /* 0x000fc600078e0206 */
[----:B------:R-:W-:Y:S01]  /*9d10*/  STL.64 [R1+0x1978], R138 ;  /* 0x0019788a01007387 */ /* 0x000fe20000100a00 */
[----:B--2---:R-:W-:-:S03]  /*9d20*/  IMAD.WIDE R134, R64, 0x4, R8 ;  /* 0x0000000440867825 */ /* 0x004fc600078e0208 */
        /* <DEDUP_REMOVED lines=20> */
[----:B------:R3:W-:Y:S01]  /*9e70*/  STL.64 [R1+0x1c00], R150 ;  /* 0x001c009601007387 */ /* 0x0007e20000100a00 */
[----:B------:R-:W-:-:S03]  /*9e80*/  IMAD.WIDE R114, R67, 0x4, R6 ;  /* 0x0000000443727825 */ /* 0x000fc600078e0206 */
[----:B------:R-:W-:Y:S01]  /*9e90*/  STL.64 [R1+0x19f8], R148 ;  /* 0x0019f89401007387 */ /* 0x000fe20000100a00 */
[----:B--2---:R-:W-:-:S03]  /*9ea0*/  IMAD.WIDE R146, R62, 0x4, R6 ;  /* 0x000000043e927825 */ /* 0x004fc600078e0206 */
[----:B------:R-:W-:Y:S01]  /*9eb0*/  STL.64 [R1+0x1c08], R148 ;  /* 0x001c089401007387 */ /* 0x000fe20000100a00 */
[----:B------:R-:W-:-:S03]  /*9ec0*/  IMAD.WIDE R108, R68, 0x4, R6 ;  /* 0x00000004446c7825 */ /* 0x000fc600078e0206 */
[----:B------:R2:W-:Y:S01]  /*9ed0*/  STL.64 [R1+0x1e08], R12 ;  /* 0x001e080c01007387 */ /* 0x0005e20000100a00 */
[----:B---3--:R-:W-:-:S03]  /*9ee0*/  IMAD.WIDE R150, R62, 0x4, R8 ;  /* 0x000000043e967825 */ /* 0x008fc600078e0208 */
[----:B------:R-:W-:Y:S01]  /*9ef0*/  @!PT LDS RZ, [RZ] ;  /* 0x00000000fffff984 */ /* 0x000fe20000000800 */
[----:B------:R-:W-:Y:S01]  /*9f00*/  @!PT LDS RZ, [RZ] ;  /* 0x00000000fffff984 */ /* 0x000fe20000000800 */
[----:B------:R-:W-:Y:S01]  /*9f10*/  @!PT LDS RZ, [RZ] ;  /* 0x00000000fffff984 */ /* 0x000fe20000000800 */
[----:B------:R3:W-:Y:S01]  /*9f20*/  LDGSTS.E [R0], desc[UR8][R8.64], !P1 ;  /* 0x0000000008007fae */ /* 0x0007e2000c921848 */
[----:B------:R-:W-:-:S03]  /*9f30*/  IMAD.WIDE R102, R69, 0x4, R6 ;  /* 0x0000000445667825 */ /* 0x000fc600078e0206 */
[----:B------:R4:W-:Y:S01]  /*9f40*/  LDGSTS.E [R0+0x4000], desc[UR8][R6.64], !P1 ;  /* 0x0400000006007fae */ /* 0x0009e2000c921848 */
[----:B------:R-:W-:-:S03]  /*9f50*/  IMAD.WIDE R96, R70, 0x4, R6 ;  /* 0x0000000446607825 */ /* 0x000fc600078e0206 */
[----:B------:R-:W-:Y:S01]  /*9f60*/  LDGSTS.E [R0+0x8000], desc[UR8][R4.64], !P1 ;  /* 0x0800000004007fae */ /* 0x000fe2000c921848 */
[----:B--2---:R-:W-:-:S03]  /*9f70*/  IMAD.WIDE R12, R24, 0x4, R8 ;  /* 0x00000004180c7825 */ /* 0x004fc600078e0208 */
[----:B------:R-:W-:Y:S01]  /*9f80*/  LDGSTS.E [R0+0xc000], desc[UR8][R2.64], !P1 ;  /* 0x0c00000002007fae */ /* 0x000fe2000c921848 */
[----:B------:R-:W-:Y:S01]  /*9f90*/  ISETP.GE.U32.AND P1, PT, R14, 0x7fffff9f, PT ;  /* 0x7fffff9f0e00780c */ /* 0x000fe20003f26070 */
[----:B------:R-:W-:Y:S02]  /*9fa0*/  IMAD.WIDE R14, R20, 0x4, R8 ;  /* 0x00000004140e7825 */ /* 0x000fe400078e0208 */
[----:B------:R2:W-:Y:S02]  /*9fb0*/  STL.64 [R1+0x1450], R12 ;  /* 0x0014500c01007387 */ /* 0x0005e40000100a00 */
[--C-:B------:R-:W-:Y:S02]  /*9fc0*/  IMAD.WIDE R248, R71, 0x4, R6.reuse ;  /* 0x0000000447f87825 */ /* 0x100fe400078e0206 */
[----:B------:R1:W-:Y:S02]  /*9fd0*/  STL.64 [R1+0x1470], R18 ;  /* 0x0014701201007387 */ /* 0x0003e40000100a00 */
[----:B------:R-:W-:-:S02]  /*9fe0*/  IMAD.WIDE R88, R72, 0x4, R6 ;  /* 0x0000000448587825 */ /* 0x000fc400078e0206 */
[----:B------:R3:W-:Y:S02]  /*9ff0*/  STL.64 [R1+0x1490], R16 ;  /* 0x0014901001007387 */ /* 0x0007e40000100a00 */
[----:B------:R-:W-:Y:S02]  /*a000*/  IMAD.WIDE R82, R73, 0x4, R6 ;  /* 0x0000000449527825 */ /* 0x000fe400078e0206 */
[----:B------:R-:W-:Y:S02]  /*a010*/  STL.64 [R1+0x1df8], R164 ;  /* 0x001df8a401007387 */ /* 0x000fe40000100a00 */
[--C-:B--2---:R-:W-:Y:S02]  /*a020*/  IMAD.WIDE R12, R27, 0x4, R8.reuse ;  /* 0x000000041b0c7825 */ /* 0x104fe400078e0208 */
[----:B------:R-:W-:Y:S02]  /*a030*/  LDGSTS.E [R0+0x4], desc[UR8][R180.64], !P2 ;  /* 0x00004000b4007fae */ /* 0x000fe4000d121848 */
[----:B-1----:R-:W-:-:S02]  /*a040*/  IMAD.WIDE R18, R29, 0x4, R8 ;  /* 0x000000041d127825 */ /* 0x002fc400078e0208 */
[----:B------:R-:W-:Y:S02]  /*a050*/  STL.64 [R1+0x14b0], R12 ;  /* 0x0014b00c01007387 */ /* 0x000fe40000100a00 */
[----:B---3--:R-:W-:Y:S02]  /*a060*/  IMAD.WIDE R16, R30, 0x4, R8 ;  /* 0x000000041e107825 */ /* 0x008fe400078e0208 */
[----:B------:R1:W-:Y:S02]  /*a070*/  STL.64 [R1+0x1e30], R12 ;  /* 0x001e300c01007387 */ /* 0x0003e40000100a00 */
[--C-:B------:R-:W-:Y:S02]  /*a080*/  IMAD.WIDE R154, R74, 0x4, R6.reuse ;  /* 0x000000044a9a7825 */ /* 0x100fe400078e0206 */
[----:B------:R2:W-:Y:S02]  /*a090*/  STL.64 [R1+0x1e00], R172 ;  /* 0x001e00ac01007387 */ /* 0x0005e40000100a00 */
[----:B------:R-:W-:-:S02]  /*a0a0*/  IMAD.WIDE R242, R75, 0x4, R6 ;  /* 0x000000044bf27825 */ /* 0x000fc400078e0206 */
[----:B------:R-:W-:Y:S02]  /*a0b0*/  STL.64 [R1+0x1e10], R182 ;  /* 0x001e10b601007387 */ /* 0x000fe40000100a00 */
[----:B------:R-:W-:Y:S02]  /*a0c0*/  IMAD.WIDE R240, R76, 0x4, R6 ;  /* 0x000000044cf07825 */ /* 0x000fe400078e0206 */
[----:B------:R3:W-:Y:S02]  /*a0d0*/  STL.64 [R1+0x1e18], R196 ;  /* 0x001e18c401007387 */ /* 0x0007e40000100a00 */
[----:B-1----:R-:W-:-:S04]  /*a0e0*/  IMAD.WIDE R12, R28, 0x4, R8 ;  /* 0x000000041c0c7825 */ /* 0x002fc800078e0208 */
[C---:B--2---:R-:W-:Y:S01]  /*a0f0*/  IMAD.WIDE R172, R27.reuse, 0x4, R6 ;  /* 0x000000041bac7825 */ /* 0x044fe200078e0206 */
[----:B------:R1:W-:Y:S03]  /*a100*/  STL.64 [R1+0x14d0], R12 ;  /* 0x0014d00c01007387 */ /* 0x0003e60000100a00 */
[--C-:B------:R-:W-:Y:S01]  /*a110*/  IMAD.WIDE R164, R27, 0x4, R4.reuse ;  /* 0x000000041ba47825 */ /* 0x100fe200078e0204 */
[----:B------:R2:W-:Y:S03]  /*a120*/  STL.64 [R1+0x14f0], R18 ;  /* 0x0014f01201007387 */ /* 0x0005e60000100a00 */
[----:B---3--:R-:W-:Y:S01]  /*a130*/  IMAD.WIDE R196, R26, 0x4, R4 ;  /* 0x000000041ac47825 */ /* 0x008fe200078e0204 */
[----:B------:R3:W-:Y:S03]  /*a140*/  STL.64 [R1+0x1510], R16 ;  /* 0x0015101001007387 */ /* 0x0007e60000100a00 */
[----:B------:R-:W-:Y:S01]  /*a150*/  IMAD.WIDE R184, R10, 0x4, R6 ;  /* 0x000000040ab87825 */ /* 0x000fe200078e0206 */
[----:B------:R-:W-:Y:S03]  /*a160*/  STL.64 [R1+0x1db8], R204 ;  /* 0x001db8cc01007387 */ /* 0x000fe60000100a00 */
[--C-:B-1----:R-:W-:Y:S01]  /*a170*/  IMAD.WIDE R12, R31, 0x4, R8.reuse ;  /* 0x000000041f0c7825 */ /* 0x102fe200078e0208 */
[----:B------:R-:W-:Y:S03]  /*a180*/  LDGSTS.E [R0+0x4004], desc[UR8][R184.64], !P2 ;  /* 0x04004000b8007fae */ /* 0x000fe6000d121848 */
[--C-:B--2---:R-:W-:Y:S01]  /*a190*/  IMAD.WIDE R18, R35, 0x4, R8.reuse ;  /* 0x0000000423127825 */ /* 0x104fe200078e0208 */
[----:B------:R1:W-:Y:S03]  /*a1a0*/  STL.64 [R1+0x1530], R12 ;  /* 0x0015300c01007387 */ /* 0x0003e60000100a00 */
[----:B---3--:R-:W-:Y:S01]  /*a1b0*/  IMAD.WIDE R16, R33, 0x4, R8 ;  /* 0x0000000421107825 */ /* 0x008fe200078e0208 */
[----:B------:R2:W-:Y:S03]  /*a1c0*/  STL.64 [R1+0x1dc0], R212 ;  /* 0x001dc0d401007387 */ /* 0x0005e60000100a00 */
[--C-:B------:R-:W-:Y:S01]  /*a1d0*/  IMAD.WIDE R158, R162, 0x4, R6.reuse ;  /* 0x00000004a29e7825 */ /* 0x100fe200078e0206 */
[----:B------:R3:W-:Y:S03]  /*a1e0*/  STL.64 [R1+0x1dc8], R220 ;  /* 0x001dc8dc01007387 */ /* 0x0007e60000100a00 */
[----:B------:R-:W-:Y:S01]  /*a1f0*/  IMAD.WIDE R198, R202, 0x4, R6 ;  /* 0x00000004cac67825 */ /* 0x000fe200078e0206 */
[----:B------:R4:W-:Y:S03]  /*a200*/  STL.64 [R1+0x1dd0], R228 ;  /* 0x001dd0e401007387 */ /* 0x0009e60000100a00 */
[----:B-1----:R-:W-:Y:S01]  /*a210*/  IMAD.WIDE R12, R34, 0x4, R8 ;  /* 0x00000004220c7825 */ /* 0x002fe200078e0208 */
[----:B------:R1:W-:Y:S03]  /*a220*/  STL.64 [R1+0x1550], R16 ;  /* 0x0015501001007387 */ /* 0x0003e60000100a00 */
[----:B--2---:R-:W-:Y:S01]  /*a230*/  IMAD.WIDE R212, R31, 0x4, R6 ;  /* 0x000000041fd47825 */ /* 0x004fe200078e0206 */
[----:B------:R2:W-:Y:S03]  /*a240*/  STL.64 [R1+0x1570], R12 ;  /* 0x0015700c01007387 */ /* 0x0005e60000100a00 */
[C---:B---3--:R-:W-:Y:S01]  /*a250*/  IMAD.WIDE R220, R30.reuse, 0x4, R4 ;  /* 0x000000041edc7825 */ /* 0x048fe200078e0204 */
[----:B------:R3:W-:Y:S03]  /*a260*/  STL.64 [R1+0x1590], R18 ;  /* 0x0015901201007387 */ /* 0x0007e60000100a00 */
[----:B----4-:R-:W-:-:S04]  /*a270*/  IMAD.WIDE R228, R30, 0x4, R6 ;  /* 0x000000041ee47825 */ /* 0x010fc800078e0206 */
[----:B-1----:R-:W-:-:S04]  /*a280*/  IMAD.WIDE R16, R36, 0x4, R8 ;  /* 0x0000000424107825 */ /* 0x002fc800078e0208 */
[--C-:B--2---:R-:W-:Y:S01]  /*a290*/  IMAD.WIDE R12, R37, 0x4, R8.reuse ;  /* 0x00000004250c7825 */ /* 0x104fe200078e0208 */
[----:B------:R1:W-:Y:S03]  /*a2a0*/  STL.64 [R1+0x15b0], R16 ;  /* 0x0015b01001007387 */ /* 0x0003e60000100a00 */
[----:B---3--:R-:W-:Y:S01]  /*a2b0*/  IMAD.WIDE R18, R38, 0x4, R8 ;  /* 0x0000000426127825 */ /* 0x008fe200078e0208 */
[----:B------:R2:W-:Y:S03]  /*a2c0*/  STL.64 [R1+0xe20], R12 ;  /* 0x000e200c01007387 */ /* 0x0005e60000100a00 */
[----:B------:R-:W-:Y:S01]  /*a2d0*/  IMAD.WIDE R236, R32, 0x4, R6 ;  /* 0x0000000420ec7825 */ /* 0x000fe200078e0206 */
[----:B------:R3:W-:Y:S03]  /*a2e0*/  STL.64 [R1+0xea0], R18 ;  /* 0x000ea01201007387 */ /* 0x0007e60000100a00 */
[----:B------:R-:W-:-:S04]  /*a2f0*/  IMAD.WIDE R204, R31, 0x4, R4 ;  /* 0x000000041fcc7825 */ /* 0x000fc800078e0204 */
[----:B-1----:R-:W-:-:S04]  /*a300*/  IMAD.WIDE R16, R39, 0x4, R8 ;  /* 0x0000000427107825 */ /* 0x002fc800078e0208 */
[--C-:B--2---:R-:W-:Y:S01]  /*a310*/  IMAD.WIDE R12, R40, 0x4, R8.reuse ;  /* 0x00000004280c7825 */ /* 0x104fe200078e0208 */
[----:B------:R1:W-:Y:S03]  /*a320*/  STL.64 [R1+0xf20], R16 ;  /* 0x000f201001007387 */ /* 0x0003e60000100a00 */
[----:B---3--:R-:W-:Y:S01]  /*a330*/  IMAD.WIDE R18, R41, 0x4, R8 ;  /* 0x0000000429127825 */ /* 0x008fe200078e0208 */
[----:B------:R2:W-:Y:S03]  /*a340*/  STL.64 [R1+0xfa0], R12 ;  /* 0x000fa00c01007387 */ /* 0x0005e60000100a00 */
[--C-:B------:R-:W-:Y:S01]  /*a350*/  IMAD.WIDE R144, R62, 0x4, R4.reuse ;  /* 0x000000043e907825 */ /* 0x100fe200078e0204 */
        /* <DEDUP_REMOVED lines=51> */
[----:B--2---:R-:W-:Y:S01]  /*a690*/  IMAD.WIDE R12, R61, 0x4, R8 ;  /* 0x000000043d0c7825 */ /* 0x004fe200078e0208 */
[----:B------:R1:W-:Y:S03]  /*a6a0*/  STL.64 [R1+0x1730], R16 ;  /* 0x0017301001007387 */ /* 0x0003e60000100a00 */
[----:B---3--:R-:W-:Y:S01]  /*a6b0*/  IMAD.WIDE R18, R24, 0x4, R6 ;  /* 0x0000000418127825 */ /* 0x008fe200078e0206 */
[----:B------:R2:W-:Y:S03]  /*a6c0*/  STL.64 [R1+0x1350], R12 ;  /* 0x0013500c01007387 */ /* 0x0005e60000100a00 */
[----:B------:R-:W-:Y:S01]  /*a6d0*/  IMAD.WIDE R182, R26, 0x4, R2 ;  /* 0x000000041ab67825 */ /* 0x000fe200078e0202 */
[----:B------:R-:W-:Y:S03]  /*a6e0*/  STL.64 [R1+0x1370], R150 ;  /* 0x0013709601007387 */ /* 0x000fe60000100a00 */
[----:B------:R-:W-:Y:S01]  /*a6f0*/  IMAD.WIDE R244, R32, 0x4, R4 ;  /* 0x0000000420f47825 */ /* 0x000fe200078e0204 */
[----:B------:R-:W-:Y:S03]  /*a700*/  STL.64 [R1+0x1c20], R150 ;  /* 0x001c209601007387 */ /* 0x000fe60000100a00 */
[--C-:B-1----:R-:W-:Y:S01]  /*a710*/  IMAD.WIDE R16, R20, 0x4, R6.reuse ;  /* 0x0000000414107825 */ /* 0x102fe200078e0206 */
[----:B------:R-:W-:Y:S03]  /*a720*/  STL.64 [R1+0x1390], R140 ;  /* 0x0013908c01007387 */ /* 0x000fe60000100a00 */
[----:B--2---:R-:W-:Y:S01]  /*a730*/  IMAD.WIDE R12, R25, 0x4, R6 ;  /* 0x00000004190c7825 */ /* 0x004fe200078e0206 */
[----:B------:R1:W-:Y:S03]  /*a740*/  STL.64 [R1+0x1c10], R140 ;  /* 0x001c108c01007387 */ /* 0x0003e60000100a00 */
[C---:B------:R-:W-:Y:S01]  /*a750*/  IMAD.WIDE R188, R10.reuse, 0x4, R4 ;  /* 0x000000040abc7825 */ /* 0x040fe200078e0204 */
[----:B------:R-:W-:Y:S03]  /*a760*/  STL.64 [R1+0x13b0], R134 ;  /* 0x0013b08601007387 */ /* 0x000fe60000100a00 */
[----:B------:R-:W-:Y:S01]  /*a770*/  IMAD.WIDE R192, R10, 0x4, R2 ;  /* 0x000000040ac07825 */ /* 0x000fe200078e0202 */
[----:B------:R2:W-:Y:S03]  /*a780*/  STL.64 [R1+0x1c18], R134 ;  /* 0x001c188601007387 */ /* 0x0005e60000100a00 */
[--C-:B------:R-:W-:Y:S01]  /*a790*/  IMAD.WIDE R160, R162, 0x4, R4.reuse ;  /* 0x00000004a2a07825 */ /* 0x100fe200078e0204 */
[----:B------:R-:W-:Y:S03]  /*a7a0*/  STL.64 [R1+0x1750], R128 ;  /* 0x0017508001007387 */ /* 0x000fe60000100a00 */
[C---:B-1----:R-:W-:Y:S01]  /*a7b0*/  IMAD.WIDE R140, R61.reuse, 0x4, R4 ;  /* 0x000000043d8c7825 */ /* 0x042fe200078e0204 */
[----:B------:R1:W-:Y:S03]  /*a7c0*/  STL.64 [R1+0x1c28], R128 ;  /* 0x001c288001007387 */ /* 0x0003e60000100a00 */
[C---:B------:R-:W-:Y:S01]  /*a7d0*/  IMAD.WIDE R150, R60.reuse, 0x4, R2 ;  /* 0x000000043c967825 */ /* 0x040fe200078e0202 */
[----:B------:R-:W-:Y:S03]  /*a7e0*/  STL.64 [R1+0x1770], R122 ;  /* 0x0017707a01007387 */ /* 0x000fe60000100a00 */
[C---:B--2---:R-:W-:Y:S01]  /*a7f0*/  IMAD.WIDE R134, R61.reuse, 0x4, R6 ;  /* 0x000000043d867825 */ /* 0x044fe200078e0206 */
[----:B------:R2:W-:Y:S03]  /*a800*/  STL.64 [R1+0x1c30], R122 ;  /* 0x001c307a01007387 */ /* 0x0005e60000100a00 */
[----:B------:R-:W-:Y:S01]  /*a810*/  IMAD.WIDE R148, R61, 0x4, R2 ;  /* 0x000000043d947825 */ /* 0x000fe200078e0202 */
[----:B------:R-:W-:Y:S03]  /*a820*/  STL.64 [R1+0x1790], R116 ;  /* 0x0017907401007387 */ /* 0x000fe60000100a00 */
[----:B-1----:R-:W-:Y:S01]  /*a830*/  IMAD.WIDE R128, R60, 0x4, R4 ;  /* 0x000000043c807825 */ /* 0x002fe200078e0204 */
[----:B------:R1:W-:Y:S03]  /*a840*/  STL.64 [R1+0x1c38], R116 ;  /* 0x001c387401007387 */ /* 0x0003e60000100a00 */
[----:B------:R-:W-:Y:S01]  /*a850*/  IMAD.WIDE R142, R62, 0x4, R2 ;  /* 0x000000043e8e7825 */ /* 0x000fe200078e0202 */
[----:B------:R-:W-:Y:S03]  /*a860*/  STL.64 [R1+0x17b0], R110 ;  /* 0x0017b06e01007387 */ /* 0x000fe60000100a00 */
[----:B--2---:R-:W-:Y:S01]  /*a870*/  IMAD.WIDE R122, R60, 0x4, R6 ;  /* 0x000000043c7a7825 */ /* 0x004fe200078e0206 */
[----:B------:R2:W-:Y:S03]  /*a880*/  STL.64 [R1+0x1c40], R110 ;  /* 0x001c406e01007387 */ /* 0x0005e60000100a00 */
[----:B------:R-:W-:Y:S01]  /*a890*/  IMAD.WIDE R162, R162, 0x4, R2 ;  /* 0x00000004a2a27825 */ /* 0x000fe200078e0202 */
[----:B------:R-:W-:Y:S03]  /*a8a0*/  STL.64 [R1+0x13d0], R104 ;  /* 0x0013d06801007387 */ /* 0x000fe60000100a00 */
[C---:B------:R-:W-:Y:S01]  /*a8b0*/  IMAD.WIDE R168, R170.reuse, 0x4, R4 ;  /* 0x00000004aaa87825 */ /* 0x040fe200078e0204 */
[----:B------:R3:W-:Y:S03]  /*a8c0*/  STL.64 [R1+0x1c48], R104 ;  /* 0x001c486801007387 */ /* 0x0007e60000100a00 */
[C---:B-1----:R-:W-:Y:S01]  /*a8d0*/  IMAD.WIDE R116, R59.reuse, 0x4, R2 ;  /* 0x000000043b747825 */ /* 0x042fe200078e0202 */
[----:B------:R-:W-:Y:S03]  /*a8e0*/  STL.64 [R1+0x13f0], R98 ;  /* 0x0013f06201007387 */ /* 0x000fe60000100a00 */
[----:B--2---:R-:W-:Y:S01]  /*a8f0*/  IMAD.WIDE R110, R59, 0x4, R4 ;  /* 0x000000043b6e7825 */ /* 0x004fe200078e0204 */
[----:B------:R1:W-:Y:S03]  /*a900*/  STL.64 [R1+0x1c50], R98 ;  /* 0x001c506201007387 */ /* 0x0003e60000100a00 */
[----:B------:R-:W-:Y:S01]  /*a910*/  IMAD.WIDE R60, R63, 0x4, R2 ;  /* 0x000000043f3c7825 */ /* 0x000fe200078e0202 */
[----:B------:R-:W-:Y:S03]  /*a920*/  STL.64 [R1+0x1410], R92 ;  /* 0x0014105c01007387 */ /* 0x000fe60000100a00 */
[----:B---3--:R-:W-:Y:S01]  /*a930*/  IMAD.WIDE R104, R59, 0x4, R6 ;  /* 0x000000043b687825 */ /* 0x008fe200078e0206 */
[----:B------:R2:W-:Y:S03]  /*a940*/  STL.64 [R1+0x1c58], R92 ;  /* 0x001c585c01007387 */ /* 0x0005e60000100a00 */
[----:B------:R-:W-:Y:S01]  /*a950*/  IMAD.WIDE R170, R170, 0x4, R2 ;  /* 0x00000004aaaa7825 */ /* 0x000fe200078e0202 */
[----:B------:R-:W-:Y:S03]  /*a960*/  STL.64 [R1+0x1430], R238 ;  /* 0x001430ee01007387 */ /* 0x000fe60000100a00 */
[----:B------:R-:W-:Y:S01]  /*a970*/  IMAD.WIDE R176, R178, 0x4, R4 ;  /* 0x00000004b2b07825 */ /* 0x000fe200078e0204 */
[----:B------:R3:W-:Y:S03]  /*a980*/  STL.64 [R1+0x1c60], R238 ;  /* 0x001c60ee01007387 */ /* 0x0007e60000100a00 */
[C---:B-1----:R-:W-:Y:S01]  /*a990*/  IMAD.WIDE R98, R58.reuse, 0x4, R2 ;  /* 0x000000043a627825 */ /* 0x042fe200078e0202 */
[----:B------:R1:W-:Y:S03]  /*a9a0*/  STL.64 [R1+0x1c68], R8 ;  /* 0x001c680801007387 */ /* 0x0003e60000100a00 */
[----:B--2---:R-:W-:Y:S01]  /*a9b0*/  IMAD.WIDE R92, R58, 0x4, R4 ;  /* 0x000000043a5c7825 */ /* 0x004fe200078e0204 */
[----:B------:R-:W-:Y:S03]  /*a9c0*/  STL.64 [R1+0x17d0], R84 ;  /* 0x0017d05401007387 */ /* 0x000fe60000100a00 */
[----:B------:R-:W-:Y:S01]  /*a9d0*/  IMAD.WIDE R178, R178, 0x4, R2 ;  /* 0x00000004b2b27825 */ /* 0x000fe200078e0202 */
[----:B------:R2:W-:Y:S03]  /*a9e0*/  STL.64 [R1+0x1c70], R84 ;  /* 0x001c705401007387 */ /* 0x0005e60000100a00 */
[--C-:B---3--:R-:W-:Y:S01]  /*a9f0*/  IMAD.WIDE R238, R58, 0x4, R6.reuse ;  /* 0x000000043aee7825 */ /* 0x108fe200078e0206 */
[----:B------:R-:W-:Y:S03]  /*aa00*/  STL.64 [R1+0x17f0], R152 ;  /* 0x0017f09801007387 */ /* 0x000fe60000100a00 */
[----:B-1----:R-:W-:Y:S01]  /*aa10*/  IMAD.WIDE R8, R26, 0x4, R6 ;  /* 0x000000041a087825 */ /* 0x002fe200078e0206 */
[----:B------:R1:W-:Y:S01]  /*aa20*/  STL.64 [R1+0x1c78], R152 ;  /* 0x001c789801007387 */ /* 0x0003e20000100a00 */
[----:B------:R-:W3:Y:S02]  /*aa30*/  LDC R26, c[0x0][0x230] ;  /* 0x00008c00ff1a7b82 */ /* 0x000ee40000000800 */
[--C-:B------:R-:W-:Y:S01]  /*aa40*/  IMAD.WIDE R190, R194, 0x4, R4.reuse ;  /* 0x00000004c2be7825 */ /* 0x100fe200078e0204 */
        /* <DEDUP_REMOVED lines=8> */
[----:B------:R4:W-:Y:S03]  /*aad0*/  STL.64 [R1+0x1458], R18 ;  /* 0x0014581201007387 */ /* 0x0009e60000100a00 */
[----:B------:R-:W-:Y:S01]  /*aae0*/  IMAD.WIDE R200, R202, 0x4, R4 ;  /* 0x00000004cac87825 */ /* 0x000fe200078e0204 */
[----:B------:R4:W-:Y:S03]  /*aaf0*/  STL.64 [R1+0x1498], R8 ;  /* 0x0014980801007387 */ /* 0x0009e60000100a00 */
[C---:B--2---:R-:W-:Y:S01]  /*ab00*/  IMAD.WIDE R234, R56.reuse, 0x4, R2 ;  /* 0x0000000438ea7825 */ /* 0x044fe200078e0202 */
[----:B------:R-:W-:Y:S03]  /*ab10*/  STL.64 [R1+0x1478], R12 ;  /* 0x0014780c01007387 */ /* 0x000fe60000100a00 */
[----:B-1----:R-:W-:Y:S01]  /*ab20*/  IMAD.WIDE R250, R56, 0x4, R4 ;  /* 0x0000000438fa7825 */ /* 0x002fe200078e0204 */
[----:B------:R1:W-:Y:S03]  /*ab30*/  STL.64 [R1+0x1e20], R166 ;  /* 0x001e20a601007387 */ /* 0x0003e60000100a00 */
[--C-:B----4-:R-:W-:Y:S01]  /*ab40*/  IMAD.WIDE R18, R28, 0x4, R6.reuse ;  /* 0x000000041c127825 */ /* 0x110fe200078e0206 */
[----:B------:R2:W-:Y:S03]  /*ab50*/  STL.64 [R1+0x1e28], R174 ;  /* 0x001e28ae01007387 */ /* 0x0005e60000100a00 */
[----:B------:R-:W-:Y:S01]  /*ab60*/  IMAD.WIDE R8, R29, 0x4, R6 ;  /* 0x000000041d087825 */ /* 0x000fe200078e0206 */
[----:B------:R4:W-:Y:S03]  /*ab70*/  STL.64 [R1+0x1e38], R186 ;  /* 0x001e38ba01007387 */ /* 0x0009e60000100a00 */
[--C-:B------:R-:W-:Y:S01]  /*ab80*/  IMAD.WIDE R202, R202, 0x4, R2.reuse ;  /* 0x00000004caca7825 */ /* 0x100fe200078e0202 */
[----:B------:R-:W-:Y:S03]  /*ab90*/  STL.64 [R1+0x14b8], R172 ;  /* 0x0014b8ac01007387 */ /* 0x000fe60000100a00 */
[C---:B-1----:R-:W-:Y:S01]  /*aba0*/  IMAD.WIDE R166, R25.reuse, 0x4, R2 ;  /* 0x0000000419a67825 */ /* 0x042fe200078e0202 */
[----:B------:R1:W-:Y:S03]  /*abb0*/  STL.64 [R1+0x1e40], R172 ;  /* 0x001e40ac01007387 */ /* 0x0003e60000100a00 */
[----:B--2---:R-:W-:Y:S01]  /*abc0*/  IMAD.WIDE R174, R25, 0x4, R4 ;  /* 0x0000000419ae7825 */ /* 0x004fe200078e0204 */
[----:B------:R2:W-:Y:S03]  /*abd0*/  STL.64 [R1+0x14d8], R18 ;  /* 0x0014d81201007387 */ /* 0x0005e60000100a00 */
[----:B----4-:R-:W-:Y:S01]  /*abe0*/  IMAD.WIDE R186, R24, 0x4, R2 ;  /* 0x0000000418ba7825 */ /* 0x010fe200078e0202 */
[----:B------:R4:W-:Y:S03]  /*abf0*/  STL.64 [R1+0x14f8], R8 ;  /* 0x0014f80801007387 */ /* 0x0009e60000100a00 */
[--C-:B------:R-:W-:Y:S01]  /*ac00*/  IMAD.WIDE R208, R210, 0x4, R4.reuse ;  /* 0x00000004d2d07825 */ /* 0x100fe200078e0204 */
[----:B------:R3:W-:Y:S03]  /*ac10*/  STL.64 [R1+0x1dd8], R206 ;  /* 0x001dd8ce01007387 */ /* 0x0007e60000100a00 */
[----:B-1----:R-:W-:Y:S01]  /*ac20*/  IMAD.WIDE R172, R24, 0x4, R4 ;  /* 0x0000000418ac7825 */ /* 0x002fe200078e0204 */
[----:B------:R1:W-:Y:S03]  /*ac30*/  STL.64 [R1+0x1de0], R214 ;  /* 0x001de0d601007387 */ /* 0x0003e60000100a00 */
[--C-:B--2---:R-:W-:Y:S01]  /*ac40*/  IMAD.WIDE R18, R34, 0x4, R6.reuse ;  /* 0x0000000422127825 */ /* 0x104fe200078e0206 */
[----:B------:R-:W-:Y:S03]  /*ac50*/  STL.64 [R1+0x1518], R228 ;  /* 0x001518e401007387 */ /* 0x000fe60000100a00 */
[----:B----4-:R-:W-:Y:S01]  /*ac60*/  IMAD.WIDE R8, R35, 0x4, R6 ;  /* 0x0000000423087825 */ /* 0x010fe200078e0206 */
[----:B------:R2:W-:Y:S03]  /*ac70*/  STL.64 [R1+0x1de8], R222 ;  /* 0x001de8de01007387 */ /* 0x0005e60000100a00 */
[C---:B---3--:R-:W-:Y:S01]  /*ac80*/  IMAD.WIDE R206, R29.reuse, 0x4, R2 ;  /* 0x000000041dce7825 */ /* 0x048fe200078e0202 */
[----:B------:R-:W-:Y:S03]  /*ac90*/  STL.64 [R1+0x1538], R212 ;  /* 0x001538d401007387 */ /* 0x000fe60000100a00 */
[--C-:B-1----:R-:W-:Y:S01]  /*aca0*/  IMAD.WIDE R214, R29, 0x4, R4.reuse ;  /* 0x000000041dd67825 */ /* 0x102fe200078e0204 */
[----:B------:R1:W-:Y:S01]  /*acb0*/  STL.64 [R1+0x1df0], R212 ;  /* 0x001df0d401007387 */ /* 0x0003e20000100a00 */
[----:B------:R-:W3:Y:S02]  /*acc0*/  LDC R29, c[0x0][0x230] ;  /* 0x00008c00ff1d7b82 */ /* 0x000ee40000000800 */
[----:B------:R-:W-:Y:S01]  /*acd0*/  IMAD.WIDE R216, R218, 0x4, R4 ;  /* 0x00000004dad87825 */ /* 0x000fe200078e0204 */
[----:B------:R4:W-:Y:S03]  /*ace0*/  STL.64 [R1+0x1558], R22 ;  /* 0x0015581601007387 */ /* 0x0009e60000100a00 */
[----:B--2---:R-:W-:Y:S01]  /*acf0*/  IMAD.WIDE R222, R28, 0x4, R2 ;  /* 0x000000041cde7825 */ /* 0x004fe200078e0202 */
[----:B------:R2:W-:Y:S03]  /*ad00*/  STL.64 [R1+0x1578], R18 ;  /* 0x0015781201007387 */ /* 0x0005e60000100a00 */
[--C-:B------:R-:W-:Y:S01]  /*ad10*/  IMAD.WIDE R224, R226, 0x4, R4.reuse ;  /* 0x00000004e2e07825 */ /* 0x100fe200078e0204 */
[----:B------:R2:W-:Y:S03]  /*ad20*/  STL.64 [R1+0x1598], R8 ;  /* 0x0015980801007387 */ /* 0x0005e60000100a00 */
[----:B-1----:R-:W-:Y:S01]  /*ad30*/  IMAD.WIDE R212, R28, 0x4, R4 ;  /* 0x000000041cd47825 */ /* 0x002fe200078e0204 */
[----:B------:R-:W-:Y:S01]  /*ad40*/  LDGSTS.E [R0+0x8004], desc[UR8][R188.64], !P2 ;  /* 0x08004000bc007fae */ /* 0x000fe2000d121848 */
[----:B------:R-:W1:Y:S02]  /*ad50*/  LDC R28, c[0x0][0x230] ;  /* 0x00008c00ff1c7b82 */ /* 0x000e640000000800 */
[--C-:B----4-:R-:W-:Y:S01]  /*ad60*/  IMAD.WIDE R22, R36, 0x4, R6.reuse ;  /* 0x0000000424167825 */ /* 0x110fe200078e0206 */
[----:B------:R-:W-:Y:S03]  /*ad70*/  LDGSTS.E [R0+0xc004], desc[UR8][R192.64], !P2 ;  /* 0x0c004000c0007fae */ /* 0x000fe6000d121848 */
[--C-:B--2---:R-:W-:Y:S01]  /*ad80*/  IMAD.WIDE R18, R37, 0x4, R6.reuse ;  /* 0x0000000425127825 */ /* 0x104fe200078e0206 */
[----:B------:R2:W-:Y:S03]  /*ad90*/  STL.64 [R1+0x15b8], R22 ;  /* 0x0015b81601007387 */ /* 0x0005e60000100a00 */
[----:B------:R-:W-:Y:S01]  /*ada0*/  IMAD.WIDE R8, R38, 0x4, R6 ;  /* 0x0000000426087825 */ /* 0x000fe200078e0206 */
[----:B------:R4:W-:Y:S03]  /*adb0*/  STL.64 [R1+0xe40], R18 ;  /* 0x000e401201007387 */ /* 0x0009e60000100a00 */
[----:B------:R-:W-:Y:S01]  /*adc0*/  VIADD R24, R77, 0xffffffdd ;  /* 0xffffffdd4d187836 */ /* 0x000fe20000000000 */
[----:B------:R4:W-:Y:S01]  /*add0*/  STL.64 [R1+0xec0], R8 ;  /* 0x000ec00801007387 */ /* 0x0009e20000100a00 */
[----:B------:R-:W-:-:S02]  /*ade0*/  VIADD R25, R79, 0xfffffffb ;  /* 0xfffffffb4f197836 */ /* 0x000fc40000000000 */
[----:B------:R-:W-:Y:S01]  /*adf0*/  IMAD.WIDE R210, R210, 0x4, R2 ;  /* 0x00000004d2d27825 */ /* 0x000fe200078e0202 */
[----:B------:R-:W-:Y:S03]  /*ae00*/  LDGSTS.E [R0+0x8], desc[UR8][R14.64], !P5 ;  /* 0x000080000e007fae */ /* 0x000fe6000e921848 */
[--C-:B--2---:R-:W-:Y:S01]  /*ae10*/  IMAD.WIDE R22, R39, 0x4, R6.reuse ;  /* 0x0000000427167825 */ /* 0x104fe200078e0206 */
[----:B------:R-:W-:Y:S03]  /*ae20*/  LDGSTS.E [R0+0x4008], desc[UR8][R16.64], !P5 ;  /* 0x0400800010007fae */ /* 0x000fe6000e921848 */
[--C-:B----4-:R-:W-:Y:S01]  /*ae30*/  IMAD.WIDE R18, R40, 0x4, R6.reuse ;  /* 0x0000000428127825 */ /* 0x110fe200078e0206 */
[----:B------:R2:W-:Y:S03]  /*ae40*/  STL.64 [R1+0xf40], R22 ;  /* 0x000f401601007387 */ /* 0x0005e60000100a00 */
[----:B------:R-:W-:Y:S01]  /*ae50*/  IMAD.WIDE R8, R41, 0x4, R6 ;  /* 0x0000000429087825 */ /* 0x000fe200078e0206 */
[----:B------:R4:W-:Y:S03]  /*ae60*/  STL.64 [R1+0xfc0], R18 ;  /* 0x000fc01201007387 */ /* 0x0009e60000100a00 */
[--C-:B------:R-:W-:Y:S01]  /*ae70*/  IMAD.WIDE R218, R218, 0x4, R2.reuse ;  /* 0x00000004dada7825 */ /* 0x100fe200078e0202 */
[----:B------:R3:W-:Y:S03]  /*ae80*/  STL.64 [R1+0x15d8], R8 ;  /* 0x0015d80801007387 */ /* 0x0007e60000100a00 */
[----:B------:R-:W-:-:S04]  /*ae90*/  IMAD.WIDE R226, R226, 0x4, R2 ;  /* 0x00000004e2e27825 */ /* 0x000fc800078e0202 */
[----:B--2---:R-:W-:-:S04]  /*aea0*/  IMAD.WIDE R22, R42, 0x4, R6 ;  /* 0x000000042a167825 */ /* 0x004fc800078e0206 */
[--C-:B----4-:R-:W-:Y:S01]  /*aeb0*/  IMAD.WIDE R18, R43, 0x4, R6.reuse ;  /* 0x000000042b127825 */ /* 0x110fe200078e0206 */
[----:B------:R2:W-:Y:S03]  /*aec0*/  STL.64 [R1+0x15f8], R22 ;  /* 0x0015f81601007387 */ /* 0x0005e60000100a00 */
[--C-:B---3--:R-:W-:Y:S01]  /*aed0*/  IMAD.WIDE R8, R44, 0x4, R6.reuse ;  /* 0x000000042c087825 */ /* 0x108fe200078e0206 */
[----:B------:R3:W-:Y:S04]  /*aee0*/  STL.64 [R1+0x1618], R18 ;  /* 0x0016181201007387 */ /* 0x0007e80000100a00 */
[----:B------:R4:W-:Y:S01]  /*aef0*/  STL.64 [R1+0x1638], R8 ;  /* 0x0016380801007387 */ /* 0x0009e20000100a00 */
[----:B--2---:R-:W-:-:S04]  /*af00*/  IMAD.WIDE R22, R45, 0x4, R6 ;  /* 0x000000042d167825 */ /* 0x004fc800078e0206 */
[--C-:B---3--:R-:W-:Y:S01]  /*af10*/  IMAD.WIDE R18, R46, 0x4, R6.reuse ;  /* 0x000000042e127825 */ /* 0x108fe200078e0206 */
[----:B------:R2:W-:Y:S03]  /*af20*/  STL.64 [R1+0x1050], R22 ;  /* 0x0010501601007387 */ /* 0x0005e60000100a00 */
[--C-:B----4-:R-:W-:Y:S01]  /*af30*/  IMAD.WIDE R8, R47, 0x4, R6.reuse ;  /* 0x000000042f087825 */ /* 0x110fe200078e0206 */
        /* <DEDUP_REMOVED lines=17> */
[----:B----4-:R-:W-:Y:S01]  /*b050*/  IMAD.WIDE R8, R56, 0x4, R6 ;  /* 0x0000000438087825 */ /* 0x010fe200078e0206 */
[----:B------:R3:W-:Y:S04]  /*b060*/  STL.64 [R1+0x1318], R18 ;  /* 0x0013181201007387 */ /* 0x0007e80000100a00 */
[----:B------:R4:W-:Y:S04]  /*b070*/  STL.64 [R1+0x1338], R8 ;  /* 0x0013380801007387 */ /* 0x0009e80000100a00 */
[----:B------:R-:W-:Y:S01]  /*b080*/  STL.64 [R1+0x16d8], R152 ;  /* 0x0016d89801007387 */ /* 0x000fe20000100a00 */
[----:B--2---:R-:W-:-:S03]  /*b090*/  IMAD.WIDE R22, R34, 0x4, R4 ;  /* 0x0000000422167825 */ /* 0x004fc600078e0204 */
[----:B------:R-:W-:Y:S01]  /*b0a0*/  STL.64 [R1+0x1c90], R152 ;  /* 0x001c909801007387 */ /* 0x000fe20000100a00 */
[----:B---3--:R-:W-:-:S03]  /*b0b0*/  IMAD.WIDE R18, R20, 0x4, R4 ;  /* 0x0000000414127825 */ /* 0x008fc600078e0204 */
[----:B------:R-:W-:Y:S01]  /*b0c0*/  STL.64 [R1+0x16f8], R238 ;  /* 0x0016f8ee01007387 */ /* 0x000fe20000100a00 */
[----:B----4-:R-:W-:-:S03]  /*b0d0*/  IMAD.WIDE R8, R35, 0x4, R4 ;  /* 0x0000000423087825 */ /* 0x010fc600078e0204 */
[----:B------:R2:W-:Y:S01]  /*b0e0*/  STL.64 [R1+0x1c98], R238 ;  /* 0x001c98ee01007387 */ /* 0x0005e20000100a00 */
[----:B------:R-:W-:-:S03]  /*b0f0*/  IMAD.WIDE R20, R20, 0x4, R2 ;  /* 0x0000000414147825 */ /* 0x000fc600078e0202 */
[----:B------:R-:W-:Y:S04]  /*b100*/  STL.64 [R1+0x1718], R104 ;  /* 0x0017186801007387 */ /* 0x000fe80000100a00 */
[----:B------:R-:W-:Y:S04]  /*b110*/  STL.64 [R1+0x1ca0], R104 ;  /* 0x001ca06801007387 */ /* 0x000fe80000100a00 */
[----:B------:R-:W-:Y:S01]  /*b120*/  STL.64 [R1+0x1738], R122 ;  /* 0x0017387a01007387 */ /* 0x000fe20000100a00 */
[----:B--2---:R-:W-:-:S03]  /*b130*/  IMAD.WIDE R238, R55, 0x4, R4 ;  /* 0x0000000437ee7825 */ /* 0x004fc600078e0204 */
[----:B------:R2:W-:Y:S04]  /*b140*/  STL.64 [R1+0x1ca8], R122 ;  /* 0x001ca87a01007387 */ /* 0x0005e80000100a00 */
        /* <DEDUP_REMOVED lines=30> */
[----:B------:R3:W-:Y:S04]  /*b330*/  STL.64 [R1+0x1d10], R6 ;  /* 0x001d100601007387 */ /* 0x0007e80000100a00 */
[----:B------:R-:W-:Y:S04]  /*b340*/  STL.64 [R1+0x17d8], R82 ;  /* 0x0017d85201007387 */ /* 0x000fe80000100a00 */
[----:B------:R4:W-:Y:S01]  /*b350*/  STL.64 [R1+0x1d18], R82 ;  /* 0x001d185201007387 */ /* 0x0009e20000100a00 */
[----:B--2---:R-:W-:-:S03]  /*b360*/  IMAD.WIDE R88, R48, 0x4, R4 ;  /* 0x0000000430587825 */ /* 0x004fc600078e0204 */
[----:B------:R-:W-:Y:S01]  /*b370*/  STL.64 [R1+0x17f8], R154 ;  /* 0x0017f89a01007387 */ /* 0x000fe20000100a00 */
[----:B---3--:R-:W-:-:S03]  /*b380*/  IMAD.WIDE R6, R33, 0x4, R4 ;  /* 0x0000000421067825 */ /* 0x008fc600078e0204 */
[----:B------:R-:W-:Y:S04]  /*b390*/  STL.64 [R1+0x1d20], R154 ;  /* 0x001d209a01007387 */ /* 0x000fe80000100a00 */
[----:B------:R-:W-:Y:S01]  /*b3a0*/  STL.64 [R1+0x1818], R242 ;  /* 0x001818f201007387 */ /* 0x000fe20000100a00 */
[----:B----4-:R-:W-:-:S03]  /*b3b0*/  IMAD.WIDE R82, R47, 0x4, R4 ;  /* 0x000000042f527825 */ /* 0x010fc600078e0204 */
[----:B------:R2:W-:Y:S04]  /*b3c0*/  STL.64 [R1+0x1d28], R242 ;  /* 0x001d28f201007387 */ /* 0x0005e80000100a00 */
[----:B------:R-:W-:Y:S04]  /*b3d0*/  STL.64 [R1+0x1838], R240 ;  /* 0x001838f001007387 */ /* 0x000fe80000100a00 */
[----:B------:R-:W-:Y:S04]  /*b3e0*/  STL.64 [R1+0x1d30], R240 ;  /* 0x001d30f001007387 */ /* 0x000fe80000100a00 */
[----:B------:R-:W-:Y:S01]  /*b3f0*/  STL.64 [R1+0x1460], R172 ;  /* 0x001460ac01007387 */ /* 0x000fe20000100a00 */
[----:B--2---:R-:W-:-:S03]  /*b400*/  IMAD.WIDE R242, R46, 0x4, R4 ;  /* 0x000000042ef27825 */ /* 0x004fc600078e0204 */
[----:B------:R-:W-:Y:S04]  /*b410*/  STL.64 [R1+0x1480], R174 ;  /* 0x001480ae01007387 */ /* 0x000fe80000100a00 */
[----:B------:R-:W-:Y:S04]  /*b420*/  STL.64 [R1+0x14a0], R196 ;  /* 0x0014a0c401007387 */ /* 0x000fe80000100a00 */
[----:B------:R-:W-:Y:S04]  /*b430*/  STL.64 [R1+0x14c0], R164 ;  /* 0x0014c0a401007387 */ /* 0x000fe80000100a00 */
[----:B------:R-:W-:Y:S04]  /*b440*/  STL.64 [R1+0x14e0], R212 ;  /* 0x0014e0d401007387 */ /* 0x000fe80000100a00 */
[----:B------:R-:W-:Y:S04]  /*b450*/  STL.64 [R1+0x1500], R214 ;  /* 0x001500d601007387 */ /* 0x000fe80000100a00 */
[----:B------:R-:W-:Y:S04]  /*b460*/  STL.64 [R1+0x1520], R220 ;  /* 0x001520dc01007387 */ /* 0x000fe80000100a00 */
[----:B------:R-:W-:Y:S04]  /*b470*/  STL.64 [R1+0x1540], R204 ;  /* 0x001540cc01007387 */ /* 0x000fe80000100a00 */
[----:B------:R2:W-:Y:S04]  /*b480*/  STL.64 [R1+0x1560], R6 ;  /* 0x0015600601007387 */ /* 0x0005e80000100a00 */
[----:B------:R3:W-:Y:S04]  /*b490*/  STL.64 [R1+0x1580], R22 ;  /* 0x0015801601007387 */ /* 0x0007e80000100a00 */
[----:B------:R4:W-:Y:S01]  /*b4a0*/  STL.64 [R1+0x15a0], R8 ;  /* 0x0015a00801007387 */ /* 0x0009e20000100a00 */
[----:B--2---:R-:W-:-:S03]  /*b4b0*/  IMAD.WIDE R6, R36, 0x4, R4 ;  /* 0x0000000424067825 */ /* 0x004fc600078e0204 */
[----:B------:R-:W-:Y:S01]  /*b4c0*/  LDGSTS.E [R0+0x8008], desc[UR8][R18.64], !P5 ;  /* 0x0800800012007fae */ /* 0x000fe2000e921848 */
[----:B---3--:R-:W-:-:S03]  /*b4d0*/  IMAD.WIDE R22, R37, 0x4, R4 ;  /* 0x0000000425167825 */ /* 0x008fc600078e0204 */
[----:B------:R2:W-:Y:S01]  /*b4e0*/  STL.64 [R1+0x15c0], R6 ;  /* 0x0015c00601007387 */ /* 0x0005e20000100a00 */
[----:B----4-:R-:W-:-:S03]  /*b4f0*/  IMAD.WIDE R8, R38, 0x4, R4 ;  /* 0x0000000426087825 */ /* 0x010fc600078e0204 */
        /* <DEDUP_REMOVED lines=15> */
[----:B------:R-:W-:Y:S01]  /*b5f0*/  STL.64 [R1+0x1640], R8 ;  /* 0x0016400801007387 */ /* 0x000fe20000100a00 */
[----:B--2---:R-:W-:-:S03]  /*b600*/  IMAD.WIDE R6, R45, 0x4, R4 ;  /* 0x000000042d067825 */ /* 0x004fc600078e0204 */
[----:B------:R-:W-:Y:S01]  /*b610*/  LDGSTS.E [R0+0x400c], desc[UR8][R158.64], !P3 ;  /* 0x0400c0009e007fae */ /* 0x000fe2000d921848 */
[----:B---3--:R-:W-:-:S03]  /*b620*/  IMAD.WIDE R22, R73, 0x4, R4 ;  /* 0x0000000449167825 */ /* 0x008fc600078e0204 */
[----:B------:R-:W-:Y:S04]  /*b630*/  STL.64 [R1+0x1058], R6 ;  /* 0x0010580601007387 */ /* 0x000fe80000100a00 */
        /* <DEDUP_REMOVED lines=10> */
[----:B------:R-:W-:Y:S04]  /*b6e0*/  STL.64 [R1+0x16a0], R120 ;  /* 0x0016a07801007387 */ /* 0x000fe80000100a00 */
[----:B------:R3:W-:Y:S04]  /*b6f0*/  STL.64 [R1+0x1d60], R120 ;  /* 0x001d607801007387 */ /* 0x0007e80000100a00 */
[----:B------:R-:W-:Y:S01]  /*b700*/  STL.64 [R1+0x16c0], R132 ;  /* 0x0016c08401007387 */ /* 0x000fe20000100a00 */
[--C-:B--2---:R-:W-:Y:S01]  /*b710*/  IMAD.WIDE R108, R31, 0x4, R2.reuse ;  /* 0x000000041f6c7825 */ /* 0x104fe200078e0202 */
[----:B------:R-:W-:Y:S01]  /*b720*/  ISETP.GE.U32.AND P2, PT, R24, 0x7fffff9e, PT ;  /* 0x7fffff9e1800780c */ /* 0x000fe20003f46070 */
[----:B------:R-:W2:Y:S01]  /*b730*/  LDC R31, c[0x0][0x230] ;  /* 0x00008c00ff1f7b82 */ /* 0x000ea20000000800 */
[----:B------:R-:W-:Y:S04]  /*b740*/  STL.64 [R1+0x1d68], R132 ;  /* 0x001d688401007387 */ /* 0x000fe80000100a00 */
[----:B------:R-:W-:Y:S01]  /*b750*/  STL.64 [R1+0x12e0], R146 ;  /* 0x0012e09201007387 */ /* 0x000fe20000100a00 */
[----:B---3--:R-:W-:-:S02]  /*b760*/  IMAD.WIDE R120, R27, 0x4, R2 ;  /* 0x000000041b787825 */ /* 0x008fc400078e0202 */
[----:B------:R-:W3:Y:S01]  /*b770*/  LDC R27, c[0x0][0x230] ;  /* 0x00008c00ff1b7b82 */ /* 0x000ee20000000800 */
[----:B------:R4:W-:Y:S04]  /*b780*/  STL.64 [R1+0x1d70], R146 ;  /* 0x001d709201007387 */ /* 0x0009e80000100a00 */
[----:B------:R-:W-:Y:S04]  /*b790*/  STL.64 [R1+0x1300], R122 ;  /* 0x0013007a01007387 */ /* 0x000fe80000100a00 */
[----:B------:R-:W-:Y:S04]  /*b7a0*/  STL.64 [R1+0x1d78], R122 ;  /* 0x001d787a01007387 */ /* 0x000fe80000100a00 */
[----:B------:R-:W-:Y:S01]  /*b7b0*/  STL.64 [R1+0x1320], R238 ;  /* 0x001320ee01007387 */ /* 0x000fe20000100a00 */
[----:B----4-:R-:W-:-:S02]  /*b7c0*/  IMAD.WIDE R146, R30, 0x4, R2 ;  /* 0x000000041e927825 */ /* 0x010fc400078e0202 */
[----:B------:R-:W4:Y:S01]  /*b7d0*/  LDC R30, c[0x0][0x230] ;  /* 0x00008c00ff1e7b82 */ /* 0x000f220000000800 */
        /* <DEDUP_REMOVED lines=14> */
[----:B-1----:R-:W-:-:S03]  /*b8c0*/  IMAD.WIDE R128, R33, 0x4, R2 ;  /* 0x0000000421807825 */ /* 0x002fc600078e0202 */
        /* <DEDUP_REMOVED lines=18> */
[----:B------:R-:W-:-:S03]  /*b9f0*/  IMAD.WIDE R238, R34, 0x4, R2 ;  /* 0x0000000422ee7825 */ /* 0x000fc600078e0202 */
        /* <DEDUP_REMOVED lines=10> */
[----:B------:R-:W2:Y:S01]  /*baa0*/  LDL.64 R32, [R1+0x1498] ;  /* 0x0014980001207983 */ /* 0x000ea20000100a00 */
        /* <DEDUP_REMOVED lines=33> */
[----:B------:R4:W-:Y:S04]  /*bcc0*/  STL.64 [R1+0x12c8], R248 ;  /* 0x0012c8f801007387 */ /* 0x0009e80000100a00 */
        /* <DEDUP_REMOVED lines=9> */
[----:B------:R4:W-:Y:S01]  /*bd60*/  STL.64 [R1+0x1708], R98 ;  /* 0x0017086201007387 */ /* 0x0009e20000100a00 */
[----:B------:R-:W-:-:S03]  /*bd70*/  IMAD.WIDE R56, R65, 0x4, R2 ;  /* 0x0000000441387825 */ /* 0x000fc600078e0202 */
[----:B------:R4:W-:Y:S04]  /*bd80*/  STL.64 [R1+0x1728], R116 ;  /* 0x0017287401007387 */ /* 0x0009e80000100a00 */
[----:B------:R-:W3:Y:S04]  /*bd90*/  LDL.64 R62, [R1+0x1490] ;  /* 0x00149000013e7983 */ /* 0x000ee80000100a00 */
[----:B------:R4:W-:Y:S01]  /*bda0*/  STL.64 [R1+0x1748], R150 ;  /* 0x0017489601007387 */ /* 0x0009e20000100a00 */
[----:B------:R-:W-:-:S03]  /*bdb0*/  IMAD.WIDE R54, R66, 0x4, R2 ;  /* 0x0000000442367825 */ /* 0x000fc600078e0202 */
[----:B------:R4:W-:Y:S01]  /*bdc0*/  STL.64 [R1+0x1368], R148 ;  /* 0x0013689401007387 */ /* 0x0009e20000100a00 */
[----:B------:R-:W-:-:S03]  /*bdd0*/  IMAD.WIDE R52, R67, 0x4, R2 ;  /* 0x0000000443347825 */ /* 0x000fc600078e0202 */
[----:B------:R-:W4:Y:S04]  /*bde0*/  LDL.64 R64, [R1+0x1470] ;  /* 0x0014700001407983 */ /* 0x000f280000100a00 */
[----:B------:R2:W-:Y:S01]  /*bdf0*/  STL.64 [R1+0x1388], R142 ;  /* 0x0013888e01007387 */ /* 0x0005e20000100a00 */
[----:B------:R-:W-:-:S03]  /*be00*/  IMAD.WIDE R50, R68, 0x4, R2 ;  /* 0x0000000444327825 */ /* 0x000fc600078e0202 */
[----:B------:R2:W-:Y:S01]  /*be10*/  STL.64 [R1+0x13a8], R60 ;  /* 0x0013a83c01007387 */ /* 0x0005e20000100a00 */
[----:B------:R-:W-:-:S03]  /*be20*/  IMAD.WIDE R48, R69, 0x4, R2 ;  /* 0x0000000445307825 */ /* 0x000fc600078e0202 */
[----:B------:R-:W2:Y:S04]  /*be30*/  LDL.64 R66, [R1+0x1458] ;  /* 0x0014580001427983 */ /* 0x000ea80000100a00 */
[----:B------:R3:W-:Y:S04]  /*be40*/  STL.64 [R1+0x13c8], R58 ;  /* 0x0013c83a01007387 */ /* 0x0007e80000100a00 */
[----:B------:R3:W-:Y:S04]  /*be50*/  STL.64 [R1+0x1768], R56 ;  /* 0x0017683801007387 */ /* 0x0007e80000100a00 */
[----:B------:R-:W3:Y:S01]  /*be60*/  LDL.64 R68, [R1+0x1450] ;  /* 0x0014500001447983 */ /* 0x000ee20000100a00 */
        /* <DEDUP_REMOVED lines=11> */
[----:B------:R-:W-:Y:S01]  /*bf20*/  STL.64 [R1+0x1428], R44 ;  /* 0x0014282c01007387 */ /* 0x000fe20000100a00 */
[----:B------:R-:W-:-:S03]  /*bf30*/  IMAD.WIDE R34, R76, 0x4, R2 ;  /* 0x000000044c227825 */ /* 0x000fc600078e0202 */
[----:B------:R-:W-:Y:S01]  /*bf40*/  LDGSTS.E [R0+0x800c], desc[UR8][R160.64], !P3 ;  /* 0x0800c000a0007fae */ /* 0x000fe2000d921848 */
[----:B------:R-:W-:-:S03]  /*bf50*/  VIADD R24, R78, 0xffffffdc ;  /* 0xffffffdc4e187836 */ /* 0x000fc60000000000 */
[----:B------:R-:W-:Y:S02]  /*bf60*/  STL.64 [R1+0x1448], R42 ;  /* 0x0014482a01007387 */ /* 0x000fe40000100a00 */
[----:B------:R-:W-:Y:S01]  /*bf70*/  ISETP.GE.U32.AND P5, PT, R24, 0x7fffff9d, PT ;  /* 0x7fffff9d1800780c */ /* 0x000fe20003fa6070 */
[----:B------:R-:W-:Y:S01]  /*bf80*/  VIADD R24, R80, 0xfffffffa ;  /* 0xfffffffa50187836 */ /* 0x000fe20000000000 */
[----:B------:R-:W-:Y:S04]  /*bf90*/  LDGSTS.E [R0+0xc00c], desc[UR8][R162.64], !P3 ;  /* 0x0c00c000a2007fae */ /* 0x000fe8000d921848 */
[----:B------:R-:W-:Y:S04]  /*bfa0*/  STL.64 [R1+0x17e8], R40 ;  /* 0x0017e82801007387 */ /* 0x000fe80000100a00 */
[----:B------:R1:W-:Y:S04]  /*bfb0*/  STL.64 [R1+0x1808], R38 ;  /* 0x0018082601007387 */ /* 0x0003e80000100a00 */
[----:B------:R1:W-:Y:S04]  /*bfc0*/  STL.64 [R1+0x1828], R36 ;  /* 0x0018282401007387 */ /* 0x0003e80000100a00 */
[----:B------:R1:W-:Y:S04]  /*bfd0*/  STL.64 [R1+0x1a48], R34 ;  /* 0x001a482201007387 */ /* 0x0003e80000100a00 */
[----:B---3--:R-:W-:Y:S04]  /*bfe0*/  LDGSTS.E [R0+0x10000], desc[UR8][R68.64], !P4 ;  /* 0x1000000044007fae */ /* 0x008fe8000e121848 */
[----:B--2---:R-:W-:Y:S04]  /*bff0*/  LDGSTS.E [R0+0x14000], desc[UR8][R66.64], !P4 ;  /* 0x1400000042007fae */ /* 0x004fe8000e121848 */
[----:B------:R-:W-:Y:S04]  /*c000*/  LDGSTS.E [R0+0x18000], desc[UR8][R172.64], !P4 ;  /* 0x18000000ac007fae */ /* 0x000fe8000e121848 */
[----:B------:R-:W-:Y:S04]  /*c010*/  LDGSTS.E [R0+0x1c000], desc[UR8][R186.64], !P4 ;  /* 0x1c000000ba007fae */ /* 0x000fe8000e121848 */
[----:B----4-:R-:W-:Y:S04]  /*c020*/  LDGSTS.E [R0+0x10004], desc[UR8][R64.64], !P1 ;  /* 0x1000400040007fae */ /* 0x010fe8000c921848 */
[----:B------:R-:W2:Y:S04]  /*c030*/  LDL.LU.64 R172, [R1+0x1e40] ;  /* 0x001e400001ac7983 */ /* 0x000ea80000300a00 */
[----:B-1----:R-:W3:Y:S04]  /*c040*/  LDL.LU.64 R186, [R1+0x1e38] ;  /* 0x001e380001ba7983 */ /* 0x002ee80000300a00 */
[----:B------:R-:W-:Y:S04]  /*c050*/  LDGSTS.E [R0+0x14004], desc[UR8][R12.64], !P1 ;  /* 0x140040000c007fae */ /* 0x000fe8000c921848 */
[----:B------:R-:W-:Y:S04]  /*c060*/  LDGSTS.E [R0+0x18004], desc[UR8][R174.64], !P1 ;  /* 0x18004000ae007fae */ /* 0x000fe8000c921848 */
[----:B------:R-:W-:Y:S04]  /*c070*/  LDGSTS.E [R0+0x1c004], desc[UR8][R166.64], !P1 ;  /* 0x1c004000a6007fae */ /* 0x000fe8000c921848 */
[----:B------:R-:W4:Y:S04]  /*c080*/  LDL.LU.64 R12, [R1+0x1e30] ;  /* 0x001e3000010c7983 */ /* 0x000f280000300a00 */
[----:B------:R-:W-:Y:S04]  /*c090*/  LDGSTS.E [R0+0x10008], desc[UR8][R62.64], !P2 ;  /* 0x100080003e007fae */ /* 0x000fe8000d121848 */
[----:B------:R-:W3:Y:S04]  /*c0a0*/  LDL.LU.64 R174, [R1+0x1e28] ;  /* 0x001e280001ae7983 */ /* 0x000ee80000300a00 */
[----:B------:R-:W-:Y:S04]  /*c0b0*/  LDGSTS.E [R0+0x14008], desc[UR8][R32.64], !P2 ;  /* 0x1400800020007fae */ /* 0x000fe8000d121848 */
[----:B------:R-:W3:Y:S04]  /*c0c0*/  LDL.LU.64 R166, [R1+0x1e20] ;  /* 0x001e200001a67983 */ /* 0x000ee80000300a00 */
[----:B------:R-:W-:Y:S04]  /*c0d0*/  LDGSTS.E [R0+0x18008], desc[UR8][R196.64], !P2 ;  /* 0x18008000c4007fae */ /* 0x000fe8000d121848 */
[----:B------:R-:W-:Y:S04]  /*c0e0*/  LDGSTS.E [R0+0x1c008], desc[UR8][R182.64], !P2 ;  /* 0x1c008000b6007fae */ /* 0x000fe8000d121848 */
[----:B------:R-:W3:Y:S04]  /*c0f0*/  LDL.LU.64 R196, [R1+0x1e18] ;  /* 0x001e180001c47983 */ /* 0x000ee80000300a00 */
[----:B------:R-:W3:Y:S04]  /*c100*/  LDL.LU.64 R182, [R1+0x1e10] ;  /* 0x001e100001b67983 */ /* 0x000ee80000300a00 */
[----:B----4-:R-:W-:Y:S04]  /*c110*/  LDGSTS.E [R0+0x1000c], desc[UR8][R12.64], !P5 ;  /* 0x1000c0000c007fae */ /* 0x010fe8000e921848 */
[----:B--2---:R-:W-:Y:S04]  /*c120*/  LDGSTS.E [R0+0x1400c], desc[UR8][R172.64], !P5 ;  /* 0x1400c000ac007fae */ /* 0x004fe8000e921848 */
[----:B------:R-:W-:Y:S04]  /*c130*/  LDGSTS.E [R0+0x1800c], desc[UR8][R164.64], !P5 ;  /* 0x1800c000a4007fae */ /* 0x000fe8000e921848 */
[----:B------:R-:W2:Y:S04]  /*c140*/  LDL.LU.64 R12, [R1+0x1e08] ;  /* 0x001e0800010c7983 */ /* 0x000ea80000300a00 */
[----:B------:R-:W4:Y:S04]  /*c150*/  LDL.LU.64 R172, [R1+0x1e00] ;  /* 0x001e000001ac7983 */ /* 0x000f280000300a00 */
[----:B------:R-:W3:Y:S01]  /*c160*/  LDL.LU.64 R164, [R1+0x1df8] ;  /* 0x001df80001a47983 */ /* 0x000ee20000300a00 */
[----:B------:R-:W-:Y:S01]  /*c170*/  ISETP.GE.U32.AND P4, PT, R25, 0x7fffffbc, PT ;  /* 0x7fffffbc1900780c */ /* 0x000fe20003f86070 */
[----:B------:R-:W-:-:S02]  /*c180*/  VIADD R25, R28, 0xffffffdb ;  /* 0xffffffdb1c197836 */ /* 0x000fc40000000000 */
[----:B------:R-:W4:Y:S01]  /*c190*/  LDL.64 R70, [R1+0x14d0] ;  /* 0x0014d00001467983 */ /* 0x000f220000100a00 */
[----:B------:R-:W1:Y:S03]  /*c1a0*/  LDC R28, c[0x0][0x230] ;  /* 0x00008c00ff1c7b82 */ /* 0x000e660000000800 */
[----:B------:R-:W4:Y:S04]  /*c1b0*/  LDL.64 R68, [R1+0x14d8] ;  /* 0x0014d80001447983 */ /* 0x000f280000100a00 */
[----:B------:R1:W-:Y:S01]  /*c1c0*/  LDGSTS.E [R0+0x1c00c], desc[UR8][R120.64], !P5 ;  /* 0x1c00c00078007fae */ /* 0x0003e2000e921848 */
[----:B------:R-:W-:Y:S01]  /*c1d0*/  ISETP.GE.U32.AND P5, PT, R24, 0x7fffffbb, PT ;  /* 0x7fffffbb1800780c */ /* 0x000fe20003fa6070 */
[----:B------:R-:W-:Y:S01]  /*c1e0*/  VIADD R24, R26, 0xfffffff9 ;  /* 0xfffffff91a187836 */ /* 0x000fe20000000000 */
[----:B------:R-:W-:Y:S01]  /*c1f0*/  ISETP.GE.U32.AND P2, PT, R25, 0x7fffff9c, PT ;  /* 0x7fffff9c1900780c */ /* 0x000fe20003f46070 */
[----:B------:R-:W4:Y:S01]  /*c200*/  LDL.64 R66, [R1+0x14f0] ;  /* 0x0014f00001427983 */ /* 0x000f220000100a00 */
[----:B------:R-:W4:Y:S02]  /*c210*/  LDC R25, c[0x0][0x230] ;  /* 0x00008c00ff197b82 */ /* 0x000f240000000800 */
[----:B------:R-:W-:Y:S01]  /*c220*/  ISETP.GE.U32.AND P3, PT, R24, 0x7fffffba, PT ;  /* 0x7fffffba1800780c */ /* 0x000fe20003f66070 */
[----:B------:R-:W4:Y:S01]  /*c230*/  LDL.64 R64, [R1+0x14f8] ;  /* 0x0014f80001407983 */ /* 0x000f220000100a00 */
[----:B-1----:R-:W-:-:S03]  /*c240*/  VIADD R0, R27, 0xfffffff8 ;  /* 0xfffffff81b007836 */ /* 0x002fc60000000000 */
[----:B------:R-:W4:Y:S04]  /*c250*/  LDL.64 R62, [R1+0x1510] ;  /* 0x00151000013e7983 */ /* 0x000f280000100a00 */
[----:B------:R-:W4:Y:S01]  /*c260*/  LDL.64 R120, [R1+0x1530] ;  /* 0x0015300001787983 */ /* 0x000f220000100a00 */
[----:B------:R-:W-:Y:S02]  /*c270*/  ISETP.GE.U32.AND P1, PT, R0, 0x7fffffb9, PT ;  /* 0x7fffffb90000780c */ /* 0x000fe40003f26070 */
[----:B--2---:R-:W-:Y:S01]  /*c280*/  LOP3.LUT R32, R12, 0x10, RZ, 0x3c, !PT ;  /* 0x000000100c207812 */ /* 0x004fe200078e3cff */
[----:B------:R-:W-:Y:S01]  /*c290*/  VIADD R24, R30, 0xffffffda ;  /* 0xffffffda1e187836 */ /* 0x000fe20000000000 */
[----:B------:R-:W1:Y:S03]  /*c2a0*/  LDC R27, c[0x0][0x230] ;  /* 0x00008c00ff1b7b82 */ /* 0x000e660000000800 */
[----:B------:R-:W-:-:S05]  /*c2b0*/  VIADD R0, R32, UR6 ;  /* 0x0000000620007c36 */ /* 0x000fca0008000000 */
[----:B---3--:R-:W-:Y:S01]  /*c2c0*/  LDGSTS.E [R0], desc[UR8][R164.64], !P4 ;  /* 0x00000000a4007fae */ /* 0x008fe2000e121848 */
[----:B------:R-:W2:Y:S03]  /*c2d0*/  LDC R26, c[0x0][0x230] ;  /* 0x00008c00ff1a7b82 */ /* 0x000ea60000000800 */
[----:B------:R-:W-:Y:S04]  /*c2e0*/  LDGSTS.E [R0+0x4000], desc[UR8][R166.64], !P4 ;  /* 0x04000000a6007fae */ /* 0x000fe8000e121848 */
[----:B------:R-:W-:Y:S01]  /*c2f0*/  LDGSTS.E [R0+0x8000], desc[UR8][R168.64], !P4 ;  /* 0x08000000a8007fae */ /* 0x000fe2000e121848 */
[----:B------:R-:W3:Y:S03]  /*c300*/  LDC R32, c[0x0][0x230] ;  /* 0x00008c00ff207b82 */ /* 0x000ee60000000800 */
[----:B------:R-:W-:Y:S04]  /*c310*/  LDGSTS.E [R0+0xc000], desc[UR8][R170.64], !P4 ;  /* 0x0c000000aa007fae */ /* 0x000fe8000e121848 */
[----:B----4-:R-:W-:Y:S01]  /*c320*/  LDGSTS.E [R0+0x4], desc[UR8][R172.64], !P5 ;  /* 0x00004000ac007fae */ /* 0x010fe2000e921848 */
[----:B------:R-:W-:Y:S01]  /*c330*/  VIADD R25, R25, 0xfffffff7 ;  /* 0xfffffff719197836 */ /* 0x000fe20000000000 */
[----:B------:R-:W4:Y:S02]  /*c340*/  LDC R30, c[0x0][0x230] ;  /* 0x00008c00ff1e7b82 */ /* 0x000f240000000800 */
[----:B------:R-:W-:Y:S04]  /*c350*/  LDGSTS.E [R0+0x4004], desc[UR8][R174.64], !P5 ;  /* 0x04004000ae007fae */ /* 0x000fe8000e921848 */
        /* <DEDUP_REMOVED lines=12> */
[----:B------:R-:W-:Y:S01]  /*c420*/  LDGSTS.E [R0+0x18000], desc[UR8][R212.64], !P2 ;  /* 0x18000000d4007fae */ /* 0x000fe2000d121848 */
[----:B------:R-:W-:-:S03]  /*c430*/  ISETP.GE.U32.AND P4, PT, R24, 0x7fffff9b, PT ;  /* 0x7fffff9b1800780c */ /* 0x000fc60003f86070 */
[----:B------:R-:W2:Y:S01]  /*c440*/  LDL.LU.64 R212, [R1+0x1df0] ;  /* 0x001df00001d47983 */ /* 0x000ea20000300a00 */
[----:B------:R-:W-:Y:S02]  /*c450*/  VIADD R24, R31, 0xffffffd9 ;  /* 0xffffffd91f187836 */ /* 0x000fe40000000000 */
[----:B------:R-:W3:Y:S01]  /*c460*/  LDC R31, c[0x0][0x230] ;  /* 0x00008c00ff1f7b82 */ /* 0x000ee20000000800 */
[----:B------:R-:W-:Y:S02]  /*c470*/  LDGSTS.E [R0+0x1c000], desc[UR8][R222.64], !P2 ;  /* 0x1c000000de007fae */ /* 0x000fe4000d121848 */
[----:B------:R-:W-:Y:S01]  /*c480*/  ISETP.GE.U32.AND P5, PT, R24, 0x7fffff9a, PT ;  /* 0x7fffff9a1800780c */ /* 0x000fe20003fa6070 */
[----:B------:R-:W-:-:S03]  /*c490*/  VIADD R24, R29, 0xffffffd8 ;  /* 0xffffffd81d187836 */ /* 0x000fc60000000000 */
[----:B------:R-:W-:Y:S01]  /*c4a0*/  LDGSTS.E [R0+0x10004], desc[UR8][R66.64], !P4 ;  /* 0x1000400042007fae */ /* 0x000fe2000e121848 */
[----:B------:R-:W4:Y:S01]  /*c4b0*/  LDC R29, c[0x0][0x230] ;  /* 0x00008c00ff1d7b82 */ /* 0x000f220000000800 */
[----:B------:R-:W-:Y:S02]  /*c4c0*/  ISETP.GE.U32.AND P3, PT, R24, 0x7fffff99, PT ;  /* 0x7fffff991800780c */ /* 0x000fe40003f66070 */
[----:B------:R-:W-:Y:S04]  /*c4d0*/  LDGSTS.E [R0+0x14004], desc[UR8][R64.64], !P4 ;  /* 0x1400400040007fae */ /* 0x000fe8000e121848 */
[----:B------:R-:W-:Y:S04]  /*c4e0*/  LDGSTS.E [R0+0x18004], desc[UR8][R214.64], !P4 ;  /* 0x18004000d6007fae */ /* 0x000fe8000e121848 */
[----:B------:R-:W-:Y:S04]  /*c4f0*/  LDGSTS.E [R0+0x1c004], desc[UR8][R206.64], !P4 ;  /* 0x1c004000ce007fae */ /* 0x000fe8000e121848 */
[----:B------:R-:W-:Y:S04]  /*c500*/  LDGSTS.E [R0+0x10008], desc[UR8][R62.64], !P5 ;  /* 0x100080003e007fae */ /* 0x000fe8000e921848 */
[----:B------:R-:W3:Y:S04]  /*c510*/  LDL.LU.64 R222, [R1+0x1de8] ;  /* 0x001de80001de7983 */ /* 0x000ee80000300a00 */
        /* <DEDUP_REMOVED lines=8> */
[----:B--2---:R-:W-:Y:S04]  /*c5a0*/  LDGSTS.E [R0+0x1400c], desc[UR8][R212.64], !P3 ;  /* 0x1400c000d4007fae */ /* 0x004fe8000d921848 */
[----:B------:R-:W-:Y:S04]  /*c5b0*/  LDGSTS.E [R0+0x1800c], desc[UR8][R204.64], !P3 ;  /* 0x1800c000cc007fae */ /* 0x000fe8000d921848 */
[----:B------:R1:W-:Y:S04]  /*c5c0*/  LDGSTS.E [R0+0x1c00c], desc[UR8][R108.64], !P3 ;  /* 0x1c00c0006c007fae */ /* 0x0003e8000d921848 */
[----:B------:R-:W2:Y:S04]  /*c5d0*/  LDL.LU.64 R212, [R1+0x1dc0] ;  /* 0x001dc00001d47983 */ /* 0x000ea80000300a00 */
[----:B------:R-:W2:Y:S04]  /*c5e0*/  LDL.LU.64 R204, [R1+0x1db8] ;  /* 0x001db80001cc7983 */ /* 0x000ea80000300a00 */
[----:B------:R-:W2:Y:S04]  /*c5f0*/  LDL.64 R78, [R1+0x1550] ;  /* 0x00155000014e7983 */ /* 0x000ea80000100a00 */
        /* <DEDUP_REMOVED lines=10> */
[----:B------:R-:W2:Y:S01]  /*c6a0*/  LDL.64 R62, [R1+0x15c0] ;  /* 0x0015c000013e7983 */ /* 0x000ea20000100a00 */
[----:B------:R-:W-:Y:S01]  /*c6b0*/  VIADD R24, R28, 0xfffffff6 ;  /* 0xfffffff61c187836 */ /* 0x000fe20000000000 */
[----:B------:R-:W-:Y:S01]  /*c6c0*/  ISETP.GE.U32.AND P4, PT, R25, 0x7fffffb8, PT ;  /* 0x7fffffb81900780c */ /* 0x000fe20003f86070 */
[----:B-1----:R-:W-:Y:S01]  /*c6d0*/  VIADD R0, R27, 0xfffffff4 ;  /* 0xfffffff41b007836 */ /* 0x002fe20000000000 */
[----:B------:R-:W-:-:S02]  /*c6e0*/  LOP3.LUT R28, R12, 0x20, RZ, 0x3c, !PT ;  /* 0x000000200c1c7812 */ /* 0x000fc400078e3cff */
[----:B------:R-:W-:Y:S01]  /*c6f0*/  ISETP.GE.U32.AND P5, PT, R24, 0x7fffffb7, PT ;  /* 0x7fffffb71800780c */ /* 0x000fe20003fa6070 */
[----:B------:R-:W-:Y:S01]  /*c700*/  VIADD R24, R26, 0xfffffff5 ;  /* 0xfffffff51a187836 */ /* 0x000fe20000000000 */
[----:B------:R-:W-:Y:S01]  /*c710*/  ISETP.GE.U32.AND P1, PT, R0, 0x7fffffb5, PT ;  /* 0x7fffffb50000780c */ /* 0x000fe20003f26070 */
[----:B------:R-:W-:Y:S01]  /*c720*/  VIADD R0, R28, UR6 ;  /* 0x000000061c007c36 */ /* 0x000fe20008000000 */
[----:B------:R-:W1:Y:S02]  /*c730*/  LDC R27, c[0x0][0x230] ;  /* 0x00008c00ff1b7b82 */ /* 0x000e640000000800 */
[----:B------:R-:W-:Y:S01]  /*c740*/  ISETP.GE.U32.AND P3, PT, R24, 0x7fffffb6, PT ;  /* 0x7fffffb61800780c */ /* 0x000fe20003f66070 */
[----:B----4-:R-:W-:Y:S02]  /*c750*/  VIADD R25, R29, 0xffffffd7 ;  /* 0xffffffd71d197836 */ /* 0x010fe40000000000 */
[----:B---3--:R-:W-:-:S03]  /*c760*/  VIADD R24, R31, 0xffffffd6 ;  /* 0xffffffd61f187836 */ /* 0x008fc60000000000 */
[----:B------:R-:W-:Y:S01]  /*c770*/  ISETP.GE.U32.AND P2, PT, R25, 0x7fffff98, PT ;  /* 0x7fffff981900780c */ /* 0x000fe20003f46070 */
[----:B------:R-:W3:Y:S08]  /*c780*/  LDC R28, c[0x0][0x230] ;  /* 0x00008c00ff1c7b82 */ /* 0x000ef00000000800 */
[----:B------:R-:W4:Y:S08]  /*c790*/  LDC R25, c[0x0][0x230] ;  /* 0x00008c00ff197b82 */ /* 0x000f300000000800 */
[----:B------:R-:W1:Y:S08]  /*c7a0*/  LDC R26, c[0x0][0x230] ;  /* 0x00008c00ff1a7b82 */ /* 0x000e700000000800 */
[----:B------:R-:W1:Y:S01]  /*c7b0*/  LDC R29, c[0x0][0x230] ;  /* 0x00008c00ff1d7b82 */ /* 0x000e620000000800 */
[----:B--2---:R-:W-:Y:S07]  /*c7c0*/  LDGSTS.E [R0], desc[UR8][R204.64], !P4 ;  /* 0x00000000cc007fae */ /* 0x004fee000e121848 */
[----:B------:R-:W2:Y:S01]  /*c7d0*/  LDC R31, c[0x0][0x230] ;  /* 0x00008c00ff1f7b82 */ /* 0x000ea20000000800 */
[----:B------:R-:W-:Y:S04]  /*c7e0*/  LDGSTS.E [R0+0x4000], desc[UR8][R206.64], !P4 ;  /* 0x04000000ce007fae */ /* 0x000fe8000e121848 */
[----:B------:R-:W-:Y:S04]  /*c7f0*/  LDGSTS.E [R0+0x8000], desc[UR8][R208.64], !P4 ;  /* 0x08000000d0007fae */ /* 0x000fe8000e121848 */
[----:B------:R-:W-:Y:S01]  /*c800*/  LDGSTS.E [R0+0xc000], desc[UR8][R210.64], !P4 ;  /* 0x0c000000d2007fae */ /* 0x000fe2000e121848 */
[----:B------:R-:W-:Y:S01]  /*c810*/  ISETP.GE.U32.AND P4, PT, R24, 0x7fffff97, PT ;  /* 0x7fffff971800780c */ /* 0x000fe20003f86070 */
[----:B------:R-:W-:-:S02]  /*c820*/  VIADD R24, R32, 0xffffffd5 ;  /* 0xffffffd520187836 */ /* 0x000fc40000000000 */
[----:B------:R-:W-:Y:S01]  /*c830*/  LDGSTS.E [R0+0x4], desc[UR8][R212.64], !P5 ;  /* 0x00004000d4007fae */ /* 0x000fe2000e921848 */
[----:B----4-:R-:W-:Y:S01]  /*c840*/  VIADD R25, R25, 0xfffffff3 ;  /* 0xfffffff319197836 */ /* 0x010fe20000000000 */
[----:B------:R-:W4:Y:S02]  /*c850*/  LDC R32, c[0x0][0x230] ;  /* 0x00008c00ff207b82 */ /* 0x000f240000000800 */
[----:B------:R-:W-:Y:S04]  /*c860*/  LDGSTS.E [R0+0x4004], desc[UR8][R214.64], !P5 ;  /* 0x04004000d6007fae */ /* 0x000fe8000e921848 */
[----:B------:R-:W-:Y:S04]  /*c870*/  LDGSTS.E [R0+0x8004], desc[UR8][R216.64], !P5 ;  /* 0x08004000d8007fae */ /* 0x000fe8000e921848 */
[----:B------:R-:W-:Y:S01]  /*c880*/  LDGSTS.E [R0+0xc004], desc[UR8][R218.64], !P5 ;  /* 0x0c004000da007fae */ /* 0x000fe2000e921848 */
[----:B------:R-:W-:Y:S01]  /*c890*/  ISETP.GE.U32.AND P5, PT, R24, 0x7fffff96, PT ;  /* 0x7fffff961800780c */ /* 0x000fe20003fa6070 */
[----:B------:R-:W-:-:S02]  /*c8a0*/  VIADD R24, R30, 0xffffffd4 ;  /* 0xffffffd41e187836 */ /* 0x000fc40000000000 */
[----:B------:R-:W-:Y:S01]  /*c8b0*/  LDGSTS.E [R0+0x8], desc[UR8][R220.64], !P3 ;  /* 0x00008000dc007fae */ /* 0x000fe2000d921848 */
[----:B------:R-:W4:Y:S03]  /*c8c0*/  LDC R30, c[0x0][0x230] ;  /* 0x00008c00ff1e7b82 */ /* 0x000f260000000800 */
[----:B------:R-:W-:Y:S04]  /*c8d0*/  LDGSTS.E [R0+0x4008], desc[UR8][R222.64], !P3 ;  /* 0x04008000de007fae */ /* 0x000fe8000d921848 */
[----:B------:R-:W-:Y:S04]  /*c8e0*/  LDGSTS.E [R0+0x8008], desc[UR8][R224.64], !P3 ;  /* 0x08008000e0007fae */ /* 0x000fe8000d921848 */
[----:B------:R-:W-:Y:S01]  /*c8f0*/  LDGSTS.E [R0+0xc008], desc[UR8][R226.64], !P3 ;  /* 0x0c008000e2007fae */ /* 0x000fe2000d921848 */
[----:B------:R-:W-:-:S03]  /*c900*/  ISETP.GE.U32.AND P3, PT, R24, 0x7fffff95, PT ;  /* 0x7fffff951800780c */ /* 0x000fc60003f66070 */
        /* <DEDUP_REMOVED lines=9> */
[----:B------:R-:W4:Y:S04]  /*c9a0*/  LDL.LU.64 R140, [R1+0x1db0] ;  /* 0x001db000018c7983 */ /* 0x000f280000300a00 */
[----:B------:R-:W-:Y:S04]  /*c9b0*/  LDGSTS.E [R0+0x14004], desc[UR8][R70.64], !P4 ;  /* 0x1400400046007fae */ /* 0x000fe8000e121848 */
[----:B------:R-:W4:Y:S04]  /*c9c0*/  LDL.LU.64 R128, [R1+0x1da8] ;  /* 0x001da80001807983 */ /* 0x000f280000300a00 */
[----:B------:R-:W-:Y:S04]  /*c9d0*/  LDGSTS.E [R0+0x18004], desc[UR8][R68.64], !P4 ;  /* 0x1800400044007fae */ /* 0x000fe8000e121848 */
[----:B------:R-:W-:Y:S04]  /*c9e0*/  LDGSTS.E [R0+0x1c004], desc[UR8][R238.64], !P4 ;  /* 0x1c004000ee007fae */ /* 0x000fe8000e121848 */
[----:B------:R-:W2:Y:S04]  /*c9f0*/  LDL.64 R70, [R1+0xe20] ;  /* 0x000e200001467983 */ /* 0x000ea80000100a00 */
[----:B------:R-:W4:Y:S04]  /*ca00*/  LDL.64 R68, [R1+0xe40] ;  /* 0x000e400001447983 */ /* 0x000f280000100a00 */
[----:B------:R-:W-:Y:S04]  /*ca10*/  LDGSTS.E [R0+0x10008], desc[UR8][R66.64], !P5 ;  /* 0x1000800042007fae */ /* 0x000fe8000e921848 */
[----:B------:R-:W4:Y:S04]  /*ca20*/  LDL.64 R238, [R1+0xe60] ;  /* 0x000e600001ee7983 */ /* 0x000f280000100a00 */
[----:B------:R-:W-:Y:S04]  /*ca30*/  LDGSTS.E [R0+0x14008], desc[UR8][R146.64], !P5 ;  /* 0x1400800092007fae */ /* 0x000fe8000e921848 */
[----:B------:R-:W-:Y:S04]  /*ca40*/  LDGSTS.E [R0+0x18008], desc[UR8][R120.64], !P5 ;  /* 0x1800800078007fae */ /* 0x000fe8000e921848 */
[----:B------:R-:W-:Y:S04]  /*ca50*/  LDGSTS.E [R0+0x1c008], desc[UR8][R110.64], !P5 ;  /* 0x1c0080006e007fae */ /* 0x000fe8000e921848 */
[----:B------:R-:W4:Y:S04]  /*ca60*/  LDL.64 R146, [R1+0xea0] ;  /* 0x000ea00001927983 */ /* 0x000f280000100a00 */
[----:B------:R-:W4:Y:S04]  /*ca70*/  LDL.64 R120, [R1+0xec0] ;  /* 0x000ec00001787983 */ /* 0x000f280000100a00 */
[----:B------:R-:W-:Y:S04]  /*ca80*/  LDGSTS.E [R0+0x1000c], desc[UR8][R64.64], !P3 ;  /* 0x1000c00040007fae */ /* 0x000fe8000d921848 */
[----:B------:R-:W4:Y:S04]  /*ca90*/  LDL.LU.64 R110, [R1+0x1da0] ;  /* 0x001da000016e7983 */ /* 0x000f280000300a00 */
[----:B------:R-:W-:Y:S04]  /*caa0*/  LDGSTS.E [R0+0x1400c], desc[UR8][R108.64], !P3 ;  /* 0x1400c0006c007fae */ /* 0x000fe8000d921848 */
[----:B------:R-:W-:Y:S04]  /*cab0*/  LDGSTS.E [R0+0x1800c], desc[UR8][R62.64], !P3 ;  /* 0x1800c0003e007fae */ /* 0x000fe8000d921848 */
[----:B------:R1:W-:Y:S04]  /*cac0*/  LDGSTS.E [R0+0x1c00c], desc[UR8][R92.64], !P3 ;  /* 0x1c00c0005c007fae */ /* 0x0003e8000d921848 */
[----:B------:R-:W4:Y:S04]  /*cad0*/  LDL.64 R108, [R1+0xee0] ;  /* 0x000ee000016c7983 */ /* 0x000f280000100a00 */
[----:B------:R-:W4:Y:S04]  /*cae0*/  LDL.LU.64 R92, [R1+0x1d98] ;  /* 0x001d9800015c7983 */ /* 0x000f280000300a00 */
[----:B------:R-:W4:Y:S04]  /*caf0*/  LDL.64 R66, [R1+0xf20] ;  /* 0x000f200001427983 */ /* 0x000f280000100a00 */
[----:B------:R-:W4:Y:S04]  /*cb00*/  LDL.64 R64, [R1+0xf40] ;  /* 0x000f400001407983 */ /* 0x000f280000100a00 */
[----:B------:R-:W4:Y:S01]  /*cb10*/  LDL.64 R62, [R1+0xf60] ;  /* 0x000f6000013e7983 */ /* 0x000f220000100a00 */
[----:B---3--:R-:W-:Y:S01]  /*cb20*/  VIADD R24, R28, 0xfffffff2 ;  /* 0xfffffff21c187836 */ /* 0x008fe20000000000 */
[----:B------:R-:W-:Y:S01]  /*cb30*/  ISETP.GE.U32.AND P4, PT, R25, 0x7fffffb4, PT ;  /* 0x7fffffb41900780c */ /* 0x000fe20003f86070 */
[----:B-1----:R-:W-:Y:S01]  /*cb40*/  VIADD R0, R27, 0xfffffff0 ;  /* 0xfffffff01b007836 */ /* 0x002fe20000000000 */
[----:B------:R-:W-:Y:S01]  /*cb50*/  LOP3.LUT R28, R12, 0x30, RZ, 0x3c, !PT ;  /* 0x000000300c1c7812 */ /* 0x000fe200078e3cff */
[----:B------:R-:W3:Y:S01]  /*cb60*/  LDL.64 R74, [R1+0x15e0] ;  /* 0x0015e000014a7983 */ /* 0x000ee20000100a00 */
[----:B------:R-:W-:Y:S01]  /*cb70*/  ISETP.GE.U32.AND P5, PT, R24, 0x7fffffb3, PT ;  /* 0x7fffffb31800780c */ /* 0x000fe20003fa6070 */
[----:B------:R-:W-:Y:S01]  /*cb80*/  VIADD R25, R29, 0xffffffd3 ;  /* 0xffffffd31d197836 */ /* 0x000fe20000000000 */
[----:B------:R-:W-:Y:S01]  /*cb90*/  ISETP.GE.U32.AND P1, PT, R0, 0x7fffffb1, PT ;  /* 0x7fffffb10000780c */ /* 0x000fe20003f26070 */
[----:B------:R-:W-:Y:S01]  /*cba0*/  VIADD R0, R28, UR6 ;  /* 0x000000061c007c36 */ /* 0x000fe20008000000 */
[----:B------:R-:W1:Y:S01]  /*cbb0*/  LDC R27, c[0x0][0x230] ;  /* 0x00008c00ff1b7b82 */ /* 0x000e620000000800 */
[----:B------:R-:W-:-:S05]  /*cbc0*/  VIADD R24, R26, 0xfffffff1 ;  /* 0xfffffff11a187836 */ /* 0x000fca0000000000 */
[----:B------:R-:W-:Y:S02]  /*cbd0*/  ISETP.GE.U32.AND P3, PT, R24, 0x7fffffb2, PT ;  /* 0x7fffffb21800780c */ /* 0x000fe40003f66070 */
[----:B------:R-:W-:Y:S01]  /*cbe0*/  ISETP.GE.U32.AND P2, PT, R25, 0x7fffff94, PT ;  /* 0x7fffff941900780c */ /* 0x000fe20003f46070 */
[----:B------:R-:W1:Y:S08]  /*cbf0*/  LDC R28, c[0x0][0x230] ;  /* 0x00008c00ff1c7b82 */ /* 0x000e700000000800 */
[----:B------:R-:W1:Y:S01]  /*cc00*/  LDC R29, c[0x0][0x230] ;  /* 0x00008c00ff1d7b82 */ /* 0x000e620000000800 */
[----:B--2---:R-:W-:Y:S01]  /*cc10*/  LDGSTS.E [R0], desc[UR8][R70.64], !P4 ;  /* 0x0000000046007fae */ /* 0x004fe2000e121848 */
[----:B------:R-:W-:-:S06]  /*cc20*/  VIADD R24, R31, 0xffffffd2 ;  /* 0xffffffd21f187836 */ /* 0x000fcc0000000000 */
[----:B------:R-:W2:Y:S01]  /*cc30*/  LDC R25, c[0x0][0x230] ;  /* 0x00008c00ff197b82 */ /* 0x000ea20000000800 */
[----:B----4-:R-:W-:Y:S07]  /*cc40*/  LDGSTS.E [R0+0x4000], desc[UR8][R68.64], !P4 ;  /* 0x0400000044007fae */ /* 0x010fee000e121848 */
[----:B------:R-:W4:Y:S01]  /*cc50*/  LDC R26, c[0x0][0x230] ;  /* 0x00008c00ff1a7b82 */ /* 0x000f220000000800 */
[----:B------:R-:W-:Y:S04]  /*cc60*/  LDGSTS.E [R0+0x8000], desc[UR8][R238.64], !P4 ;  /* 0x08000000ee007fae */ /* 0x000fe8000e121848 */
[----:B------:R-:W-:Y:S03]  /*cc70*/  LDGSTS.E [R0+0xc000], desc[UR8][R122.64], !P4 ;  /* 0x0c0000007a007fae */ /* 0x000fe6000e121848 */
[----:B------:R-:W4:Y:S01]  /*cc80*/  LDC R31, c[0x0][0x230] ;  /* 0x00008c00ff1f7b82 */ /* 0x000f220000000800 */
[----:B------:R-:W4:Y:S04]  /*cc90*/  LDL.64 R238, [R1+0xfa0] ;  /* 0x000fa00001ee7983 */ /* 0x000f280000100a00 */
[----:B------:R-:W-:Y:S04]  /*cca0*/  LDGSTS.E [R0+0x4], desc[UR8][R146.64], !P5 ;  /* 0x0000400092007fae */ /* 0x000fe8000e921848 */
[----:B------:R-:W3:Y:S04]  /*ccb0*/  LDL.64 R122, [R1+0xfc0] ;  /* 0x000fc000017a7983 */ /* 0x000ee80000100a00 */
[----:B------:R-:W-:Y:S04]  /*ccc0*/  LDGSTS.E [R0+0x4004], desc[UR8][R120.64], !P5 ;  /* 0x0400400078007fae */ /* 0x000fe8000e921848 */
[----:B------:R-:W3:Y:S04]  /*ccd0*/  LDL.64 R146, [R1+0x1010] ;  /* 0x0010100001927983 */ /* 0x000ee80000100a00 */
[----:B------:R-:W3:Y:S04]  /*cce0*/  LDL.64 R120, [R1+0x15d0] ;  /* 0x0015d00001787983 */ /* 0x000ee80000100a00 */
[----:B------:R-:W-:Y:S04]  /*ccf0*/  LDGSTS.E [R0+0x8004], desc[UR8][R108.64], !P5 ;  /* 0x080040006c007fae */ /* 0x000fe8000e921848 */
[----:B------:R-:W-:Y:S04]  /*cd00*/  LDGSTS.E [R0+0xc004], desc[UR8][R84.64], !P5 ;  /* 0x0c00400054007fae */ /* 0x000fe8000e921848 */
[----:B------:R-:W3:Y:S04]  /*cd10*/  LDL.64 R108, [R1+0x15d8] ;  /* 0x0015d800016c7983 */ /* 0x000ee80000100a00 */
[----:B------:R-:W3:Y:S04]  /*cd20*/  LDL.LU.64 R84, [R1+0x1d90] ;  /* 0x001d900001547983 */ /* 0x000ee80000300a00 */
[----:B------:R-:W3:Y:S04]  /*cd30*/  LDL.64 R72, [R1+0x15f0] ;  /* 0x0015f00001487983 */ /* 0x000ee80000100a00 */
[----:B------:R-:W3:Y:S04]  /*cd40*/  LDL.64 R70, [R1+0x15f8] ;  /* 0x0015f80001467983 */ /* 0x000ee80000100a00 */
[----:B------:R-:W3:Y:S04]  /*cd50*/  LDL.64 R80, [R1+0x1600] ;  /* 0x0016000001507983 */ /* 0x000ee80000100a00 */
[----:B------:R-:W-:Y:S04]  /*cd60*/  LDGSTS.E [R0+0x8], desc[UR8][R66.64], !P3 ;  /* 0x0000800042007fae */ /* 0x000fe8000d921848 */
[----:B------:R-:W3:Y:S04]  /*cd70*/  LDL.64 R78, [R1+0x1610] ;  /* 0x00161000014e7983 */ /* 0x000ee80000100a00 */
[----:B------:R-:W-:Y:S04]  /*cd80*/  LDGSTS.E [R0+0x4008], desc[UR8][R64.64], !P3 ;  /* 0x0400800040007fae */ /* 0x000fe8000d921848 */
[----:B------:R-:W3:Y:S04]  /*cd90*/  LDL.64 R76, [R1+0x1618] ;  /* 0x00161800014c7983 */ /* 0x000ee80000100a00 */
[----:B------:R-:W3:Y:S04]  /*cda0*/  LDL.64 R68, [R1+0x1620] ;  /* 0x0016200001447983 */ /* 0x000ee80000100a00 */
[----:B------:R-:W-:Y:S04]  /*cdb0*/  LDGSTS.E [R0+0x8008], desc[UR8][R62.64], !P3 ;  /* 0x080080003e007fae */ /* 0x000fe8000d921848 */
[----:B------:R-:W3:Y:S04]  /*cdc0*/  LDL.64 R66, [R1+0x1630] ;  /* 0x0016300001427983 */ /* 0x000ee80000100a00 */
[----:B------:R-:W-:Y:S04]  /*cdd0*/  LDGSTS.E [R0+0xc008], desc[UR8][R250.64], !P3 ;  /* 0x0c008000fa007fae */ /* 0x000fe8000d921848 */
[----:B------:R-:W3:Y:S04]  /*cde0*/  LDL.LU.64 R250, [R1+0x1d88] ;  /* 0x001d880001fa7983 */ /* 0x000ee80000300a00 */
[----:B------:R-:W3:Y:S04]  /*cdf0*/  LDL.64 R64, [R1+0x1638] ;  /* 0x0016380001407983 */ /* 0x000ee80000100a00 */
[----:B------:R-:W3:Y:S01]  /*ce00*/  LDL.64 R62, [R1+0x1640] ;  /* 0x00164000013e7983 */ /* 0x000ee20000100a00 */
[----:B------:R-:W-:Y:S01]  /*ce10*/  ISETP.GE.U32.AND P4, PT, R24, 0x7fffff93, PT ;  /* 0x7fffff931800780c */ /* 0x000fe20003f86070 */
[----:B------:R-:W-:-:S02]  /*ce20*/  VIADD R24, R32, 0xffffffd1 ;  /* 0xffffffd120187836 */ /* 0x000fc40000000000 */
[----:B--2---:R-:W-:Y:S01]  /*ce30*/  VIADD R25, R25, 0xffffffef ;  /* 0xffffffef19197836 */ /* 0x004fe20000000000 */
[----:B------:R-:W2:Y:S02]  /*ce40*/  LDC R32, c[0x0][0x230] ;  /* 0x00008c00ff207b82 */ /* 0x000ea40000000800 */
[----:B------:R-:W-:Y:S01]  /*ce50*/  ISETP.GE.U32.AND P5, PT, R24, 0x7fffff92, PT ;  /* 0x7fffff921800780c */ /* 0x000fe20003fa6070 */
[----:B------:R-:W-:-:S05]  /*ce60*/  VIADD R24, R30, 0xffffffd0 ;  /* 0xffffffd01e187836 */ /* 0x000fca0000000000 */
[----:B------:R-:W-:Y:S01]  /*ce70*/  ISETP.GE.U32.AND P3, PT, R24, 0x7fffff91, PT ;  /* 0x7fffff911800780c */ /* 0x000fe20003f66070 */
[----:B----4-:R-:W-:Y:S01]  /*ce80*/  LDGSTS.E [R0+0xc], desc[UR8][R238.64], !P1 ;  /* 0x0000c000ee007fae */ /* 0x010fe2000c921848 */
[----:B------:R-:W4:Y:S03]  /*ce90*/  LDC R30, c[0x0][0x230] ;  /* 0x00008c00ff1e7b82 */ /* 0x000f260000000800 */
[----:B---3--:R-:W-:Y:S04]  /*cea0*/  LDGSTS.E [R0+0x400c], desc[UR8][R122.64], !P1 ;  /* 0x0400c0007a007fae */ /* 0x008fe8000c921848 */
[----:B------:R-:W3:Y:S04]  /*ceb0*/  LDL.LU.64 R238, [R1+0x1d80] ;  /* 0x001d800001ee7983 */ /* 0x000ee80000300a00 */
[----:B------:R-:W-:Y:S04]  /*cec0*/  LDGSTS.E [R0+0x800c], desc[UR8][R146.64], !P1 ;  /* 0x0800c00092007fae */ /* 0x000fe8000c921848 */
[----:B------:R-:W-:Y:S04]  /*ced0*/  LDGSTS.E [R0+0xc00c], desc[UR8][R132.64], !P1 ;  /* 0x0c00c00084007fae */ /* 0x000fe8000c921848 */
[----:B------:R-:W3:Y:S04]  /*cee0*/  LDL.LU.64 R122, [R1+0x1d78] ;  /* 0x001d7800017a7983 */ /* 0x000ee80000300a00 */
[----:B------:R-:W-:Y:S04]  /*cef0*/  LDGSTS.E [R0+0x10000], desc[UR8][R120.64], !P2 ;  /* 0x1000000078007fae */ /* 0x000fe8000d121848 */
[----:B------:R-:W3:Y:S04]  /*cf00*/  LDL.LU.64 R146, [R1+0x1d70] ;  /* 0x001d700001927983 */ /* 0x000ee80000300a00 */
[----:B------:R-:W3:Y:S04]  /*cf10*/  LDL.LU.64 R132, [R1+0x1d68] ;  /* 0x001d680001847983 */ /* 0x000ee80000300a00 */
[----:B------:R-:W3:Y:S04]  /*cf20*/  LDL.LU.64 R120, [R1+0x1d60] ;  /* 0x001d600001787983 */ /* 0x000ee80000300a00 */
[----:B------:R-:W-:Y:S04]  /*cf30*/  LDGSTS.E [R0+0x14000], desc[UR8][R108.64], !P2 ;  /* 0x140000006c007fae */ /* 0x000fe8000d121848 */
[----:B------:R-:W-:Y:S04]  /*cf40*/  LDGSTS.E [R0+0x18000], desc[UR8][R74.64], !P2 ;  /* 0x180000004a007fae */ /* 0x000fe8000d121848 */
[----:B------:R-:W-:Y:S04]  /*cf50*/  LDGSTS.E [R0+0x1c000], desc[UR8][R96.64], !P2 ;  /* 0x1c00000060007fae */ /* 0x000fe8000d121848 */
[----:B------:R-:W3:Y:S04]  /*cf60*/  LDL.LU.64 R108, [R1+0x1d58] ;  /* 0x001d5800016c7983 */ /* 0x000ee80000300a00 */
[----:B------:R-:W-:Y:S04]  /*cf70*/  LDGSTS.E [R0+0x10004], desc[UR8][R72.64], !P4 ;  /* 0x1000400048007fae */ /* 0x000fe8000e121848 */
[----:B------:R-:W3:Y:S04]  /*cf80*/  LDL.LU.64 R96, [R1+0x1d50] ;  /* 0x001d500001607983 */ /* 0x000ee80000300a00 */
[----:B------:R-:W-:Y:S04]  /*cf90*/  LDGSTS.E [R0+0x14004], desc[UR8][R70.64], !P4 ;  /* 0x1400400046007fae */ /* 0x000fe8000e121848 */
[----:B------:R-:W2:Y:S04]  /*cfa0*/  LDL.64 R74, [R1+0x1048] ;  /* 0x00104800014a7983 */ /* 0x000ea80000100a00 */
[----:B------:R-:W-:Y:S04]  /*cfb0*/  LDGSTS.E [R0+0x18004], desc[UR8][R80.64], !P4 ;  /* 0x1800400050007fae */ /* 0x000fe8000e121848 */
[----:B------:R-:W4:Y:S04]  /*cfc0*/  LDL.64 R72, [R1+0x1050] ;  /* 0x0010500001487983 */ /* 0x000f280000100a00 */
[----:B------:R-:W-:Y:S04]  /*cfd0*/  LDGSTS.E [R0+0x1c004], desc[UR8][R88.64], !P4 ;  /* 0x1c00400058007fae */ /* 0x000fe8000e121848 */
[----:B------:R-:W3:Y:S04]  /*cfe0*/  LDL.64 R70, [R1+0x1058] ;  /* 0x0010580001467983 */ /* 0x000ee80000100a00 */
        /* <DEDUP_REMOVED lines=8> */
[----:B------:R-:W3:Y:S04]  /*d070*/  LDL.64 R68, [R1+0x1270] ;  /* 0x0012700001447983 */ /* 0x000ee80000100a00 */
[----:B------:R-:W-:Y:S04]  /*d080*/  LDGSTS.E [R0+0x1800c], desc[UR8][R62.64], !P3 ;  /* 0x1800c0003e007fae */ /* 0x000fe8000d921848 */
[----:B------:R-:W3:Y:S04]  /*d090*/  LDL.64 R66, [R1+0x1278] ;  /* 0x0012780001427983 */ /* 0x000ee80000100a00 */
[----:B------:R1:W-:Y:S04]  /*d0a0*/  LDGSTS.E [R0+0x1c00c], desc[UR8][R242.64], !P3 ;  /* 0x1c00c000f2007fae */ /* 0x0003e8000d921848 */
[----:B------:R-:W3:Y:S04]  /*d0b0*/  LDL.LU.64 R242, [R1+0x1d38] ;  /* 0x001d380001f27983 */ /* 0x000ee80000300a00 */
[----:B------:R-:W3:Y:S04]  /*d0c0*/  LDL.64 R64, [R1+0x1290] ;  /* 0x0012900001407983 */ /* 0x000ee80000100a00 */
[----:B------:R-:W3:Y:S01]  /*d0d0*/  LDL.64 R62, [R1+0x1298] ;  /* 0x00129800013e7983 */ /* 0x000ee20000100a00 */
[----:B------:R-:W-:Y:S01]  /*d0e0*/  ISETP.GE.U32.AND P4, PT, R25, 0x7fffffb0, PT ;  /* 0x7fffffb01900780c */ /* 0x000fe20003f86070 */
[----:B-1----:R-:W-:Y:S01]  /*d0f0*/  VIADD R24, R28, 0xffffffee ;  /* 0xffffffee1c187836 */ /* 0x002fe20000000000 */
[----:B------:R-:W-:Y:S01]  /*d100*/  LOP3.LUT R28, R12, 0x40, RZ, 0x3c, !PT ;  /* 0x000000400c1c7812 */ /* 0x000fe200078e3cff */
[----:B------:R-:W-:Y:S01]  /*d110*/  VIADD R0, R27, 0xffffffec ;  /* 0xffffffec1b007836 */ /* 0x000fe20000000000 */
[----:B------:R-:W3:Y:S04]  /*d120*/  LDL.64 R80, [R1+0x12b0] ;  /* 0x0012b00001507983 */ /* 0x000ee80000100a00 */
[----:B------:R-:W3:Y:S01]  /*d130*/  LDL.64 R78, [R1+0x12b8] ;  /* 0x0012b800014e7983 */ /* 0x000ee20000100a00 */
[----:B------:R-:W-:Y:S01]  /*d140*/  ISETP.GE.U32.AND P1, PT, R0, 0x7fffffad, PT ;  /* 0x7fffffad0000780c */ /* 0x000fe20003f26070 */
[----:B------:R-:W-:Y:S01]  /*d150*/  VIADD R0, R28, UR6 ;  /* 0x000000061c007c36 */ /* 0x000fe20008000000 */
[----:B------:R-:W-:Y:S01]  /*d160*/  ISETP.GE.U32.AND P5, PT, R24, 0x7fffffaf, PT ;  /* 0x7fffffaf1800780c */ /* 0x000fe20003fa6070 */
[----:B------:R-:W-:Y:S01]  /*d170*/  VIADD R24, R26, 0xffffffed ;  /* 0xffffffed1a187836 */ /* 0x000fe20000000000 */
[----:B------:R-:W1:Y:S04]  /*d180*/  LDC R28, c[0x0][0x230] ;  /* 0x00008c00ff1c7b82 */ /* 0x000e680000000800 */
[----:B------:R-:W-:Y:S01]  /*d190*/  ISETP.GE.U32.AND P3, PT, R24, 0x7fffffae, PT ;  /* 0x7fffffae1800780c */ /* 0x000fe20003f66070 */
[----:B------:R-:W-:-:S03]  /*d1a0*/  VIADD R25, R29, 0xffffffcf ;  /* 0xffffffcf1d197836 */ /* 0x000fc60000000000 */
[----:B------:R-:W1:Y:S01]  /*d1b0*/  LDC R27, c[0x0][0x230] ;  /* 0x00008c00ff1b7b82 */ /* 0x000e620000000800 */
[----:B--2---:R-:W-:Y:S01]  /*d1c0*/  LDGSTS.E [R0], desc[UR8][R74.64], !P4 ;  /* 0x000000004a007fae */ /* 0x004fe2000e121848 */
[----:B------:R-:W-:Y:S01]  /*d1d0*/  VIADD R24, R31, 0xffffffce ;  /* 0xffffffce1f187836 */ /* 0x000fe20000000000 */
[----:B------:R-:W-:-:S05]  /*d1e0*/  ISETP.GE.U32.AND P2, PT, R25, 0x7fffff90, PT ;  /* 0x7fffff901900780c */ /* 0x000fca0003f46070 */
[----:B------:R-:W2:Y:S01]  /*d1f0*/  LDC R26, c[0x0][0x230] ;  /* 0x00008c00ff1a7b82 */ /* 0x000ea20000000800 */
[----:B----4-:R-:W-:Y:S07]  /*d200*/  LDGSTS.E [R0+0x4000], desc[UR8][R72.64], !P4 ;  /* 0x0400000048007fae */ /* 0x010fee000e121848 */
[----:B------:R-:W4:Y:S01]  /*d210*/  LDC R25, c[0x0][0x230] ;  /* 0x00008c00ff197b82 */ /* 0x000f220000000800 */
[----:B---3--:R-:W-:Y:S07]  /*d220*/  LDGSTS.E [R0+0x8000], desc[UR8][R70.64], !P4 ;  /* 0x0800000046007fae */ /* 0x008fee000e121848 */
[----:B------:R-:W3:Y:S01]  /*d230*/  LDC R29, c[0x0][0x230] ;  /* 0x00008c00ff1d7b82 */ /* 0x000ee20000000800 */
[----:B------:R-:W-:Y:S07]  /*d240*/  LDGSTS.E [R0+0xc000], desc[UR8][R240.64], !P4 ;  /* 0x0c000000f0007fae */ /* 0x000fee000e121848 */
[----:B------:R-:W3:Y:S01]  /*d250*/  LDC R31, c[0x0][0x230] ;  /* 0x00008c00ff1f7b82 */ /* 0x000ee20000000800 */
[----:B------:R-:W3:Y:S04]  /*d260*/  LDL.LU.64 R240, [R1+0x1d30] ;  /* 0x001d300001f07983 */ /* 0x000ee80000300a00 */
[----:B------:R-:W2:Y:S04]  /*d270*/  LDL.64 R76, [R1+0x1650] ;  /* 0x00165000014c7983 */ /* 0x000ea80000100a00 */
[----:B------:R-:W3:Y:S04]  /*d280*/  LDL.64 R74, [R1+0x1658] ;  /* 0x00165800014a7983 */ /* 0x000ee80000100a00 */
[----:B------:R-:W3:Y:S04]  /*d290*/  LDL.64 R70, [R1+0x1670] ;  /* 0x0016700001467983 */ /* 0x000ee80000100a00 */
[----:B------:R-:W-:Y:S04]  /*d2a0*/  LDGSTS.E [R0+0x4], desc[UR8][R68.64], !P5 ;  /* 0x0000400044007fae */ /* 0x000fe8000e921848 */
[----:B------:R-:W-:Y:S04]  /*d2b0*/  LDGSTS.E [R0+0x4004], desc[UR8][R66.64], !P5 ;  /* 0x0400400042007fae */ /* 0x000fe8000e921848 */
[----:B------:R-:W3:Y:S04]  /*d2c0*/  LDL.64 R68, [R1+0x1678] ;  /* 0x0016780001447983 */ /* 0x000ee80000100a00 */
[----:B------:R-:W-:Y:S04]  /*d2d0*/  LDGSTS.E [R0+0x8004], desc[UR8][R242.64], !P5 ;  /* 0x08004000f2007fae */ /* 0x000fe8000e921848 */
[----:B------:R-:W-:Y:S04]  /*d2e0*/  LDGSTS.E [R0+0xc004], desc[UR8][R154.64], !P5 ;  /* 0x0c0040009a007fae */ /* 0x000fe8000e921848 */
[----:B------:R-:W-:Y:S04]  /*d2f0*/  LDGSTS.E [R0+0x8], desc[UR8][R64.64], !P3 ;  /* 0x0000800040007fae */ /* 0x000fe8000d921848 */
[----:B------:R-:W3:Y:S04]  /*d300*/  LDL.LU.64 R242, [R1+0x1d28] ;  /* 0x001d280001f27983 */ /* 0x000ee80000300a00 */
[----:B------:R-:W3:Y:S04]  /*d310*/  LDL.LU.64 R154, [R1+0x1d20] ;  /* 0x001d2000019a7983 */ /* 0x000ee80000300a00 */
[----:B------:R-:W3:Y:S04]  /*d320*/  LDL.64 R72, [R1+0x1690] ;  /* 0x0016900001487983 */ /* 0x000ee80000100a00 */
[----:B------:R-:W3:Y:S04]  /*d330*/  LDL.64 R66, [R1+0x1698] ;  /* 0x0016980001427983 */ /* 0x000ee80000100a00 */
[----:B------:R-:W-:Y:S04]  /*d340*/  LDGSTS.E [R0+0x4008], desc[UR8][R62.64], !P3 ;  /* 0x040080003e007fae */ /* 0x000fe8000d921848 */
[----:B------:R-:W3:Y:S04]  /*d350*/  LDL.64 R64, [R1+0x16b0] ;  /* 0x0016b00001407983 */ /* 0x000ee80000100a00 */
[----:B------:R-:W-:Y:S01]  /*d360*/  LDGSTS.E [R0+0x8008], desc[UR8][R82.64], !P3 ;  /* 0x0800800052007fae */ /* 0x000fe2000d921848 */
[----:B------:R-:W-:-:S03]  /*d370*/  ISETP.GE.U32.AND P4, PT, R24, 0x7fffff8f, PT ;  /* 0x7fffff8f1800780c */ /* 0x000fc60003f86070 */
[----:B------:R-:W3:Y:S04]  /*d380*/  LDL.LU.64 R82, [R1+0x1d18] ;  /* 0x001d180001527983 */ /* 0x000ee80000300a00 */
[----:B------:R-:W3:Y:S01]  /*d390*/  LDL.64 R62, [R1+0x16b8] ;  /* 0x0016b800013e7983 */ /* 0x000ee20000100a00 */
[----:B------:R-:W-:Y:S02]  /*d3a0*/  VIADD R24, R32, 0xffffffcd ;  /* 0xffffffcd20187836 */ /* 0x000fe40000000000 */
[----:B----4-:R-:W-:Y:S01]  /*d3b0*/  VIADD R25, R25, 0xffffffeb ;  /* 0xffffffeb19197836 */ /* 0x010fe20000000000 */
[----:B------:R-:W-:Y:S01]  /*d3c0*/  LDGSTS.E [R0+0xc008], desc[UR8][R6.64], !P3 ;  /* 0x0c00800006007fae */ /* 0x000fe2000d921848 */
[----:B------:R-:W4:Y:S01]  /*d3d0*/  LDC R32, c[0x0][0x230] ;  /* 0x00008c00ff207b82 */ /* 0x000f220000000800 */
[----:B------:R-:W-:Y:S01]  /*d3e0*/  ISETP.GE.U32.AND P5, PT, R24, 0x7fffff8e, PT ;  /* 0x7fffff8e1800780c */ /* 0x000fe20003fa6070 */
[----:B------:R-:W-:Y:S01]  /*d3f0*/  VIADD R24, R30, 0xffffffcc ;  /* 0xffffffcc1e187836 */ /* 0x000fe20000000000 */
[----:B------:R-:W-:Y:S04]  /*d400*/  LDGSTS.E [R0+0xc], desc[UR8][R80.64], !P1 ;  /* 0x0000c00050007fae */ /* 0x000fe8000c921848 */
[----:B------:R-:W-:Y:S01]  /*d410*/  LDGSTS.E [R0+0x400c], desc[UR8][R78.64], !P1 ;  /* 0x0400c0004e007fae */ /* 0x000fe2000c921848 */
[----:B------:R-:W-:Y:S01]  /*d420*/  ISETP.GE.U32.AND P3, PT, R24, 0x7fffff8d, PT ;  /* 0x7fffff8d1800780c */ /* 0x000fe20003f66070 */
[----:B------:R-:W4:Y:S02]  /*d430*/  LDC R30, c[0x0][0x230] ;  /* 0x00008c00ff1e7b82 */ /* 0x000f240000000800 */
[----:B------:R-:W-:Y:S04]  /*d440*/  LDGSTS.E [R0+0x800c], desc[UR8][R88.64], !P1 ;  /* 0x0800c00058007fae */ /* 0x000fe8000c921848 */
[----:B------:R-:W-:Y:S04]  /*d450*/  LDGSTS.E [R0+0xc00c], desc[UR8][R248.64], !P1 ;  /* 0x0c00c000f8007fae */ /* 0x000fe8000c921848 */
[----:B------:R-:W5:Y:S04]  /*d460*/  LDL.LU.64 R6, [R1+0x1d10] ;  /* 0x001d100001067983 */ /* 0x000f680000300a00 */
[----:B------:R-:W4:Y:S04]  /*d470*/  LDL.LU.64 R88, [R1+0x1d08] ;  /* 0x001d080001587983 */ /* 0x000f280000300a00 */
[----:B------:R-:W4:Y:S04]  /*d480*/  LDL.LU.64 R248, [R1+0x1d00] ;  /* 0x001d000001f87983 */ /* 0x000f280000300a00 */
[----:B--2---:R-:W-:Y:S04]  /*d490*/  LDGSTS.E [R0+0x10000], desc[UR8][R76.64], !P2 ;  /* 0x100000004c007fae */ /* 0x004fe8000d121848 */
[----:B---3--:R-:W-:Y:S04]  /*d4a0*/  LDGSTS.E [R0+0x14000], desc[UR8][R74.64], !P2 ;  /* 0x140000004a007fae */ /* 0x008fe8000d121848 */
[----:B------:R-:W-:Y:S04]  /*d4b0*/  LDGSTS.E [R0+0x18000], desc[UR8][R96.64], !P2 ;  /* 0x1800000060007fae */ /* 0x000fe8000d121848 */
[----:B------:R-:W-:Y:S04]  /*d4c0*/  LDGSTS.E [R0+0x1c000], desc[UR8][R102.64], !P2 ;  /* 0x1c00000066007fae */ /* 0x000fe8000d121848 */
[----:B------:R-:W-:Y:S04]  /*d4d0*/  LDGSTS.E [R0+0x10004], desc[UR8][R70.64], !P4 ;  /* 0x1000400046007fae */ /* 0x000fe8000e121848 */
[----:B------:R-:W2:Y:S04]  /*d4e0*/  LDL.LU.64 R96, [R1+0x1cf8] ;  /* 0x001cf80001607983 */ /* 0x000ea80000300a00 */
[----:B------:R-:W3:Y:S04]  /*d4f0*/  LDL.LU.64 R102, [R1+0x1cf0] ;  /* 0x001cf00001667983 */ /* 0x000ee80000300a00 */
[----:B------:R-:W-:Y:S04]  /*d500*/  LDGSTS.E [R0+0x14004], desc[UR8][R68.64], !P4 ;  /* 0x1400400044007fae */ /* 0x000fe8000e121848 */
[----:B------:R-:W-:Y:S04]  /*d510*/  LDGSTS.E [R0+0x18004], desc[UR8][R108.64], !P4 ;  /* 0x180040006c007fae */ /* 0x000fe8000e121848 */
[----:B------:R-:W-:Y:S04]  /*d520*/  LDGSTS.E [R0+0x1c004], desc[UR8][R114.64], !P4 ;  /* 0x1c00400072007fae */ /* 0x000fe8000e121848 */
[----:B------:R-:W2:Y:S04]  /*d530*/  LDL.LU.64 R108, [R1+0x1ce8] ;  /* 0x001ce800016c7983 */ /* 0x000ea80000300a00 */
[----:B------:R-:W4:Y:S04]  /*d540*/  LDL.64 R70, [R1+0x12d0] ;  /* 0x0012d00001467983 */ /* 0x000f280000100a00 */
[----:B------:R-:W3:Y:S04]  /*d550*/  LDL.64 R68, [R1+0x12d8] ;  /* 0x0012d80001447983 */ /* 0x000ee80000100a00 */
[----:B------:R-:W2:Y:S04]  /*d560*/  LDL.LU.64 R114, [R1+0x1ce0] ;  /* 0x001ce00001727983 */ /* 0x000ea80000300a00 */
[----:B------:R-:W-:Y:S04]  /*d570*/  LDGSTS.E [R0+0x10008], desc[UR8][R72.64], !P5 ;  /* 0x1000800048007fae */ /* 0x000fe8000e921848 */
[----:B------:R-:W-:Y:S04]  /*d580*/  LDGSTS.E [R0+0x14008], desc[UR8][R66.64], !P5 ;  /* 0x1400800042007fae */ /* 0x000fe8000e921848 */
[----:B------:R-:W-:Y:S04]  /*d590*/  LDGSTS.E [R0+0x18008], desc[UR8][R120.64], !P5 ;  /* 0x1800800078007fae */ /* 0x000fe8000e921848 */
[----:B------:R-:W-:Y:S04]  /*d5a0*/  LDGSTS.E [R0+0x1c008], desc[UR8][R126.64], !P5 ;  /* 0x1c0080007e007fae */ /* 0x000fe8000e921848 */
[----:B------:R-:W-:Y:S04]  /*d5b0*/  LDGSTS.E [R0+0x1000c], desc[UR8][R64.64], !P3 ;  /* 0x1000c00040007fae */ /* 0x000fe8000d921848 */
[----:B------:R-:W2:Y:S04]  /*d5c0*/  LDL.LU.64 R120, [R1+0x1cd8] ;  /* 0x001cd80001787983 */ /* 0x000ea80000300a00 */
[----:B------:R-:W2:Y:S04]  /*d5d0*/  LDL.LU.64 R126, [R1+0x1cd0] ;  /* 0x001cd000017e7983 */ /* 0x000ea80000300a00 */
[----:B------:R-:W2:Y:S04]  /*d5e0*/  LDL.64 R66, [R1+0x12f0] ;  /* 0x0012f00001427983 */ /* 0x000ea80000100a00 */
[----:B------:R-:W-:Y:S04]  /*d5f0*/  LDGSTS.E [R0+0x1400c], desc[UR8][R62.64], !P3 ;  /* 0x1400c0003e007fae */ /* 0x000fe8000d921848 */
[----:B------:R-:W2:Y:S04]  /*d600*/  LDL.64 R64, [R1+0x12f8] ;  /* 0x0012f80001407983 */ /* 0x000ea80000100a00 */
[----:B------:R-:W-:Y:S04]  /*d610*/  LDGSTS.E [R0+0x1800c], desc[UR8][R132.64], !P3 ;  /* 0x1800c00084007fae */ /* 0x000fe8000d921848 */
[----:B------:R1:W-:Y:S04]  /*d620*/  LDGSTS.E [R0+0x1c00c], desc[UR8][R138.64], !P3 ;  /* 0x1c00c0008a007fae */ /* 0x0003e8000d921848 */
[----:B------:R-:W2:Y:S04]  /*d630*/  LDL.LU.64 R132, [R1+0x1cc8] ;  /* 0x001cc80001847983 */ /* 0x000ea80000300a00 */
[----:B------:R-:W2:Y:S04]  /*d640*/  LDL.LU.64 R138, [R1+0x1cc0] ;  /* 0x001cc000018a7983 */ /* 0x000ea80000300a00 */
[----:B------:R-:W2:Y:S04]  /*d650*/  LDL.64 R76, [R1+0x1310] ;  /* 0x00131000014c7983 */ /* 0x000ea80000100a00 */
[----:B------:R-:W2:Y:S04]  /*d660*/  LDL.64 R74, [R1+0x1318] ;  /* 0x00131800014a7983 */ /* 0x000ea80000100a00 */
[----:B------:R-:W2:Y:S04]  /*d670*/  LDL.64 R72, [R1+0x1330] ;  /* 0x0013300001487983 */ /* 0x000ea80000100a00 */
[----:B------:R-:W2:Y:S01]  /*d680*/  LDL.64 R62, [R1+0x1338] ;  /* 0x00133800013e7983 */ /* 0x000ea20000100a00 */
[----:B-1----:R-:W-:Y:S01]  /*d690*/  VIADD R24, R28, 0xffffffea ;  /* 0xffffffea1c187836 */ /* 0x002fe20000000000 */
[----:B------:R-:W-:Y:S01]  /*d6a0*/  ISETP.GE.U32.AND P4, PT, R25, 0x7fffffac, PT ;  /* 0x7fffffac1900780c */ /* 0x000fe20003f86070 */
[----:B------:R-:W-:Y:S01]  /*d6b0*/  VIADD R0, R27, 0xffffffe8 ;  /* 0xffffffe81b007836 */ /* 0x000fe20000000000 */
[----:B------:R-:W-:-:S02]  /*d6c0*/  LOP3.LUT R28, R12, 0x50, RZ, 0x3c, !PT ;  /* 0x000000500c1c7812 */ /* 0x000fc400078e3cff */
[----:B------:R-:W-:Y:S01]  /*d6d0*/  ISETP.GE.U32.AND P5, PT, R24, 0x7fffffab, PT ;  /* 0x7fffffab1800780c */ /* 0x000fe20003fa6070 */
[----:B------:R-:W-:Y:S01]  /*d6e0*/  VIADD R24, R26, 0xffffffe9 ;  /* 0xffffffe91a187836 */ /* 0x000fe20000000000 */
[----:B------:R-:W-:Y:S01]  /*d6f0*/  ISETP.GE.U32.AND P1, PT, R0, 0x7fffffa9, PT ;  /* 0x7fffffa90000780c */ /* 0x000fe20003f26070 */
[----:B------:R-:W-:Y:S01]  /*d700*/  VIADD R0, R28, UR6 ;  /* 0x000000061c007c36 */ /* 0x000fe20008000000 */
[----:B------:R-:W-:Y:S01]  /*d710*/  LOP3.LUT R33, R12, 0x60, RZ, 0x3c, !PT ;  /* 0x000000600c217812 */ /* 0x000fe200078e3cff */
[----:B------:R-:W-:Y:S01]  /*d720*/  VIADD R25, R29, 0xffffffcb ;  /* 0xffffffcb1d197836 */ /* 0x000fe20000000000 */
[----:B------:R-:W-:Y:S01]  /*d730*/  ISETP.GE.U32.AND P3, PT, R24, 0x7fffffaa, PT ;  /* 0x7fffffaa1800780c */ /* 0x000fe20003f66070 */
[----:B------:R-:W1:Y:S08]  /*d740*/  LDC R28, c[0x0][0x230] ;  /* 0x00008c00ff1c7b82 */ /* 0x000e700000000800 */
[----:B------:R-:W1:Y:S08]  /*d750*/  LDC R26, c[0x0][0x230] ;  /* 0x00008c00ff1a7b82 */ /* 0x000e700000000800 */
[----:B------:R-:W1:Y:S01]  /*d760*/  LDC R27, c[0x0][0x230] ;  /* 0x00008c00ff1b7b82 */ /* 0x000e620000000800 */
[----:B----4-:R-:W-:Y:S07]  /*d770*/  LDGSTS.E [R0], desc[UR8][R70.64], !P4 ;  /* 0x0000000046007fae */ /* 0x010fee000e121848 */
[----:B------:R-:W4:Y:S01]  /*d780*/  LDC R29, c[0x0][0x230] ;  /* 0x00008c00ff1d7b82 */ /* 0x000f220000000800 */
[----:B---3--:R-:W-:Y:S04]  /*d790*/  LDGSTS.E [R0+0x4000], desc[UR8][R68.64], !P4 ;  /* 0x0400000044007fae */ /* 0x008fe8000e121848 */
[----:B------:R-:W-:Y:S04]  /*d7a0*/  LDGSTS.E [R0+0x8000], desc[UR8][R146.64], !P4 ;  /* 0x0800000092007fae */ /* 0x000fe8000e121848 */
[----:B------:R-:W-:Y:S04]  /*d7b0*/  LDGSTS.E [R0+0xc000], desc[UR8][R134.64], !P4 ;  /* 0x0c00000086007fae */ /* 0x000fe8000e121848 */
[----:B------:R-:W3:Y:S04]  /*d7c0*/  LDL.64 R70, [R1+0x16d0] ;  /* 0x0016d00001467983 */ /* 0x000ee80000100a00 */
[----:B------:R-:W4:Y:S04]  /*d7d0*/  LDL.LU.64 R146, [R1+0x1cb8] ;  /* 0x001cb80001927983 */ /* 0x000f280000300a00 */
[----:B------:R-:W4:Y:S04]  /*d7e0*/  LDL.LU.64 R134, [R1+0x1cb0] ;  /* 0x001cb00001867983 */ /* 0x000f280000300a00 */
[----:B------:R-:W4:Y:S04]  /*d7f0*/  LDL.64 R68, [R1+0x16f0] ;  /* 0x0016f00001447983 */ /* 0x000f280000100a00 */
[----:B--2---:R-:W-:Y:S04]  /*d800*/  LDGSTS.E [R0+0x4], desc[UR8][R66.64], !P5 ;  /* 0x0000400042007fae */ /* 0x004fe8000e921848 */
[----:B------:R-:W-:Y:S04]  /*d810*/  LDGSTS.E [R0+0x4004], desc[UR8][R64.64], !P5 ;  /* 0x0400400040007fae */ /* 0x000fe8000e921848 */
[----:B------:R-:W-:Y:S04]  /*d820*/  LDGSTS.E [R0+0x8004], desc[UR8][R122.64], !P5 ;  /* 0x080040007a007fae */ /* 0x000fe8000e921848 */
[----:B------:R-:W2:Y:S04]  /*d830*/  LDL.64 R66, [R1+0x1710] ;  /* 0x0017100001427983 */ /* 0x000ea80000100a00 */
[----:B------:R-:W-:Y:S04]  /*d840*/  LDGSTS.E [R0+0xc004], desc[UR8][R104.64], !P5 ;  /* 0x0c00400068007fae */ /* 0x000fe8000e921848 */
[----:B------:R-:W2:Y:S04]  /*d850*/  LDL.LU.64 R122, [R1+0x1ca8] ;  /* 0x001ca800017a7983 */ /* 0x000ea80000300a00 */
[----:B------:R-:W-:Y:S04]  /*d860*/  LDGSTS.E [R0+0x8], desc[UR8][R76.64], !P3 ;  /* 0x000080004c007fae */ /* 0x000fe8000d921848 */
[----:B------:R-:W2:Y:S04]  /*d870*/  LDL.LU.64 R104, [R1+0x1ca0] ;  /* 0x001ca00001687983 */ /* 0x000ea80000300a00 */
[----:B------:R-:W-:Y:S04]  /*d880*/  LDGSTS.E [R0+0x4008], desc[UR8][R74.64], !P3 ;  /* 0x040080004a007fae */ /* 0x000fe8000d921848 */
[----:B------:R-:W2:Y:S04]  /*d890*/  LDL.64 R64, [R1+0x1730] ;  /* 0x0017300001407983 */ /* 0x000ea80000100a00 */
[----:B------:R-:W-:Y:S04]  /*d8a0*/  LDGSTS.E [R0+0x8008], desc[UR8][R238.64], !P3 ;  /* 0x08008000ee007fae */ /* 0x000fe8000d921848 */
[----:B------:R-:W-:Y:S04]  /*d8b0*/  LDGSTS.E [R0+0xc008], desc[UR8][R152.64], !P3 ;  /* 0x0c00800098007fae */ /* 0x000fe8000d921848 */
[----:B------:R-:W-:Y:S04]  /*d8c0*/  LDGSTS.E [R0+0xc], desc[UR8][R72.64], !P1 ;  /* 0x0000c00048007fae */ /* 0x000fe8000c921848 */
[----:B------:R-:W2:Y:S04]  /*d8d0*/  LDL.LU.64 R238, [R1+0x1c98] ;  /* 0x001c980001ee7983 */ /* 0x000ea80000300a00 */
[----:B------:R-:W4:Y:S04]  /*d8e0*/  LDL.LU.64 R152, [R1+0x1c90] ;  /* 0x001c900001987983 */ /* 0x000f280000300a00 */
[----:B------:R-:W-:Y:S04]  /*d8f0*/  LDGSTS.E [R0+0x400c], desc[UR8][R62.64], !P1 ;  /* 0x0400c0003e007fae */ /* 0x000fe8000c921848 */
[----:B------:R-:W-:Y:S01]  /*d900*/  LDGSTS.E [R0+0x800c], desc[UR8][R250.64], !P1 ;  /* 0x0800c000fa007fae */ /* 0x000fe2000c921848 */
[----:B------:R-:W-:-:S02]  /*d910*/  ISETP.GE.U32.AND P2, PT, R25, 0x7fffff8c, PT ;  /* 0x7fffff8c1900780c */ /* 0x000fc40003f46070 */
[----:B------:R-:W1:Y:S01]  /*d920*/  LDC R25, c[0x0][0x230] ;  /* 0x00008c00ff197b82 */ /* 0x000e620000000800 */
[----:B------:R-:W-:Y:S01]  /*d930*/  VIADD R24, R31, 0xffffffca ;  /* 0xffffffca1f187836 */ /* 0x000fe20000000000 */
[----:B------:R-:W-:Y:S04]  /*d940*/  LDGSTS.E [R0+0xc00c], desc[UR8][R234.64], !P1 ;  /* 0x0c00c000ea007fae */ /* 0x000fe8000c921848 */
[----:B------:R-:W2:Y:S02]  /*d950*/  LDL.LU.64 R250, [R1+0x1c88] ;  /* 0x001c880001fa7983 */ /* 0x000ea40000300a00 */
[----:B------:R-:W2:Y:S02]  /*d960*/  LDC R31, c[0x0][0x230] ;  /* 0x00008c00ff1f7b82 */ /* 0x000ea40000000800 */
[----:B------:R-:W2:Y:S01]  /*d970*/  LDL.64 R62, [R1+0x1350] ;  /* 0x00135000013e7983 */ /* 0x000ea20000100a00 */
[----:B------:R-:W-:Y:S01]  /*d980*/  ISETP.GE.U32.AND P4, PT, R24, 0x7fffff8b, PT ;  /* 0x7fffff8b1800780c */ /* 0x000fe20003f86070 */
[----:B------:R-:W-:-:S02]  /*d990*/  VIADD R24, R32, 0xffffffc9 ;  /* 0xffffffc920187836 */ /* 0x000fc40000000000 */
[----:B------:R-:W2:Y:S02]  /*d9a0*/  LDL.LU.64 R234, [R1+0x1c80] ;  /* 0x001c800001ea7983 */ /* 0x000ea40000300a00 */
[----:B------:R-:W2:Y:S01]  /*d9b0*/  LDC R32, c[0x0][0x230] ;  /* 0x00008c00ff207b82 */ /* 0x000ea20000000800 */
[----:B------:R-:W-:Y:S01]  /*d9c0*/  ISETP.GE.U32.AND P5, PT, R24, 0x7fffff8a, PT ;  /* 0x7fffff8a1800780c */ /* 0x000fe20003fa6070 */
[----:B------:R-:W-:-:S05]  /*d9d0*/  VIADD R24, R30, 0xffffffc8 ;  /* 0xffffffc81e187836 */ /* 0x000fca0000000000 */
[----:B------:R-:W-:Y:S01]  /*d9e0*/  ISETP.GE.U32.AND P3, PT, R24, 0x7fffff89, PT ;  /* 0x7fffff891800780c */ /* 0x000fe20003f66070 */
[----:B-1----:R-:W-:Y:S01]  /*d9f0*/  VIADD R25, R25, 0xffffffe7 ;  /* 0xffffffe719197836 */ /* 0x002fe20000000000 */
[----:B------:R-:W1:Y:S01]  /*da00*/  LDC R30, c[0x0][0x230] ;  /* 0x00008c00ff1e7b82 */ /* 0x000e620000000800 */
[----:B---3--:R-:W-:Y:S04]  /*da10*/  LDGSTS.E [R0+0x10000], desc[UR8][R70.64], !P2 ;  /* 0x1000000046007fae */ /* 0x008fe8000d121848 */
[----:B----4-:R-:W-:Y:S04]  /*da20*/  LDGSTS.E [R0+0x14000], desc[UR8][R152.64], !P2 ;  /* 0x1400000098007fae */ /* 0x010fe8000d121848 */
[----:B------:R-:W-:Y:S04]  /*da30*/  LDGSTS.E [R0+0x18000], desc[UR8][R84.64], !P2 ;  /* 0x1800000054007fae */ /* 0x000fe8000d121848 */
[----:B------:R-:W-:Y:S04]  /*da40*/  LDGSTS.E [R0+0x1c000], desc[UR8][R8.64], !P2 ;  /* 0x1c00000008007fae */ /* 0x000fe8000d121848 */
[----:B------:R-:W-:Y:S04]  /*da50*/  LDGSTS.E [R0+0x10004], desc[UR8][R68.64], !P4 ;  /* 0x1000400044007fae */ /* 0x000fe8000e121848 */
[----:B------:R-:W3:Y:S04]  /*da60*/  LDL.LU.64 R152, [R1+0x1c78] ;  /* 0x001c780001987983 */ /* 0x000ee80000300a00 */
[----:B--2---:R-:W-:Y:S04]  /*da70*/  LDGSTS.E [R0+0x14004], desc[UR8][R238.64], !P4 ;  /* 0x14004000ee007fae */ /* 0x004fe8000e121848 */
[----:B------:R-:W2:Y:S04]  /*da80*/  LDL.LU.64 R84, [R1+0x1c70] ;  /* 0x001c700001547983 */ /* 0x000ea80000300a00 */
[----:B------:R-:W-:Y:S04]  /*da90*/  LDGSTS.E [R0+0x18004], desc[UR8][R92.64], !P4 ;  /* 0x180040005c007fae */ /* 0x000fe8000e121848 */
[----:B------:R-:W5:Y:S04]  /*daa0*/  LDL.LU.64 R8, [R1+0x1c68] ;  /* 0x001c680001087983 */ /* 0x000f680000300a00 */
[----:B------:R-:W-:Y:S01]  /*dab0*/  LDGSTS.E [R0+0x1c004], desc[UR8][R98.64], !P4 ;  /* 0x1c00400062007fae */ /* 0x000fe2000e121848 */
[----:B------:R-:W-:-:S03]  /*dac0*/  ISETP.GE.U32.AND P4, PT, R25, 0x7fffffa8, PT ;  /* 0x7fffffa81900780c */ /* 0x000fc60003f86070 */
[----:B------:R-:W4:Y:S04]  /*dad0*/  LDL.LU.64 R238, [R1+0x1c60] ;  /* 0x001c600001ee7983 */ /* 0x000f280000300a00 */
[----:B------:R-:W-:Y:S04]  /*dae0*/  LDGSTS.E [R0+0x10008], desc[UR8][R66.64], !P5 ;  /* 0x1000800042007fae */ /* 0x000fe8000e921848 */
[----:B------:R-:W3:Y:S04]  /*daf0*/  LDL.LU.64 R92, [R1+0x1c58] ;  /* 0x001c5800015c7983 */ /* 0x000ee80000300a00 */
[----:B------:R-:W-:Y:S04]  /*db00*/  LDGSTS.E [R0+0x14008], desc[UR8][R104.64], !P5 ;  /* 0x1400800068007fae */ /* 0x000fe8000e921848 */
[----:B------:R-:W2:Y:S04]  /*db10*/  LDL.LU.64 R98, [R1+0x1c50] ;  /* 0x001c500001627983 */ /* 0x000ea80000300a00 */
[----:B------:R-:W-:Y:S04]  /*db20*/  LDGSTS.E [R0+0x18008], desc[UR8][R110.64], !P5 ;  /* 0x180080006e007fae */ /* 0x000fe8000e921848 */
[----:B------:R-:W4:Y:S04]  /*db30*/  LDL.LU.64 R104, [R1+0x1c48] ;  /* 0x001c480001687983 */ /* 0x000f280000300a00 */
[----:B------:R-:W-:Y:S04]  /*db40*/  LDGSTS.E [R0+0x1c008], desc[UR8][R116.64], !P5 ;  /* 0x1c00800074007fae */ /* 0x000fe8000e921848 */
[----:B------:R-:W3:Y:S04]  /*db50*/  LDL.LU.64 R110, [R1+0x1c40] ;  /* 0x001c4000016e7983 */ /* 0x000ee80000300a00 */
[----:B------:R-:W-:Y:S04]  /*db60*/  LDGSTS.E [R0+0x1000c], desc[UR8][R64.64], !P3 ;  /* 0x1000c00040007fae */ /* 0x000fe8000d921848 */
[----:B------:R-:W2:Y:S04]  /*db70*/  LDL.LU.64 R116, [R1+0x1c38] ;  /* 0x001c380001747983 */ /* 0x000ea80000300a00 */
[----:B------:R-:W-:Y:S04]  /*db80*/  LDGSTS.E [R0+0x1400c], desc[UR8][R122.64], !P3 ;  /* 0x1400c0007a007fae */ /* 0x000fe8000d921848 */
[----:B------:R-:W-:Y:S04]  /*db90*/  LDGSTS.E [R0+0x1800c], desc[UR8][R128.64], !P3 ;  /* 0x1800c00080007fae */ /* 0x000fe8000d921848 */
[----:B------:R1:W-:Y:S04]  /*dba0*/  LDGSTS.E [R0+0x1c00c], desc[UR8][R150.64], !P3 ;  /* 0x1c00c00096007fae */ /* 0x0003e8000d921848 */
[----:B------:R-:W4:Y:S04]  /*dbb0*/  LDL.LU.64 R122, [R1+0x1c30] ;  /* 0x001c3000017a7983 */ /* 0x000f280000300a00 */
[----:B------:R-:W3:Y:S04]  /*dbc0*/  LDL.LU.64 R128, [R1+0x1c28] ;  /* 0x001c280001807983 */ /* 0x000ee80000300a00 */
[----:B------:R-:W2:Y:S01]  /*dbd0*/  LDL.LU.64 R150, [R1+0x1c20] ;  /* 0x001c200001967983 */ /* 0x000ea20000300a00 */
[----:B-1----:R-:W-:-:S05]  /*dbe0*/  VIADD R0, R33, UR6 ;  /* 0x0000000621007c36 */ /* 0x002fca0008000000 */
[----:B------:R-:W-:Y:S04]  /*dbf0*/  LDGSTS.E [R0], desc[UR8][R62.64], !P4 ;  /* 0x000000003e007fae */ /* 0x000fe8000e121848 */
[----:B------:R-:W-:Y:S04]  /*dc00*/  LDGSTS.E [R0+0x4000], desc[UR8][R134.64], !P4 ;  /* 0x0400000086007fae */ /* 0x000fe8000e121848 */
[----:B------:R-:W-:Y:S01]  /*dc10*/  LDGSTS.E [R0+0x8000], desc[UR8][R140.64], !P4 ;  /* 0x080000008c007fae */ /* 0x000fe2000e121848 */
[----:B------:R-:W-:Y:S02]  /*dc20*/  VIADD R24, R28, 0xffffffe6 ;  /* 0xffffffe61c187836 */ /* 0x000fe40000000000 */
[----:B------:R-:W1:Y:S01]  /*dc30*/  LDC R28, c[0x0][0x230] ;  /* 0x00008c00ff1c7b82 */ /* 0x000e620000000800 */
[----:B------:R-:W-:Y:S01]  /*dc40*/  VIADD R26, R26, 0xffffffe5 ;  /* 0xffffffe51a1a7836 */ /* 0x000fe20000000000 */
[----:B------:R-:W-:Y:S04]  /*dc50*/  LDGSTS.E [R0+0xc000], desc[UR8][R148.64], !P4 ;  /* 0x0c00000094007fae */ /* 0x000fe8000e121848 */
[----:B------:R-:W4:Y:S04]  /*dc60*/  LDL.LU.64 R134, [R1+0x1c18] ;  /* 0x001c180001867983 */ /* 0x000f280000300a00 */
[----:B------:R-:W3:Y:S01]  /*dc70*/  LDL.LU.64 R140, [R1+0x1c10] ;  /* 0x001c1000018c7983 */ /* 0x000ee20000300a00 */
[----:B------:R-:W-:Y:S01]  /*dc80*/  ISETP.GE.U32.AND P5, PT, R24, 0x7fffffa7, PT ;  /* 0x7fffffa71800780c */ /* 0x000fe20003fa6070 */
[----:B------:R-:W-:Y:S01]  /*dc90*/  VIADD R24, R29, 0xffffffc7 ;  /* 0xffffffc71d187836 */ /* 0x000fe20000000000 */
[----:B------:R-:W-:Y:S01]  /*dca0*/  ISETP.GE.U32.AND P1, PT, R26, 0x7fffffa6, PT ;  /* 0x7fffffa61a00780c */ /* 0x000fe20003f26070 */
[----:B------:R-:W-:Y:S01]  /*dcb0*/  VIADD R25, R27, 0xffffffe4 ;  /* 0xffffffe41b197836 */ /* 0x000fe20000000000 */
[----:B------:R-:W1:Y:S01]  /*dcc0*/  LDC R26, c[0x0][0x230] ;  /* 0x00008c00ff1a7b82 */ /* 0x000e620000000800 */
[----:B------:R-:W4:Y:S01]  /*dcd0*/  LDL.LU.64 R148, [R1+0x1c08] ;  /* 0x001c080001947983 */ /* 0x000f220000300a00 */
[----:B------:R-:W-:Y:S01]  /*dce0*/  ISETP.GE.U32.AND P2, PT, R24, 0x7fffff88, PT ;  /* 0x7fffff881800780c */ /* 0x000fe20003f46070 */
[----:B------:R-:W-:Y:S01]  /*dcf0*/  VIADD R24, R31, 0xffffffc6 ;  /* 0xffffffc61f187836 */ /* 0x000fe20000000000 */
[----:B------:R-:W-:-:S04]  /*dd00*/  ISETP.GE.U32.AND P3, PT, R25, 0x7fffffa5, PT ;  /* 0x7fffffa51900780c */ /* 0x000fc80003f66070 */
[----:B------:R-:W-:Y:S01]  /*dd10*/  ISETP.GE.U32.AND P4, PT, R24, 0x7fffff87, PT ;  /* 0x7fffff871800780c */ /* 0x000fe20003f86070 */
[----:B------:R-:W-:Y:S01]  /*dd20*/  VIADD R24, R32, 0xffffffc5 ;  /* 0xffffffc520187836 */ /* 0x000fe20000000000 */
[----:B------:R-:W4:Y:S08]  /*dd30*/  LDC R27, c[0x0][0x230] ;  /* 0x00008c00ff1b7b82 */ /* 0x000f300000000800 */
[----:B------:R-:W1:Y:S08]  /*dd40*/  LDC R25, c[0x0][0x230] ;  /* 0x00008c00ff197b82 */ /* 0x000e700000000800 */
[----:B------:R-:W4:Y:S01]  /*dd50*/  LDC R29, c[0x0][0x230] ;  /* 0x00008c00ff1d7b82 */ /* 0x000f220000000800 */
[----:B-1----:R-:W-:-:S07]  /*dd60*/  VIADD R26, R26, 0xffffffe1 ;  /* 0xffffffe11a1a7836 */ /* 0x002fce0000000000 */
[----:B------:R-:W1:Y:S01]  /*dd70*/  LDC R31, c[0x0][0x230] ;  /* 0x00008c00ff1f7b82 */ /* 0x000e620000000800 */
[----:B------:R-:W-:Y:S01]  /*dd80*/  VIADD R25, R25, 0xffffffe0 ;  /* 0xffffffe019197836 */ /* 0x000fe20000000000 */
[----:B--2---:R-:W-:Y:S04]  /*dd90*/  LDGSTS.E [R0+0x4], desc[UR8][R150.64], !P5 ;  /* 0x0000400096007fae */ /* 0x004fe8000e921848 */
[----:B------:R-:W-:Y:S04]  /*dda0*/  LDGSTS.E [R0+0x4004], desc[UR8][R146.64], !P5 ;  /* 0x0400400092007fae */ /* 0x000fe8000e921848 */
[----:B------:R-:W-:Y:S04]  /*ddb0*/  LDGSTS.E [R0+0x8004], desc[UR8][R144.64], !P5 ;  /* 0x0800400090007fae */ /* 0x000fe8000e921848 */
[----:B------:R-:W-:Y:S01]  /*ddc0*/  LDGSTS.E [R0+0xc004], desc[UR8][R142.64], !P5 ;  /* 0x0c0040008e007fae */ /* 0x000fe2000e921848 */
[----:B------:R-:W-:Y:S01]  /*ddd0*/  ISETP.GE.U32.AND P5, PT, R24, 0x7fffff86, PT ;  /* 0x7fffff861800780c */ /* 0x000fe20003fa6070 */
[----:B------:R-:W-:-:S02]  /*dde0*/  VIADD R24, R28, 0xffffffc4 ;  /* 0xffffffc41c187836 */ /* 0x000fc40000000000 */
[----:B------:R-:W2:Y:S01]  /*ddf0*/  LDC R28, c[0x0][0x230] ;  /* 0x00008c00ff1c7b82 */ /* 0x000ea20000000800 */
[----:B------:R-:W2:Y:S02]  /*de00*/  LDL.LU.64 R150, [R1+0x1c00] ;  /* 0x001c000001967983 */ /* 0x000ea40000300a00 */
[----:B------:R-:W-:Y:S02]  /*de10*/  ISETP.GE.U32.AND P6, PT, R24, 0x7fffff85, PT ;  /* 0x7fffff851800780c */ /* 0x000fe40003fc6070 */
[----:B---3--:R-:W-:Y:S04]  /*de20*/  LDGSTS.E [R0+0x8], desc[UR8][R140.64], !P1 ;  /* 0x000080008c007fae */ /* 0x008fe8000c921848 */
[----:B------:R-:W-:Y:S04]  /*de30*/  LDGSTS.E [R0+0x4008], desc[UR8][R138.64], !P1 ;  /* 0x040080008a007fae */ /* 0x000fe8000c921848 */
[----:B------:R-:W-:Y:S04]  /*de40*/  LDGSTS.E [R0+0x8008], desc[UR8][R136.64], !P1 ;  /* 0x0800800088007fae */ /* 0x000fe8000c921848 */
[----:B------:R-:W-:Y:S04]  /*de50*/  LDGSTS.E [R0+0xc008], desc[UR8][R60.64], !P1 ;  /* 0x0c0080003c007fae */ /* 0x000fe8000c921848 */
[----:B----4-:R-:W-:Y:S04]  /*de60*/  LDGSTS.E [R0+0xc], desc[UR8][R134.64], !P3 ;  /* 0x0000c00086007fae */ /* 0x010fe8000d921848 */
[----:B------:R-:W-:Y:S01]  /*de70*/  LDGSTS.E [R0+0x400c], desc[UR8][R132.64], !P3 ;  /* 0x0400c00084007fae */ /* 0x000fe2000d921848 */
[----:B------:R-:W-:-:S02]  /*de80*/  VIADD R24, R30, 0xffffffe3 ;  /* 0xffffffe31e187836 */ /* 0x000fc40000000000 */
[----:B------:R-:W3:Y:S01]  /*de90*/  LDC R30, c[0x0][0x230] ;  /* 0x00008c00ff1e7b82 */ /* 0x000ee20000000800 */
[----:B------:R-:W-:Y:S04]  /*dea0*/  LDGSTS.E [R0+0x800c], desc[UR8][R130.64], !P3 ;  /* 0x0800c00082007fae */ /* 0x000fe8000d921848 */
[----:B------:R-:W-:Y:S04]  /*deb0*/  LDGSTS.E [R0+0xc00c], desc[UR8][R58.64], !P3 ;  /* 0x0c00c0003a007fae */ /* 0x000fe8000d921848 */
[----:B------:R-:W-:Y:S04]  /*dec0*/  LDGSTS.E [R0+0x10000], desc[UR8][R128.64], !P2 ;  /* 0x1000000080007fae */ /* 0x000fe8000d121848 */
[----:B------:R-:W-:Y:S04]  /*ded0*/  LDGSTS.E [R0+0x14000], desc[UR8][R126.64], !P2 ;  /* 0x140000007e007fae */ /* 0x000fe8000d121848 */
[----:B------:R-:W-:Y:S04]  /*dee0*/  LDGSTS.E [R0+0x18000], desc[UR8][R124.64], !P2 ;  /* 0x180000007c007fae */ /* 0x000fe8000d121848 */
[----:B------:R-:W-:Y:S01]  /*def0*/  LDGSTS.E [R0+0x1c000], desc[UR8][R56.64], !P2 ;  /* 0x1c00000038007fae */ /* 0x000fe2000d121848 */
[----:B------:R-:W-:-:S03]  /*df00*/  ISETP.GE.U32.AND P1, PT, R24, 0x7fffffa4, PT ;  /* 0x7fffffa41800780c */ /* 0x000fc60003f26070 */
[----:B------:R-:W-:Y:S01]  /*df10*/  LDGSTS.E [R0+0x10004], desc[UR8][R122.64], !P4 ;  /* 0x100040007a007fae */ /* 0x000fe2000e121848 */
[----:B------:R-:W-:-:S03]  /*df20*/  VIADD R24, R27, 0xffffffe2 ;  /* 0xffffffe21b187836 */ /* 0x000fc60000000000 */
[----:B------:R-:W-:Y:S04]  /*df30*/  LDGSTS.E [R0+0x14004], desc[UR8][R120.64], !P4 ;  /* 0x1400400078007fae */ /* 0x000fe8000e121848 */
[----:B------:R-:W-:Y:S04]  /*df40*/  LDGSTS.E [R0+0x18004], desc[UR8][R118.64], !P4 ;  /* 0x1800400076007fae */ /* 0x000fe8000e121848 */
[----:B------:R-:W-:Y:S01]  /*df50*/  LDGSTS.E [R0+0x1c004], desc[UR8][R54.64], !P4 ;  /* 0x1c00400036007fae */ /* 0x000fe2000e121848 */
[----:B------:R-:W-:-:S03]  /*df60*/  LOP3.LUT R27, R12, 0x70, RZ, 0x3c, !PT ;  /* 0x000000700c1b7812 */ /* 0x000fc600078e3cff */
[----:B------:R-:W-:Y:S04]  /*df70*/  LDGSTS.E [R0+0x10008], desc[UR8][R116.64], !P5 ;  /* 0x1000800074007fae */ /* 0x000fe8000e921848 */
[----:B------:R-:W4:Y:S04]  /*df80*/  LDL.LU.64 R146, [R1+0x1bf8] ;  /* 0x001bf80001927983 */ /* 0x000f280000300a00 */
[----:B------:R-:W-:Y:S04]  /*df90*/  LDGSTS.E [R0+0x14008], desc[UR8][R114.64], !P5 ;  /* 0x1400800072007fae */ /* 0x000fe8000e921848 */
[----:B------:R-:W4:Y:S04]  /*dfa0*/  LDL.LU.64 R144, [R1+0x1bf0] ;  /* 0x001bf00001907983 */ /* 0x000f280000300a00 */
[----:B------:R-:W-:Y:S04]  /*dfb0*/  LDGSTS.E [R0+0x18008], desc[UR8][R112.64], !P5 ;  /* 0x1800800070007fae */ /* 0x000fe8000e921848 */
[----:B------:R-:W4:Y:S04]  /*dfc0*/  LDL.LU.64 R142, [R1+0x1be8] ;  /* 0x001be800018e7983 */ /* 0x000f280000300a00 */
[----:B------:R-:W-:Y:S01]  /*dfd0*/  LDGSTS.E [R0+0x1c008], desc[UR8][R52.64], !P5 ;  /* 0x1c00800034007fae */ /* 0x000fe2000e921848 */
[----:B------:R-:W-:Y:S01]  /*dfe0*/  ISETP.GE.U32.AND P5, PT, R24, 0x7fffffa3, PT ;  /* 0x7fffffa31800780c */ /* 0x000fe20003fa6070 */
[----:B--2---:R-:W-:-:S02]  /*dff0*/  VIADD R24, R28, 0xffffffc3 ;  /* 0xffffffc31c187836 */ /* 0x004fc40000000000 */
[----:B------:R-:W2:Y:S04]  /*e000*/  LDL.LU.64 R140, [R1+0x1be0] ;  /* 0x001be000018c7983 */ /* 0x000ea80000300a00 */
[----:B------:R-:W-:Y:S04]  /*e010*/  LDGSTS.E [R0+0x1000c], desc[UR8][R110.64], !P6 ;  /* 0x1000c0006e007fae */ /* 0x000fe8000f121848 */
[----:B------:R-:W4:Y:S04]  /*e020*/  LDL.LU.64 R138, [R1+0x1bd8] ;  /* 0x001bd800018a7983 */ /* 0x000f280000300a00 */
[----:B------:R-:W-:Y:S01]  /*e030*/  LDGSTS.E [R0+0x1400c], desc[UR8][R108.64], !P6 ;  /* 0x1400c0006c007fae */ /* 0x000fe2000f121848 */
[----:B------:R-:W-:-:S03]  /*e040*/  ISETP.GE.U32.AND P4, PT, R26, 0x7fffffa2, PT ;  /* 0x7fffffa21a00780c */ /* 0x000fc60003f86070 */
[----:B------:R-:W2:Y:S04]  /*e050*/  LDL.LU.64 R136, [R1+0x1bd0] ;  /* 0x001bd00001887983 */ /* 0x000ea80000300a00 */
[----:B------:R-:W-:Y:S04]  /*e060*/  LDGSTS.E [R0+0x1800c], desc[UR8][R106.64], !P6 ;  /* 0x1800c0006a007fae */ /* 0x000fe8000f121848 */
[----:B------:R-:W4:Y:S04]  /*e070*/  LDL.LU.64 R134, [R1+0x1bc8] ;  /* 0x001bc80001867983 */ /* 0x000f280000300a00 */
[----:B------:R1:W-:Y:S01]  /*e080*/  LDGSTS.E [R0+0x1c00c], desc[UR8][R50.64], !P6 ;  /* 0x1c00c00032007fae */ /* 0x0003e2000f121848 */
[----:B------:R-:W-:-:S03]  /*e090*/  ISETP.GE.U32.AND P3, PT, R24, 0x7fffff84, PT ;  /* 0x7fffff841800780c */ /* 0x000fc60003f66070 */
[----:B------:R-:W2:Y:S01]  /*e0a0*/  LDL.LU.64 R132, [R1+0x1bc0] ;  /* 0x001bc00001847983 */ /* 0x000ea20000300a00 */
[----:B------:R-:W-:-:S03]  /*e0b0*/  VIADD R24, R29, 0xffffffc2 ;  /* 0xffffffc21d187836 */ /* 0x000fc60000000000 */
[----:B------:R-:W4:Y:S01]  /*e0c0*/  LDL.LU.64 R130, [R1+0x1bb8] ;  /* 0x001bb80001827983 */ /* 0x000f220000300a00 */
[----:B-1----:R-:W-:-:S03]  /*e0d0*/  VIADD R0, R27, UR6 ;  /* 0x000000061b007c36 */ /* 0x002fc60008000000 */
[----:B------:R-:W2:Y:S01]  /*e0e0*/  LDL.LU.64 R128, [R1+0x1bb0] ;  /* 0x001bb00001807983 */ /* 0x000ea20000300a00 */
[----:B------:R-:W-:-:S03]  /*e0f0*/  ISETP.GE.U32.AND P2, PT, R25, 0x7fffffa1, PT ;  /* 0x7fffffa11900780c */ /* 0x000fc60003f46070 */
[----:B------:R-:W4:Y:S04]  /*e100*/  LDL.LU.64 R126, [R1+0x1ba8] ;  /* 0x001ba800017e7983 */ /* 0x000f280000300a00 */
[----:B------:R-:W2:Y:S04]  /*e110*/  LDL.LU.64 R124, [R1+0x1ba0] ;  /* 0x001ba000017c7983 */ /* 0x000ea80000300a00 */
[----:B------:R-:W4:Y:S04]  /*e120*/  LDL.LU.64 R122, [R1+0x1b98] ;  /* 0x001b9800017a7983 */ /* 0x000f280000300a00 */
[----:B------:R-:W-:Y:S04]  /*e130*/  LDGSTS.E [R0], desc[UR8][R104.64], !P1 ;  /* 0x0000000068007fae */ /* 0x000fe8000c921848 */
[----:B------:R-:W2:Y:S04]  /*e140*/  LDL.LU.64 R120, [R1+0x1b90] ;  /* 0x001b900001787983 */ /* 0x000ea80000300a00 */
[----:B------:R-:W-:Y:S04]  /*e150*/  LDGSTS.E [R0+0x4000], desc[UR8][R102.64], !P1 ;  /* 0x0400000066007fae */ /* 0x000fe8000c921848 */
[----:B------:R-:W4:Y:S04]  /*e160*/  LDL.LU.64 R118, [R1+0x1b88] ;  /* 0x001b880001767983 */ /* 0x000f280000300a00 */
[----:B------:R-:W-:Y:S04]  /*e170*/  LDGSTS.E [R0+0x8000], desc[UR8][R100.64], !P1 ;  /* 0x0800000064007fae */ /* 0x000fe8000c921848 */
[----:B------:R-:W2:Y:S04]  /*e180*/  LDL.LU.64 R116, [R1+0x1b80] ;  /* 0x001b800001747983 */ /* 0x000ea80000300a00 */
[----:B------:R-:W-:Y:S01]  /*e190*/  LDGSTS.E [R0+0xc000], desc[UR8][R48.64], !P1 ;  /* 0x0c00000030007fae */ /* 0x000fe2000c921848 */
[----:B------:R-:W-:Y:S01]  /*e1a0*/  ISETP.GE.U32.AND P1, PT, R24, 0x7fffff83, PT ;  /* 0x7fffff831800780c */ /* 0x000fe20003f26070 */
[----:B---3--:R-:W-:-:S02]  /*e1b0*/  VIADD R24, R30, 0xffffffc1 ;  /* 0xffffffc11e187836 */ /* 0x008fc40000000000 */
[----:B------:R-:W3:Y:S04]  /*e1c0*/  LDL.LU.64 R114, [R1+0x1b78] ;  /* 0x001b780001727983 */ /* 0x000ee80000300a00 */
[----:B------:R-:W4:Y:S04]  /*e1d0*/  LDL.LU.64 R112, [R1+0x1b70] ;  /* 0x001b700001707983 */ /* 0x000f280000300a00 */
[----:B------:R-:W-:Y:S04]  /*e1e0*/  LDGSTS.E [R0+0x4], desc[UR8][R98.64], !P5 ;  /* 0x0000400062007fae */ /* 0x000fe8000e921848 */
[----:B------:R-:W2:Y:S04]  /*e1f0*/  LDL.LU.64 R110, [R1+0x1b68] ;  /* 0x001b6800016e7983 */ /* 0x000ea80000300a00 */
[----:B------:R-:W-:Y:S04]  /*e200*/  LDGSTS.E [R0+0x4004], desc[UR8][R96.64], !P5 ;  /* 0x0400400060007fae */ /* 0x000fe8000e921848 */
[----:B------:R-:W3:Y:S04]  /*e210*/  LDL.LU.64 R108, [R1+0x1b60] ;  /* 0x001b6000016c7983 */ /* 0x000ee80000300a00 */
[----:B------:R-:W-:Y:S04]  /*e220*/  LDGSTS.E [R0+0x8004], desc[UR8][R94.64], !P5 ;  /* 0x080040005e007fae */ /* 0x000fe8000e921848 */
[----:B------:R-:W4:Y:S04]  /*e230*/  LDL.LU.64 R106, [R1+0x1b58] ;  /* 0x001b5800016a7983 */ /* 0x000f280000300a00 */
[----:B------:R-:W-:Y:S01]  /*e240*/  LDGSTS.E [R0+0xc004], desc[UR8][R46.64], !P5 ;  /* 0x0c0040002e007fae */ /* 0x000fe2000e921848 */
[----:B------:R-:W-:Y:S01]  /*e250*/  ISETP.GE.U32.AND P5, PT, R24, 0x7fffff82, PT ;  /* 0x7fffff821800780c */ /* 0x000fe20003fa6070 */
[----:B------:R-:W-:-:S02]  /*e260*/  VIADD R24, R31, 0xffffffc0 ;  /* 0xffffffc01f187836 */ /* 0x000fc40000000000 */
[----:B------:R-:W2:Y:S04]  /*e270*/  LDL.LU.64 R104, [R1+0x1b50] ;  /* 0x001b500001687983 */ /* 0x000ea80000300a00 */
[----:B------:R-:W-:Y:S04]  /*e280*/  LDGSTS.E [R0+0x8], desc[UR8][R92.64], !P4 ;  /* 0x000080005c007fae */ /* 0x000fe8000e121848 */
[----:B------:R-:W3:Y:S04]  /*e290*/  LDL.LU.64 R102, [R1+0x1b48] ;  /* 0x001b480001667983 */ /* 0x000ee80000300a00 */
[----:B------:R-:W-:Y:S04]  /*e2a0*/  LDGSTS.E [R0+0x4008], desc[UR8][R248.64], !P4 ;  /* 0x04008000f8007fae */ /* 0x000fe8000e121848 */
[----:B------:R-:W4:Y:S04]  /*e2b0*/  LDL.LU.64 R100, [R1+0x1b40] ;  /* 0x001b400001647983 */ /* 0x000f280000300a00 */
[----:B------:R-:W-:Y:S04]  /*e2c0*/  LDGSTS.E [R0+0x8008], desc[UR8][R90.64], !P4 ;  /* 0x080080005a007fae */ /* 0x000fe8000e121848 */
[----:B------:R-:W2:Y:S04]  /*e2d0*/  LDL.LU.64 R98, [R1+0x1b38] ;  /* 0x001b380001627983 */ /* 0x000ea80000300a00 */
[----:B------:R-:W-:Y:S01]  /*e2e0*/  LDGSTS.E [R0+0xc008], desc[UR8][R44.64], !P4 ;  /* 0x0c0080002c007fae */ /* 0x000fe2000e121848 */
[----:B------:R-:W-:-:S03]  /*e2f0*/  ISETP.GE.U32.AND P4, PT, R24, 0x7fffff81, PT ;  /* 0x7fffff811800780c */ /* 0x000fc60003f86070 */
[----:B------:R-:W3:Y:S04]  /*e300*/  LDL.LU.64 R96, [R1+0x1b30] ;  /* 0x001b300001607983 */ /* 0x000ee80000300a00 */
[----:B------:R-:W-:Y:S04]  /*e310*/  LDGSTS.E [R0+0xc], desc[UR8][R238.64], !P2 ;  /* 0x0000c000ee007fae */ /* 0x000fe8000d121848 */
[----:B------:R-:W4:Y:S04]  /*e320*/  LDL.LU.64 R94, [R1+0x1b28] ;  /* 0x001b2800015e7983 */ /* 0x000f280000300a00 */
[----:B------:R-:W-:Y:S04]  /*e330*/  LDGSTS.E [R0+0x400c], desc[UR8][R88.64], !P2 ;  /* 0x0400c00058007fae */ /* 0x000fe8000d121848 */
[----:B------:R-:W2:Y:S04]  /*e340*/  LDL.LU.64 R92, [R1+0x1b20] ;  /* 0x001b2000015c7983 */ /* 0x000ea80000300a00 */
[----:B------:R-:W-:Y:S04]  /*e350*/  LDGSTS.E [R0+0x800c], desc[UR8][R86.64], !P2 ;  /* 0x0800c00056007fae */ /* 0x000fe8000d121848 */
        /* <DEDUP_REMOVED lines=28> */
[----:B------:R-:W-:Y:S04]  /*e520*/  LDGSTS.E [R0+0x1400c], desc[UR8][R240.64], !P4 ;  /* 0x1400c000f0007fae */ /* 0x000fe8000e121848 */
[----:B------:R-:W-:Y:S04]  /*e530*/  LDGSTS.E [R0+0x1800c], desc[UR8][R230.64], !P4 ;  /* 0x1800c000e6007fae */ /* 0x000fe8000e121848 */
[----:B------:R-:W2:Y:S04]  /*e540*/  LDL.LU.64 R250, [R1+0x1aa8] ;  /* 0x001aa80001fa7983 */ /* 0x000ea80000300a00 */
[----:B------:R-:W3:Y:S04]  /*e550*/  LDL.LU.64 R240, [R1+0x1aa0] ;  /* 0x001aa00001f07983 */ /* 0x000ee80000300a00 */
[----:B------:R-:W4:Y:S04]  /*e560*/  LDL.LU.64 R230, [R1+0x1a98] ;  /* 0x001a980001e67983 */ /* 0x000f280000300a00 */
        /* <DEDUP_REMOVED lines=21> */
[----:B------:R1:W-:Y:S04]  /*e6c0*/  LDGSTS.E [R0+0x1c00c], desc[UR8][R34.64], !P4 ;  /* 0x1c00c00022007fae */ /* 0x0003e8000e121848 */
[----:B------:R-:W2:Y:S01]  /*e6d0*/  LDL.64 R36, [R1+0x1940] ;  /* 0x0019400001247983 */ /* 0x000ea20000100a00 */
[----:B------:R-:W-:-:S03]  /*e6e0*/  VIADD R24, R13, UR6 ;  /* 0x000000060d187c36 */ /* 0x000fc60008000000 */
[----:B------:R-:W0:Y:S04]  /*e6f0*/  LDGDEPBAR ;  /* 0x00000000000079af */ /* 0x000e280000000000 */
[----:B------:R-:W2:Y:S04]  /*e700*/  LDL.64 R34, [R1+0x1960] ;  /* 0x0019600001227983 */ /* 0x000ea80000100a00 */
[----:B------:R-:W2:Y:S04]  /*e710*/  LDL.64 R44, [R1+0x1980] ;  /* 0x00198000012c7983 */ /* 0x000ea80000100a00 */
[----:B------:R-:W2:Y:S04]  /*e720*/  LDL.64 R42, [R1+0x19a0] ;  /* 0x0019a000012a7983 */ /* 0x000ea80000100a00 */
[----:B------:R-:W2:Y:S04]  /*e730*/  LDL.64 R40, [R1+0x19c0] ;  /* 0x0019c00001287983 */ /* 0x000ea80000100a00 */
[----:B------:R-:W2:Y:S04]  /*e740*/  LDL.64 R28, [R1+0x19a8] ;  /* 0x0019a800011c7983 */ /* 0x000ea80000100a00 */
[----:B----4-:R-:W-:Y:S04]  /*e750*/  LDGSTS.E [R24+0x40000], desc[UR8][R230.64], P0 ;  /* 0x40000000e6187fae */ /* 0x010fe80008121848 */
[----:B---3--:R-:W-:Y:S04]  /*e760*/  LDGSTS.E [R24+0x40400], desc[UR8][R240.64], P0 ;  /* 0x40400000f0187fae */ /* 0x008fe80008121848 */
[----:B--2---:R-:W-:Y:S04]  /*e770*/  LDGSTS.E [R24+0x40800], desc[UR8][R250.64], P0 ;  /* 0x40800000fa187fae */ /* 0x004fe80008121848 */
[----:B------:R-:W-:Y:S04]  /*e780*/  LDGSTS.E [R24+0x40c00], desc[UR8][R26.64], P0 ;  /* 0x40c000001a187fae */ /* 0x000fe80008121848 */
        /* <DEDUP_REMOVED lines=22> */
[----:B------:R-:W2:Y:S04]  /*e8f0*/  LDL.64 R38, [R1+0x19e0] ;  /* 0x0019e00001267983 */ /* 0x000ea80000100a00 */
[----:B------:R-:W3:Y:S04]  /*e900*/  LDL.64 R36, [R1+0x1a08] ;  /* 0x001a080001247983 */ /* 0x000ee80000100a00 */
[----:B------:R-:W4:Y:S04]  /*e910*/  LDL.64 R34, [R1+0x1a28] ;  /* 0x001a280001227983 */ /* 0x000f280000100a00 */
        /* <DEDUP_REMOVED lines=18> */
[----:B------:R-:W-:Y:S04]  /*ea40*/  LDGSTS.E [R24+0x46800], desc[UR8][R44.64], P0 ;  /* 0x468000002c187fae */ /* 0x000fe80008121848 */
[----:B------:R-:W4:Y:S04]  /*ea50*/  LDL.64 R46, [R1+0x18c8] ;  /* 0x0018c800012e7983 */ /* 0x000f280000100a00 */
[----:B------:R-:W-:Y:S04]  /*ea60*/  LDGSTS.E [R24+0x46c00], desc[UR8][R42.64], P0 ;  /* 0x46c000002a187fae */ /* 0x000fe80008121848 */
[----:B------:R-:W4:Y:S04]  /*ea70*/  LDL.64 R44, [R1+0x18e8] ;  /* 0x0018e800012c7983 */ /* 0x000f280000100a00 */
[----:B------:R-:W-:Y:S04]  /*ea80*/  LDGSTS.E [R24+0x47000], desc[UR8][R40.64], P0 ;  /* 0x4700000028187fae */ /* 0x000fe80008121848 */
[----:B------:R-:W4:Y:S01]  /*ea90*/  LDL.64 R42, [R1+0x1908] ;  /* 0x00190800012a7983 */ /* 0x000f220000100a00 */
[----:B-1----:R-:W-:-:S03]  /*eaa0*/  LOP3.LUT R0, R13, 0x20, RZ, 0x3c, !PT ;  /* 0x000000200d007812 */ /* 0x002fc600078e3cff */
[----:B------:R-:W4:Y:S04]  /*eab0*/  LDL.64 R26, [R1+0x19c8] ;  /* 0x0019c800011a7983 */ /* 0x000f280000100a00 */
[----:B------:R-:W4:Y:S04]  /*eac0*/  LDL.64 R40, [R1+0x1928] ;  /* 0x0019280001287983 */ /* 0x000f280000100a00 */
[----:B--2---:R-:W-:Y:S04]  /*ead0*/  LDGSTS.E [R24+0x47400], desc[UR8][R38.64], P0 ;  /* 0x4740000026187fae */ /* 0x004fe80008121848 */
[----:B---3--:R-:W-:Y:S04]  /*eae0*/  LDGSTS.E [R24+0x47800], desc[UR8][R36.64], P0 ;  /* 0x4780000024187fae */ /* 0x008fe80008121848 */
[----:B----4-:R1:W-:Y:S04]  /*eaf0*/  LDGSTS.E [R24+0x47c00], desc[UR8][R34.64], P0 ;  /* 0x47c0000022187fae */ /* 0x0103e80008121848 */
[----:B------:R-:W2:Y:S04]  /*eb00*/  LDL.64 R38, [R1+0x1948] ;  /* 0x0019480001267983 */ /* 0x000ea80000100a00 */
[----:B------:R-:W3:Y:S04]  /*eb10*/  LDL.64 R36, [R1+0x1968] ;  /* 0x0019680001247983 */ /* 0x000ee80000100a00 */
[----:B------:R-:W4:Y:S01]  /*eb20*/  LDL.64 R34, [R1+0x1988] ;  /* 0x0019880001227983 */ /* 0x000f220000100a00 */
[----:B------:R-:W-:-:S05]  /*eb30*/  VIADD R0, R0, UR6 ;  /* 0x0000000600007c36 */ /* 0x000fca0008000000 */
[----:B------:R-:W-:Y:S04]  /*eb40*/  LDGSTS.E [R0+0x40100], desc[UR8][R232.64], P0 ;  /* 0x40100000e8007fae */ /* 0x000fe80008121848 */
[----:B------:R-:W-:Y:S04]  /*eb50*/  LDGSTS.E [R0+0x40500], desc[UR8][R242.64], P0 ;  /* 0x40500000f2007fae */ /* 0x000fe80008121848 */
[----:B------:R-:W-:Y:S04]  /*eb60*/  LDGSTS.E [R0+0x40900], desc[UR8][R32.64], P0 ;  /* 0x4090000020007fae */ /* 0x000fe80008121848 */
[----:B------:R-:W-:Y:S04]  /*eb70*/  LDGSTS.E [R0+0x40d00], desc[UR8][R80.64], P0 ;  /* 0x40d0000050007fae */ /* 0x000fe80008121848 */
[----:B------:R-:W-:Y:S04]  /*eb80*/  LDGSTS.E [R0+0x41100], desc[UR8][R78.64], P0 ;  /* 0x411000004e007fae */ /* 0x000fe80008121848 */
[----:B------:R-:W4:Y:S04]  /*eb90*/  LDL.64 R32, [R1+0x19f0] ;  /* 0x0019f00001207983 */ /* 0x000f280000100a00 */
[----:B------:R-:W4:Y:S04]  /*eba0*/  LDL.64 R80, [R1+0x1a18] ;  /* 0x001a180001507983 */ /* 0x000f280000100a00 */
[----:B------:R-:W4:Y:S04]  /*ebb0*/  LDL.64 R78, [R1+0x1a30] ;  /* 0x001a3000014e7983 */ /* 0x000f280000100a00 */
[----:B------:R-:W-:Y:S04]  /*ebc0*/  LDGSTS.E [R0+0x41500], desc[UR8][R76.64], P0 ;  /* 0x415000004c007fae */ /* 0x000fe80008121848 */
[----:B------:R-:W-:Y:S04]  /*ebd0*/  LDGSTS.E [R0+0x41900], desc[UR8][R74.64], P0 ;  /* 0x419000004a007fae */ /* 0x000fe80008121848 */
[----:B------:R-:W-:Y:S04]  /*ebe0*/  LDGSTS.E [R0+0x41d00], desc[UR8][R72.64], P0 ;  /* 0x41d0000048007fae */ /* 0x000fe80008121848 */
[----:B------:R-:W4:Y:S04]  /*ebf0*/  LDL.64 R76, [R1+0xe10] ;  /* 0x000e1000014c7983 */ /* 0x000f280000100a00 */
[----:B------:R-:W4:Y:S04]  /*ec00*/  LDL.64 R74, [R1+0xe38] ;  /* 0x000e3800014a7983 */ /* 0x000f280000100a00 */
[----:B------:R-:W-:Y:S04]  /*ec10*/  LDGSTS.E [R0+0x42100], desc[UR8][R70.64], P0 ;  /* 0x4210000046007fae */ /* 0x000fe80008121848 */
        /* <DEDUP_REMOVED lines=31> */
[----:B------:R-:W4:Y:S04]  /*ee10*/  LDL.64 R40, [R1+0x18d0] ;  /* 0x0018d00001287983 */ /* 0x000f280000100a00 */
[----:B--2---:R-:W-:Y:S04]  /*ee20*/  LDGSTS.E [R0+0x46100], desc[UR8][R38.64], P0 ;  /* 0x4610000026007fae */ /* 0x004fe80008121848 */
[----:B---3--:R-:W-:Y:S04]  /*ee30*/  LDGSTS.E [R0+0x46500], desc[UR8][R36.64], P0 ;  /* 0x4650000024007fae */ /* 0x008fe80008121848 */
[----:B----4-:R-:W-:Y:S04]  /*ee40*/  LDGSTS.E [R0+0x46900], desc[UR8][R34.64], P0 ;  /* 0x4690000022007fae */ /* 0x010fe80008121848 */
[----:B------:R-:W2:Y:S04]  /*ee50*/  LDL.64 R38, [R1+0x18f0] ;  /* 0x0018f00001267983 */ /* 0x000ea80000100a00 */
[----:B------:R-:W3:Y:S04]  /*ee60*/  LDL.64 R36, [R1+0x1910] ;  /* 0x0019100001247983 */ /* 0x000ee80000100a00 */
[----:B------:R-:W4:Y:S01]  /*ee70*/  LDL.64 R34, [R1+0x1930] ;  /* 0x0019300001227983 */ /* 0x000f220000100a00 */
[----:B-1----:R-:W-:-:S03]  /*ee80*/  LOP3.LUT R24, R13, 0x40, RZ, 0x3c, !PT ;  /* 0x000000400d187812 */ /* 0x002fc600078e3cff */
[----:B------:R-:W-:Y:S02]  /*ee90*/  LDGSTS.E [R0+0x46d00], desc[UR8][R28.64], P0 ;  /* 0x46d000001c007fae */ /* 0x000fe40008121848 */
[----:B------:R-:W-:Y:S02]  /*eea0*/  VIADD R24, R24, UR6 ;  /* 0x0000000618187c36 */ /* 0x000fe40008000000 */
[----:B------:R-:W-:Y:S04]  /*eeb0*/  LDGSTS.E [R0+0x47100], desc[UR8][R26.64], P0 ;  /* 0x471000001a007fae */ /* 0x000fe80008121848 */
[----:B------:R-:W-:Y:S04]  /*eec0*/  LDGSTS.E [R0+0x47500], desc[UR8][R32.64], P0 ;  /* 0x4750000020007fae */ /* 0x000fe80008121848 */
[----:B------:R-:W-:Y:S04]  /*eed0*/  LDGSTS.E [R0+0x47900], desc[UR8][R80.64], P0 ;  /* 0x4790000050007fae */ /* 0x000fe80008121848 */
[----:B------:R1:W-:Y:S04]  /*eee0*/  LDGSTS.E [R0+0x47d00], desc[UR8][R78.64], P0 ;  /* 0x47d000004e007fae */ /* 0x0003e80008121848 */
        /* <DEDUP_REMOVED lines=21> */
[----:B--2---:R-:W-:Y:S04]  /*f040*/  LDGSTS.E [R24+0x45600], desc[UR8][R38.64], P0 ;  /* 0x4560000026187fae */ /* 0x004fe80008121848 */
[----:B---3--:R-:W-:Y:S04]  /*f050*/  LDGSTS.E [R24+0x45a00], desc[UR8][R36.64], P0 ;  /* 0x45a0000024187fae */ /* 0x008fe80008121848 */
[----:B----4-:R-:W-:Y:S04]  /*f060*/  LDGSTS.E [R24+0x45e00], desc[UR8][R34.64], P0 ;  /* 0x45e0000022187fae */ /* 0x010fe80008121848 */
[----:B------:R-:W-:Y:S04]  /*f070*/  LDGSTS.E [R24+0x46200], desc[UR8][R154.64], P0 ;  /* 0x462000009a187fae */ /* 0x000fe80008121848 */
[----:B------:R-:W-:Y:S04]  /*f080*/  LDGSTS.E [R24+0x46600], desc[UR8][R152.64], P0 ;  /* 0x4660000098187fae */ /* 0x000fe80008121848 */
[----:B------:R-:W-:Y:S04]  /*f090*/  LDGSTS.E [R24+0x46a00], desc[UR8][R22.64], P0 ;  /* 0x46a0000016187fae */ /* 0x000fe80008121848 */
[----:B------:R-:W5:Y:S04]  /*f0a0*/  LDL.LU R154, [R1+0x1a90] ;  /* 0x001a9000019a7983 */ /* 0x000f680000300800 */
[----:B------:R-:W5:Y:S04]  /*f0b0*/  LDL.LU.64 R152, [R1+0x1a88] ;  /* 0x001a880001987983 */ /* 0x000f680000300a00 */
[----:B------:R-:W5:Y:S04]  /*f0c0*/  LDL.LU.64 R22, [R1+0x1a80] ;  /* 0x001a800001167983 */ /* 0x000f680000300a00 */
[----:B------:R2:W-:Y:S04]  /*f0d0*/  STL [R1+0xc00], RZ ;  /* 0x000c00ff01007387 */ /* 0x0005e80000100800 */
        /* <DEDUP_REMOVED lines=767> */
[----:B------:R2:W-:Y:S04]  /*120d0*/  STL [R1], RZ ;  /* 0x000000ff01007387 */ /* 0x0005e80000100800 */
        /* <DEDUP_REMOVED lines=80> */
[----:B------:R2:W-:Y:S01]  /*125e0*/  STL [R1+0x144], RZ ;  /* 0x000144ff01007387 */ /* 0x0005e20000100800 */
[----:B-1----:R-:W-:-:S03]  /*125f0*/  LOP3.LUT R0, R13, 0x60, RZ, 0x3c, !PT ;  /* 0x000000600d007812 */ /* 0x002fc600078e3cff */
[----:B------:R2:W-:Y:S04]  /*12600*/  STL [R1+0x148], RZ ;  /* 0x000148ff01007387 */ /* 0x0005e80000100800 */
[----:B------:R2:W-:Y:S04]  /*12610*/  STL [R1+0x14c], RZ ;  /* 0x00014cff01007387 */ /* 0x0005e80000100800 */
[----:B------:R2:W-:Y:S04]  /*12620*/  STL [R1+0x150], RZ ;  /* 0x000150ff01007387 */ /* 0x0005e80000100800 */
[----:B------:R2:W-:Y:S04]  /*12630*/  STL [R1+0x154], RZ ;  /* 0x000154ff01007387 */ /* 0x0005e80000100800 */
[----:B------:R2:W-:Y:S01]  /*12640*/  STL [R1+0x158], RZ ;  /* 0x000158ff01007387 */ /* 0x0005e20000100800 */
[----:B------:R-:W-:-:S03]  /*12650*/  VIADD R0, R0, UR6 ;  /* 0x0000000600007c36 */ /* 0x000fc60008000000 */
[----:B------:R2:W-:Y:S04]  /*12660*/  STL [R1+0x15c], RZ ;  /* 0x00015cff01007387 */ /* 0x0005e80000100800 */
[----:B------:R2:W-:Y:S04]  /*12670*/  STL [R1+0x160], RZ ;  /* 0x000160ff01007387 */ /* 0x0005e80000100800 */
[----:B------:R2:W-:Y:S04]  /*12680*/  STL [R1+0x164], RZ ;  /* 0x000164ff01007387 */ /* 0x0005e80000100800 */
[----:B------:R-:W-:Y:S04]  /*12690*/  LDGSTS.E [R24+0x46e00], desc[UR8][R82.64], P0 ;  /* 0x46e0000052187fae */ /* 0x000fe80008121848 */
[----:B------:R2:W-:Y:S04]  /*126a0*/  STL [R1+0x168], RZ ;  /* 0x000168ff01007387 */ /* 0x0005e80000100800 */
[----:B------:R-:W-:Y:S04]  /*126b0*/  LDGSTS.E [R24+0x47200], desc[UR8][R84.64], P0 ;  /* 0x4720000054187fae */ /* 0x000fe80008121848 */
[----:B------:R2:W-:Y:S04]  /*126c0*/  STL [R1+0x16c], RZ ;  /* 0x00016cff01007387 */ /* 0x0005e80000100800 */
[----:B------:R-:W-:Y:S04]  /*126d0*/  LDGSTS.E [R24+0x47600], desc[UR8][R86.64], P0 ;  /* 0x4760000056187fae */ /* 0x000fe80008121848 */
[----:B------:R2:W-:Y:S04]  /*126e0*/  STL [R1+0x170], RZ ;  /* 0x000170ff01007387 */ /* 0x0005e80000100800 */
[----:B------:R-:W-:Y:S04]  /*126f0*/  LDGSTS.E [R24+0x47a00], desc[UR8][R88.64], P0 ;  /* 0x47a0000058187fae */ /* 0x000fe80008121848 */
[----:B------:R2:W-:Y:S04]  /*12700*/  STL [R1+0x174], RZ ;  /* 0x000174ff01007387 */ /* 0x0005e80000100800 */
[----:B------:R1:W-:Y:S04]  /*12710*/  LDGSTS.E [R24+0x47e00], desc[UR8][R90.64], P0 ;  /* 0x47e000005a187fae */ /* 0x0003e80008121848 */
[----:B------:R2:W-:Y:S04]  /*12720*/  STL [R1+0x178], RZ ;  /* 0x000178ff01007387 */ /* 0x0005e80000100800 */
[----:B------:R-:W-:Y:S04]  /*12730*/  LDGSTS.E [R0+0x40300], desc[UR8][R238.64], P0 ;  /* 0x40300000ee007fae */ /* 0x000fe80008121848 */
[----:B------:R2:W-:Y:S04]  /*12740*/  STL [R1+0x17c], RZ ;  /* 0x00017cff01007387 */ /* 0x0005e80000100800 */
[----:B------:R-:W-:Y:S04]  /*12750*/  LDGSTS.E [R0+0x40700], desc[UR8][R248.64], P0 ;  /* 0x40700000f8007fae */ /* 0x000fe80008121848 */
[----:B------:R2:W-:Y:S04]  /*12760*/  STL [R1+0x180], RZ ;  /* 0x000180ff01007387 */ /* 0x0005e80000100800 */
[----:B------:R3:W-:Y:S04]  /*12770*/  LDGSTS.E [R0+0x40b00], desc[UR8][R92.64], P0 ;  /* 0x40b000005c007fae */ /* 0x0007e80008121848 */
        /* <DEDUP_REMOVED lines=59> */
[----:B------:R2:W-:Y:S04]  /*12b30*/  STL [R1+0x1fc], RZ ;  /* 0x0001fcff01007387 */ /* 0x0005e80000100800 */
[----:B------:R-:W0:Y:S01]  /*12b40*/  LDGDEPBAR ;  /* 0x00000000000079af */ /* 0x000e220000000000 */
[----:B-1----:R-:W-:-:S02]  /*12b50*/  CS2R R24, SRZ ;  /* 0x0000000000187805 */ /* 0x002fc4000001ff00 */
[----:B------:R-:W-:Y:S02]  /*12b60*/  CS2R R26, SRZ ;  /* 0x00000000001a7805 */ /* 0x000fe4000001ff00 */
[----:B------:R-:W-:Y:S02]  /*12b70*/  CS2R R28, SRZ ;  /* 0x00000000001c7805 */ /* 0x000fe4000001ff00 */
[----:B------:R-:W-:Y:S02]  /*12b80*/  CS2R R30, SRZ ;  /* 0x00000000001e7805 */ /* 0x000fe4000001ff00 */
[----:B------:R-:W-:Y:S02]  /*12b90*/  CS2R R32, SRZ ;  /* 0x0000000000207805 */ /* 0x000fe4000001ff00 */
[----:B------:R-:W-:Y:S02]  /*12ba0*/  CS2R R34, SRZ ;  /* 0x0000000000227805 */ /* 0x000fe4000001ff00 */
[----:B------:R-:W-:-:S02]  /*12bb0*/  CS2R R36, SRZ ;  /* 0x0000000000247805 */ /* 0x000fc4000001ff00 */
        /* <DEDUP_REMOVED lines=27> */
[----:B---3--:R-:W-:Y:S02]  /*12d70*/  CS2R R92, SRZ ;  /* 0x00000000005c7805 */ /* 0x008fe4000001ff00 */
[----:B----4-:R-:W-:Y:S02]  /*12d80*/  CS2R R94, SRZ ;  /* 0x00000000005e7805 */ /* 0x010fe4000001ff00 */
[----:B--2---:R-:W-:-:S02]  /*12d90*/  CS2R R96, SRZ ;  /* 0x0000000000607805 */ /* 0x004fc4000001ff00 */
        /* <DEDUP_REMOVED lines=22> */
[----:B------:R-:W-:Y:S01]  /*12f00*/  CS2R R142, SRZ ;  /* 0x00000000008e7805 */ /* 0x000fe2000001ff00 */
[----:B------:R-:W-:Y:S01]  /*12f10*/  IMAD.MOV.U32 R144, RZ, RZ, RZ ;  /* 0x000000ffff907224 */ /* 0x000fe200078e00ff */
[----:B------:R-:W-:-:S06]  /*12f20*/  UISETP.GE.AND UP0, UPT, UR5, 0x40, UPT ;  /* 0x000000400500788c */ /* 0x000fcc000bf06270 */
[----:B------:R-:W-:Y:S01]  /*12f30*/  PLOP3.LUT P0, PT, PT, PT, UP0, 0x40, 0x0 ;  /* 0x000000000000781c */ /* 0x000fe20003f0e808 */
[----:B------:R-:W-:Y:S01]  /*12f40*/  IMAD.MOV.U32 R145, RZ, RZ, RZ ;  /* 0x000000ffff917224 */ /* 0x000fe200078e00ff */
[----:B------:R-:W-:Y:S02]  /*12f50*/  CS2R R146, SRZ ;  /* 0x0000000000927805 */ /* 0x000fe4000001ff00 */
[----:B------:R-:W-:Y:S02]  /*12f60*/  CS2R R148, SRZ ;  /* 0x0000000000947805 */ /* 0x000fe4000001ff00 */
[----:B------:R-:W-:-:S07]  /*12f70*/  CS2R R150, SRZ ;  /* 0x0000000000967805 */ /* 0x000fce000001ff00 */
[----:B------:R-:W-:Y:S05]  /*12f80*/  @P0 BRA `(.L_x_0) ;  /* 0x000001e0006c0947 */ /* 0x000fea0003800000 */
[----:B------:R-:W-:Y:S04]  /*12f90*/  STL [R1+0x106c], R180 ;  /* 0x00106cb401007387 */ /* 0x000fe80000100800 */
        /* <DEDUP_REMOVED lines=65> */
[----:B------:R-:W2:Y:S04]  /*133b0*/  LDL.LU.64 R134, [R1+0xe00] ;  /* 0x000e000001867983 */ /* 0x000ea80000300a00 */
[----:B------:R-:W-:Y:S04]  /*133c0*/  STL [R1+0x1174], R214 ;  /* 0x001174d601007387 */ /* 0x000fe80000100800 */
[----:B------:R-:W-:Y:S04]  /*133d0*/  STL [R1+0x1170], R215 ;  /* 0x001170d701007387 */ /* 0x000fe80000100800 */
[----:B------:R-:W3:Y:S04]  /*133e0*/  LDL.LU.64 R142, [R1+0xe20] ;  /* 0x000e2000018e7983 */ /* 0x000ee80000300a00 */
[----:B------:R-:W-:Y:S04]  /*133f0*/  STL [R1+0x117c], R216 ;  /* 0x00117cd801007387 */ /* 0x000fe80000100800 */
[----:B------:R-:W-:Y:S04]  /*13400*/  STL [R1+0x1178], R217 ;  /* 0x001178d901007387 */ /* 0x000fe80000100800 */
[----:B------:R-:W4:Y:S04]  /*13410*/  LDL.LU.64 R144, [R1+0xe40] ;  /* 0x000e400001907983 */ /* 0x000f280000300a00 */
        /* <DEDUP_REMOVED lines=24> */
[----:B--2---:R1:W-:Y:S01]  /*135a0*/  STL [R1+0x11c4], R134 ;  /* 0x0011c48601007387 */ /* 0x0043e20000100800 */
[----:B------:R-:W-:-:S03]  /*135b0*/  IMAD.MOV.U32 R0, RZ, RZ, R135 ;  /* 0x000000ffff007224 */ /* 0x000fc600078e0087 */
[----:B-1----:R-:W2:Y:S04]  /*135c0*/  LDL.LU.64 R134, [R1+0xf60] ;  /* 0x000f600001867983 */ /* 0x002ea80000300a00 */
[----:B------:R1:W-:Y:S04]  /*135d0*/  STL [R1+0x11c0], R0 ;  /* 0x0011c00001007387 */ /* 0x0003e80000100800 */
[----:B---3--:R3:W-:Y:S01]  /*135e0*/  STL [R1+0x11cc], R142 ;  /* 0x0011cc8e01007387 */ /* 0x0087e20000100800 */
[----:B-1----:R-:W-:-:S03]  /*135f0*/  IMAD.MOV.U32 R0, RZ, RZ, R143 ;  /* 0x000000ffff007224 */ /* 0x002fc600078e008f */
[----:B---3--:R-:W3:Y:S04]  /*13600*/  LDL.LU.64 R142, [R1+0xf80] ;  /* 0x000f8000018e7983 */ /* 0x008ee80000300a00 */
[----:B------:R1:W-:Y:S04]  /*13610*/  STL [R1+0x11c8], R0 ;  /* 0x0011c80001007387 */ /* 0x0003e80000100800 */
[----:B----4-:R4:W-:Y:S01]  /*13620*/  STL [R1+0x11d4], R144 ;  /* 0x0011d49001007387 */ /* 0x0109e20000100800 */
[----:B-1----:R-:W-:-:S03]  /*13630*/  IMAD.MOV.U32 R0, RZ, RZ, R145 ;  /* 0x000000ffff007224 */ /* 0x002fc600078e0091 */
[----:B----4-:R-:W4:Y:S04]  /*13640*/  LDL.LU.64 R144, [R1+0xfa0] ;  /* 0x000fa00001907983 */ /* 0x010f280000300a00 */
[----:B------:R1:W-:Y:S04]  /*13650*/  STL [R1+0x11d0], R0 ;  /* 0x0011d00001007387 */ /* 0x0003e80000100800 */
[----:B------:R1:W-:Y:S02]  /*13660*/  STL [R1+0x11dc], R146 ;  /* 0x0011dc9201007387 */ /* 0x0003e40000100800 */
[----:B-1----:R-:W-:-:S02]  /*13670*/  IMAD.MOV.U32 R0, RZ, RZ, R147 ;  /* 0x000000ffff007224 */ /* 0x002fc400078e0093 */
[----:B------:R-:W4:Y:S04]  /*13680*/  LDL.LU.64 R146, [R1+0xfc0] ;  /* 0x000fc00001927983 */ /* 0x000f280000300a00 */
        /* <DEDUP_REMOVED lines=29> */
[----:B--2---:R2:W-:Y:S01]  /*13860*/  STL [R1+0x121c], R134 ;  /* 0x00121c8601007387 */ /* 0x0045e20000100800 */
[----:B-1----:R-:W-:-:S03]  /*13870*/  IMAD.MOV.U32 R0, RZ, RZ, R135 ;  /* 0x000000ffff007224 */ /* 0x002fc600078e0087 */
[----:B--2---:R-:W2:Y:S04]  /*13880*/  LDL.LU.64 R134, [R1+0x1278] ;  /* 0x0012780001867983 */ /* 0x004ea80000300a00 */
        /* <DEDUP_REMOVED lines=525> */
[----:B--2---:R-:W-:Y:S01]  /*15960*/  STL [R1+0x163c], R134 ;  /* 0x00163c8601007387 */ /* 0x004fe20000100800 */
[----:B-1----:R-:W-:-:S03]  /*15970*/  IMAD.MOV.U32 R0, RZ, RZ, R135 ;  /* 0x000000ffff007224 */ /* 0x002fc600078e0087 */
[----:B------:R-:W2:Y:S04]  /*15980*/  LDL.LU.64 R128, [R1+0x1698] ;  /* 0x0016980001807983 */ /* 0x000ea80000300a00 */
        /* <DEDUP_REMOVED lines=17> */
[----:B------:R-:W-:Y:S04]  /*15aa0*/  STL [R1+0x1664], R136 ;  /* 0x0016648801007387 */ /* 0x000fe80000100800 */
[----:B------:R-:W4:Y:S01]  /*15ab0*/  LDL.LU.64 R134, [R1+0x16c0] ;  /* 0x0016c00001867983 */ /* 0x000f220000300a00 */
[----:B-1----:R-:W-:-:S05]  /*15ac0*/  IMAD.MOV.U32 R0, RZ, RZ, R137 ;  /* 0x000000ffff007224 */ /* 0x002fca00078e0089 */
[----:B------:R1:W-:Y:S02]  /*15ad0*/  STL [R1+0x1660], R0 ;  /* 0x0016600001007387 */ /* 0x0003e40000100800 */
[----:B-1----:R-:W-:Y:S02]  /*15ae0*/  IMAD.MOV.U32 R0, RZ, RZ, R151 ;  /* 0x000000ffff007224 */ /* 0x002fe400078e0097 */
[----:B------:R1:W-:Y:S04]  /*15af0*/  STL [R1+0x166c], R150 ;  /* 0x00166c9601007387 */ /* 0x0003e80000100800 */
[----:B-1----:R-:W4:Y:S04]  /*15b00*/  LDL.LU.64 R150, [R1+0x16c8] ;  /* 0x0016c80001967983 */ /* 0x002f280000300a00 */
[----:B------:R1:W-:Y:S04]  /*15b10*/  STL [R1+0x1668], R0 ;  /* 0x0016680001007387 */ /* 0x0003e80000100800 */
[----:B------:R1:W-:Y:S04]  /*15b20*/  STL [R1+0x1674], R130 ;  /* 0x0016748201007387 */ /* 0x0003e80000100800 */
[----:B------:R-:W4:Y:S01]  /*15b30*/  LDL.LU.64 R136, [R1+0x16d0] ;  /* 0x0016d00001887983 */ /* 0x000f220000300a00 */
[----:B-1----:R-:W-:-:S03]  /*15b40*/  IMAD.MOV.U32 R0, RZ, RZ, R131 ;  /* 0x000000ffff007224 */ /* 0x002fc600078e0083 */
[----:B------:R-:W-:Y:S04]  /*15b50*/  STL [R1+0x167c], R138 ;  /* 0x00167c8a01007387 */ /* 0x000fe80000100800 */
        /* <DEDUP_REMOVED lines=11> */
[----:B--2---:R-:W-:Y:S04]  /*15c10*/  STL [R1+0x1694], R128 ;  /* 0x0016948001007387 */ /* 0x004fe80000100800 */
[----:B------:R1:W-:Y:S04]  /*15c20*/  STL [R1+0x1688], R0 ;  /* 0x0016880001007387 */ /* 0x0003e80000100800 */
[----:B------:R-:W2:Y:S01]  /*15c30*/  LDL.LU.64 R132, [R1+0x16f0] ;  /* 0x0016f00001847983 */ /* 0x000ea20000300a00 */
[----:B-1----:R-:W-:-:S03]  /*15c40*/  IMAD.MOV.U32 R0, RZ, RZ, R129 ;  /* 0x000000ffff007224 */ /* 0x002fc600078e0081 */
[----:B---3--:R-:W-:Y:S04]  /*15c50*/  STL [R1+0x169c], R142 ;  /* 0x00169c8e01007387 */ /* 0x008fe80000100800 */
[----:B------:R1:W-:Y:S02]  /*15c60*/  STL [R1+0x1690], R0 ;  /* 0x0016900001007387 */ /* 0x0003e40000100800 */
[----:B-1----:R-:W-:Y:S02]  /*15c70*/  IMAD.MOV.U32 R0, RZ, RZ, R143 ;  /* 0x000000ffff007224 */ /* 0x002fe400078e008f */
[----:B------:R-:W3:Y:S04]  /*15c80*/  LDL.LU.64 R142, [R1+0x16f8] ;  /* 0x0016f800018e7983 */ /* 0x000ee80000300a00 */
        /* <DEDUP_REMOVED lines=37> */
[----:B------:R-:W2:Y:S04]  /*15ee0*/  LDL.LU.64 R140, [R1+0x1740] ;  /* 0x00174000018c7983 */ /* 0x000ea80000300a00 */
[----:B------:R-:W2:Y:S01]  /*15ef0*/  LDL.LU.64 R128, [R1+0x1748] ;  /* 0x0017480001807983 */ /* 0x000ea20000300a00 */
[----:B-1----:R-:W-:-:S05]  /*15f00*/  IMAD.MOV.U32 R0, RZ, RZ, R133 ;  /* 0x000000ffff007224 */ /* 0x002fca00078e0085 */
        /* <DEDUP_REMOVED lines=18> */
[----:B------:R-:W4:Y:S04]  /*16030*/  LDL.LU.64 R148, [R1+0x1770] ;  /* 0x0017700001947983 */ /* 0x000f280000300a00 */
[----:B------:R-:W4:Y:S01]  /*16040*/  LDL.LU.64 R132, [R1+0x1778] ;  /* 0x0017780001847983 */ /* 0x000f220000300a00 */
[----:B-1----:R-:W-:-:S05]  /*16050*/  IMAD.MOV.U32 R0, RZ, RZ, R135 ;  /* 0x000000ffff007224 */ /* 0x002fca00078e0087 */
[----:B------:R1:W-:Y:S04]  /*16060*/  STL [R1+0x1710], R0 ;  /* 0x0017100001007387 */ /* 0x0003e80000100800 */
[----:B------:R1:W-:Y:S02]  /*16070*/  STL [R1+0x171c], R150 ;  /* 0x00171c9601007387 */ /* 0x0003e40000100800 */
[----:B-1----:R-:W-:Y:S02]  /*16080*/  IMAD.MOV.U32 R0, RZ, RZ, R151 ;  /* 0x000000ffff007224 */ /* 0x002fe400078e0097 */
        /* <DEDUP_REMOVED lines=8> */
[----:B-1----:R-:W-:-:S03]  /*16110*/  IMAD.MOV.U32 R0, RZ, RZ, R127 ;  /* 0x000000ffff007224 */ /* 0x002fc600078e007f */
[----:B------:R-:W-:Y:S04]  /*16120*/  STL [R1+0x1734], R138 ;  /* 0x0017348a01007387 */ /* 0x000fe80000100800 */
[----:B------:R1:W-:Y:S02]  /*16130*/  STL [R1+0x1728], R0 ;  /* 0x0017280001007387 */ /* 0x0003e40000100800 */
[----:B-1----:R-:W-:Y:S02]  /*16140*/  IMAD.MOV.U32 R0, RZ, RZ, R139 ;  /* 0x000000ffff007224 */ /* 0x002fe400078e008b */
[----:B------:R-:W4:Y:S04]  /*16150*/  LDL.LU.64 R138, [R1+0x1798] ;  /* 0x00179800018a7983 */ /* 0x000f280000300a00 */
[----:B------:R2:W-:Y:S02]  /*16160*/  STL [R1+0x1730], R0 ;  /* 0x0017300001007387 */ /* 0x0005e40000100800 */
[----:B--2---:R-:W-:-:S02]  /*16170*/  IMAD.MOV.U32 R0, RZ, RZ, R141 ;  /* 0x000000ffff007224 */ /* 0x004fc400078e008d */
[----:B------:R1:W-:Y:S04]  /*16180*/  STL [R1+0x173c], R140 ;  /* 0x00173c8c01007387 */ /* 0x0003e80000100800 */
[----:B------:R-:W-:Y:S04]  /*16190*/  STL [R1+0x1744], R128 ;  /* 0x0017448001007387 */ /* 0x000fe80000100800 */
[----:B------:R2:W-:Y:S04]  /*161a0*/  STL [R1+0x1738], R0 ;  /* 0x0017380001007387 */ /* 0x0005e80000100800 */
[----:B-1----:R-:W4:Y:S01]  /*161b0*/  LDL.LU.64 R140, [R1+0x17a0] ;  /* 0x0017a000018c7983 */ /* 0x002f220000300a00 */
[----:B--2---:R-:W-:-:S03]  /*161c0*/  IMAD.MOV.U32 R0, RZ, RZ, R129 ;  /* 0x000000ffff007224 */ /* 0x004fc600078e0081 */
[----:B---3--:R-:W-:Y:S04]  /*161d0*/  STL [R1+0x174c], R142 ;  /* 0x00174c8e01007387 */ /* 0x008fe80000100800 */
[----:B------:R1:W-:Y:S02]  /*161e0*/  STL [R1+0x1740], R0 ;  /* 0x0017400001007387 */ /* 0x0003e40000100800 */
[----:B-1----:R-:W-:Y:S02]  /*161f0*/  IMAD.MOV.U32 R0, RZ, RZ, R143 ;  /* 0x000000ffff007224 */ /* 0x002fe400078e008f */
[----:B------:R-:W2:Y:S04]  /*16200*/  LDL.LU.64 R142, [R1+0x17a8] ;  /* 0x0017a800018e7983 */ /* 0x000ea80000300a00 */
[----:B------:R1:W-:Y:S04]  /*16210*/  STL [R1+0x1748], R0 ;  /* 0x0017480001007387 */ /* 0x0003e80000100800 */
[----:B----4-:R3:W-:Y:S01]  /*16220*/  STL [R1+0x1754], R144 ;  /* 0x0017549001007387 */ /* 0x0107e20000100800 */
[----:B-1----:R-:W-:-:S03]  /*16230*/  IMAD.MOV.U32 R0, RZ, RZ, R145 ;  /* 0x000000ffff007224 */ /* 0x002fc600078e0091 */
[----:B------:R-:W-:Y:S04]  /*16240*/  STL [R1+0x175c], R130 ;  /* 0x00175c8201007387 */ /* 0x000fe80000100800 */
[----:B------:R1:W-:Y:S04]  /*16250*/  STL [R1+0x1750], R0 ;  /* 0x0017500001007387 */ /* 0x0003e80000100800 */
[----:B---3--:R-:W3:Y:S01]  /*16260*/  LDL.LU.64 R144, [R1+0x17b0] ;  /* 0x0017b00001907983 */ /* 0x008ee20000300a00 */
[----:B-1----:R-:W-:-:S03]  /*16270*/  IMAD.MOV.U32 R0, RZ, RZ, R131 ;  /* 0x000000ffff007224 */ /* 0x002fc600078e0083 */
[----:B------:R-:W-:Y:S04]  /*16280*/  STL [R1+0x1764], R146 ;  /* 0x0017649201007387 */ /* 0x000fe80000100800 */
[----:B------:R1:W-:Y:S02]  /*16290*/  STL [R1+0x1758], R0 ;  /* 0x0017580001007387 */ /* 0x0003e40000100800 */
[----:B-1----:R-:W-:Y:S02]  /*162a0*/  IMAD.MOV.U32 R0, RZ, RZ, R147 ;  /* 0x000000ffff007224 */ /* 0x002fe400078e0093 */
        /* <DEDUP_REMOVED lines=9> */
[----:B------:R1:W-:Y:S02]  /*16340*/  STL [R1+0x1770], R0 ;  /* 0x0017700001007387 */ /* 0x0003e40000100800 */
[----:B-1----:R-:W-:Y:S02]  /*16350*/  IMAD.MOV.U32 R0, RZ, RZ, R151 ;  /* 0x000000ffff007224 */ /* 0x002fe400078e0097 */
[----:B------:R-:W4:Y:S04]  /*16360*/  LDL.LU.64 R150, [R1+0x17c8] ;  /* 0x0017c80001967983 */ /* 0x000f280000300a00 */
[----:B------:R1:W-:Y:S04]  /*16370*/  STL [R1+0x1778], R0 ;  /* 0x0017780001007387 */ /* 0x0003e80000100800 */
[----:B------:R-:W-:Y:S01]  /*16380*/  STL [R1+0x1784], R134 ;  /* 0x0017848601007387 */ /* 0x000fe20000100800 */
[----:B-1----:R-:W-:-:S03]  /*16390*/  IMAD.MOV.U32 R0, RZ, RZ, R135 ;  /* 0x000000ffff007224 */ /* 0x002fc600078e0087 */
[----:B------:R-:W-:Y:S04]  /*163a0*/  STL [R1+0x178c], R136 ;  /* 0x00178c8801007387 */ /* 0x000fe80000100800 */
[----:B------:R1:W-:Y:S04]  /*163b0*/  STL [R1+0x1780], R0 ;  /* 0x0017800001007387 */ /* 0x0003e80000100800 */
[----:B------:R-:W4:Y:S04]  /*163c0*/  LDL.LU.64 R120, [R1+0x17d0] ;  /* 0x0017d00001787983 */ /* 0x000f280000300a00 */
[----:B------:R-:W4:Y:S01]  /*163d0*/  LDL.LU.64 R122, [R1+0x17d8] ;  /* 0x0017d800017a7983 */ /* 0x000f220000300a00 */
[----:B-1----:R-:W-:-:S05]  /*163e0*/  IMAD.MOV.U32 R0, RZ, RZ, R137 ;  /* 0x000000ffff007224 */ /* 0x002fca00078e0089 */
[----:B------:R1:W-:Y:S04]  /*163f0*/  STL [R1+0x1788], R0 ;  /* 0x0017880001007387 */ /* 0x0003e80000100800 */
[----:B------:R-:W-:Y:S04]  /*16400*/  STL [R1+0x1794], R138 ;  /* 0x0017948a01007387 */ /* 0x000fe80000100800 */
[----:B------:R-:W4:Y:S01]  /*16410*/  LDL.LU.64 R124, [R1+0x17e0] ;  /* 0x0017e000017c7983 */ /* 0x000f220000300a00 */
[----:B-1----:R-:W-:-:S03]  /*16420*/  IMAD.MOV.U32 R0, RZ, RZ, R139 ;  /* 0x000000ffff007224 */ /* 0x002fc600078e008b */
[----:B------:R-:W4:Y:S04]  /*16430*/  LDL.LU.64 R126, [R1+0x17e8] ;  /* 0x0017e800017e7983 */ /* 0x000f280000300a00 */
[----:B------:R1:W-:Y:S04]  /*16440*/  STL [R1+0x1790], R0 ;  /* 0x0017900001007387 */ /* 0x0003e80000100800 */
[----:B------:R-:W-:Y:S04]  /*16450*/  STL [R1+0x179c], R140 ;  /* 0x00179c8c01007387 */ /* 0x000fe80000100800 */
[----:B------:R-:W4:Y:S01]  /*16460*/  LDL.LU.64 R128, [R1+0x17f0] ;  /* 0x0017f00001807983 */ /* 0x000f220000300a00 */
[----:B-1----:R-:W-:-:S03]  /*16470*/  IMAD.MOV.U32 R0, RZ, RZ, R141 ;  /* 0x000000ffff007224 */ /* 0x002fc600078e008d */
[----:B------:R-:W4:Y:S04]  /*16480*/  LDL.LU.64 R130, [R1+0x17f8] ;  /* 0x0017f80001827983 */ /* 0x000f280000300a00 */
[----:B------:R1:W-:Y:S04]  /*16490*/  STL [R1+0x1798], R0 ;  /* 0x0017980001007387 */ /* 0x0003e80000100800 */
[----:B--2---:R-:W-:Y:S04]  /*164a0*/  STL [R1+0x17a4], R142 ;  /* 0x0017a48e01007387 */ /* 0x004fe80000100800 */
[----:B------:R-:W2:Y:S01]  /*164b0*/  LDL.LU.64 R132, [R1+0x1800] ;  /* 0x0018000001847983 */ /* 0x000ea20000300a00 */
[----:B-1----:R-:W-:-:S03]  /*164c0*/  IMAD.MOV.U32 R0, RZ, RZ, R143 ;  /* 0x000000ffff007224 */ /* 0x002fc600078e008f */
[----:B------:R-:W2:Y:S04]  /*164d0*/  LDL.LU.64 R134, [R1+0x1808] ;  /* 0x0018080001867983 */ /* 0x000ea80000300a00 */
[----:B------:R1:W-:Y:S04]  /*164e0*/  STL [R1+0x17a0], R0 ;  /* 0x0017a00001007387 */ /* 0x0003e80000100800 */
[----:B---3--:R-:W-:Y:S04]  /*164f0*/  STL [R1+0x17ac], R144 ;  /* 0x0017ac9001007387 */ /* 0x008fe80000100800 */
[----:B------:R-:W3:Y:S01]  /*16500*/  LDL.LU.64 R136, [R1+0x1810] ;  /* 0x0018100001887983 */ /* 0x000ee20000300a00 */
[----:B-1----:R-:W-:-:S03]  /*16510*/  IMAD.MOV.U32 R0, RZ, RZ, R145 ;  /* 0x000000ffff007224 */ /* 0x002fc600078e0091 */
[----:B------:R-:W3:Y:S04]  /*16520*/  LDL.LU.64 R138, [R1+0x1818] ;  /* 0x00181800018a7983 */ /* 0x000ee80000300a00 */
[----:B------:R1:W-:Y:S04]  /*16530*/  STL [R1+0x17a8], R0 ;  /* 0x0017a80001007387 */ /* 0x0003e80000100800 */
[----:B----4-:R-:W-:Y:S04]  /*16540*/  STL [R1+0x17b4], R146 ;  /* 0x0017b49201007387 */ /* 0x010fe80000100800 */
[----:B------:R-:W4:Y:S01]  /*16550*/  LDL.LU.64 R140, [R1+0x1820] ;  /* 0x00182000018c7983 */ /* 0x000f220000300a00 */
[----:B-1----:R-:W-:-:S03]  /*16560*/  IMAD.MOV.U32 R0, RZ, RZ, R147 ;  /* 0x000000ffff007224 */ /* 0x002fc600078e0093 */
[----:B------:R-:W4:Y:S04]  /*16570*/  LDL.LU.64 R142, [R1+0x1828] ;  /* 0x00182800018e7983 */ /* 0x000f280000300a00 */
[----:B------:R1:W-:Y:S04]  /*16580*/  STL [R1+0x17b0], R0 ;  /* 0x0017b00001007387 */ /* 0x0003e80000100800 */
[----:B------:R1:W-:Y:S04]  /*16590*/  STL [R1+0x17bc], R148 ;  /* 0x0017bc9401007387 */ /* 0x0003e80000100800 */
        /* <DEDUP_REMOVED lines=8> */
[----:B------:R1:W-:Y:S02]  /*16620*/  STL [R1+0x17c0], R0 ;  /* 0x0017c00001007387 */ /* 0x0003e40000100800 */
[----:B-1----:R-:W-:Y:S02]  /*16630*/  IMAD.MOV.U32 R0, RZ, RZ, R121 ;  /* 0x000000ffff007224 */ /* 0x002fe400078e0079 */
[----:B------:R-:W-:Y:S04]  /*16640*/  STL [R1+0x17cc], R120 ;  /* 0x0017cc7801007387 */ /* 0x000fe80000100800 */
[----:B------:R-:W-:Y:S04]  /*16650*/  STL [R1+0x17d4], R122 ;  /* 0x0017d47a01007387 */ /* 0x000fe80000100800 */
[----:B------:R1:W-:Y:S02]  /*16660*/  STL [R1+0x17c8], R0 ;  /* 0x0017c80001007387 */ /* 0x0003e40000100800 */
[----:B-1----:R-:W-:-:S02]  /*16670*/  IMAD.MOV.U32 R0, RZ, RZ, R123 ;  /* 0x000000ffff007224 */ /* 0x002fc400078e007b */
[----:B------:R-:W-:Y:S04]  /*16680*/  STL [R1+0x17dc], R124 ;  /* 0x0017dc7c01007387 */ /* 0x000fe80000100800 */
[----:B------:R1:W-:Y:S04]  /*16690*/  STL [R1+0x17d0], R0 ;  /* 0x0017d00001007387 */ /* 0x0003e80000100800 */
[----:B------:R-:W-:Y:S01]  /*166a0*/  STL [R1+0x17e4], R126 ;  /* 0x0017e47e01007387 */ /* 0x000fe20000100800 */
[----:B-1----:R-:W-:-:S05]  /*166b0*/  IMAD.MOV.U32 R0, RZ, RZ, R125 ;  /* 0x000000ffff007224 */ /* 0x002fca00078e007d */
[----:B------:R1:W-:Y:S02]  /*166c0*/  STL [R1+0x17d8], R0 ;  /* 0x0017d80001007387 */ /* 0x0003e40000100800 */
[----:B-1----:R-:W-:Y:S02]  /*166d0*/  IMAD.MOV.U32 R0, RZ, RZ, R127 ;  /* 0x000000ffff007224 */ /* 0x002fe400078e007f */
[----:B------:R-:W-:Y:S04]  /*166e0*/  STL [R1+0x17ec], R128 ;  /* 0x0017ec8001007387 */ /* 0x000fe80000100800 */
[----:B------:R1:W-:Y:S04]  /*166f0*/  STL [R1+0x17e0], R0 ;  /* 0x0017e00001007387 */ /* 0x0003e80000100800 */
[----:B------:R-:W-:Y:S01]  /*16700*/  STL [R1+0x17f4], R130 ;  /* 0x0017f48201007387 */ /* 0x000fe20000100800 */
[----:B-1----:R-:W-:-:S05]  /*16710*/  IMAD.MOV.U32 R0, RZ, RZ, R129 ;  /* 0x000000ffff007224 */ /* 0x002fca00078e0081 */
[----:B------:R1:W-:Y:S02]  /*16720*/  STL [R1+0x17e8], R0 ;  /* 0x0017e80001007387 */ /* 0x0003e40000100800 */
[----:B-1----:R-:W-:Y:S02]  /*16730*/  IMAD.MOV.U32 R0, RZ, RZ, R131 ;  /* 0x000000ffff007224 */ /* 0x002fe400078e0083 */
[----:B--2---:R-:W-:Y:S04]  /*16740*/  STL [R1+0x17fc], R132 ;  /* 0x0017fc8401007387 */ /* 0x004fe80000100800 */
[----:B------:R1:W-:Y:S04]  /*16750*/  STL [R1+0x17f0], R0 ;  /* 0x0017f00001007387 */ /* 0x0003e80000100800 */
[----:B------:R-:W-:Y:S01]  /*16760*/  STL [R1+0x1804], R134 ;  /* 0x0018048601007387 */ /* 0x000fe20000100800 */
[----:B-1----:R-:W-:-:S05]  /*16770*/  IMAD.MOV.U32 R0, RZ, RZ, R133 ;  /* 0x000000ffff007224 */ /* 0x002fca00078e0085 */
[----:B------:R1:W-:Y:S04]  /*16780*/  STL [R1+0x17f8], R0 ;  /* 0x0017f80001007387 */ /* 0x0003e80000100800 */
[----:B---3--:R-:W-:Y:S01]  /*16790*/  STL [R1+0x180c], R136 ;  /* 0x00180c8801007387 */ /* 0x008fe20000100800 */
[----:B-1----:R-:W-:-:S05]  /*167a0*/  IMAD.MOV.U32 R0, RZ, RZ, R135 ;  /* 0x000000ffff007224 */ /* 0x002fca00078e0087 */
[----:B------:R1:W-:Y:S04]  /*167b0*/  STL [R1+0x1800], R0 ;  /* 0x0018000001007387 */ /* 0x0003e80000100800 */
[----:B------:R-:W-:Y:S01]  /*167c0*/  STL [R1+0x1814], R138 ;  /* 0x0018148a01007387 */ /* 0x000fe20000100800 */
[----:B-1----:R-:W-:-:S05]  /*167d0*/  IMAD.MOV.U32 R0, RZ, RZ, R137 ;  /* 0x000000ffff007224 */ /* 0x002fca00078e0089 */
[----:B------:R1:W-:Y:S02]  /*167e0*/  STL [R1+0x1808], R0 ;  /* 0x0018080001007387 */ /* 0x0003e40000100800 */
[----:B-1----:R-:W-:Y:S02]  /*167f0*/  IMAD.MOV.U32 R0, RZ, RZ, R139 ;  /* 0x000000ffff007224 */ /* 0x002fe400078e008b */
[----:B----4-:R-:W-:Y:S04]  /*16800*/  STL [R1+0x181c], R140 ;  /* 0x00181c8c01007387 */ /* 0x010fe80000100800 */
[----:B------:R1:W-:Y:S04]  /*16810*/  STL [R1+0x1810], R0 ;  /* 0x0018100001007387 */ /* 0x0003e80000100800 */
[----:B------:R-:W-:Y:S01]  /*16820*/  STL [R1+0x1824], R142 ;  /* 0x0018248e01007387 */ /* 0x000fe20000100800 */
[----:B-1----:R-:W-:-:S05]  /*16830*/  IMAD.MOV.U32 R0, RZ, RZ, R141 ;  /* 0x000000ffff007224 */ /* 0x002fca00078e008d */
        /* <DEDUP_REMOVED lines=12> */
[----:B------:R1:W-:Y:S02]  /*16900*/  STL [R1+0x1838], R0 ;  /* 0x0018380001007387 */ /* 0x0003e40000100800 */
[----:B-1----:R-:W-:-:S05]  /*16910*/  IMAD.MOV.U32 R0, RZ, RZ, R151 ;  /* 0x000000ffff007224 */ /* 0x002fca00078e0097 */
[----:B------:R-:W-:Y:S04]  /*16920*/  STL [R1+0x1840], R0 ;  /* 0x0018400001007387 */ /* 0x000fe80000100800 */
[----:B-----5:R-:W-:Y:S04]  /*16930*/  STL [R1+0x1064], R8 ;  /* 0x0010640801007387 */ /* 0x020fe80000100800 */
[----:B------:R1:W-:Y:S04]  /*16940*/  STL [R1+0x105c], R9 ;  /* 0x00105c0901007387 */ /* 0x0003e80000100800 */
[----:B------:R-:W-:Y:S04]  /*16950*/  STL [R1+0x1060], R6 ;  /* 0x0010600601007387 */ /* 0x000fe80000100800 */
[----:B------:R-:W-:Y:S04]  /*16960*/  STL [R1+0x1054], R7 ;  /* 0x0010540701007387 */ /* 0x000fe80000100800 */
[----:B------:R-:W-:Y:S04]  /*16970*/  STL [R1+0x1058], R4 ;  /* 0x0010580401007387 */ /* 0x000fe80000100800 */
[----:B------:R-:W-:Y:S04]  /*16980*/  STL [R1+0x104c], R5 ;  /* 0x00104c0501007387 */ /* 0x000fe80000100800 */
[----:B------:R-:W2:Y:S04]  /*16990*/  LDL.LU.64 R144, [R1+0xe08] ;  /* 0x000e080001907983 */ /* 0x000ea80000300a00 */
[----:B------:R-:W-:Y:S04]  /*169a0*/  STL [R1+0x1050], R2 ;  /* 0x0010500201007387 */ /* 0x000fe80000100800 */
[----:B------:R-:W3:Y:S04]  /*169b0*/  LDL.LU.64 R146, [R1+0xe10] ;  /* 0x000e100001927983 */ /* 0x000ee80000300a00 */
[----:B------:R-:W4:Y:S04]  /*169c0*/  LDL.LU.64 R148, [R1+0xe18] ;  /* 0x000e180001947983 */ /* 0x000f280000300a00 */
[----:B------:R-:W4:Y:S04]  /*169d0*/  LDL.LU.64 R136, [R1+0xe28] ;  /* 0x000e280001887983 */ /* 0x000f280000300a00 */
[----:B------:R-:W4:Y:S04]  /*169e0*/  LDL.LU.64 R150, [R1+0xe30] ;  /* 0x000e300001967983 */ /* 0x000f280000300a00 */
[----:B------:R-:W4:Y:S04]  /*169f0*/  LDL.LU.64 R130, [R1+0xe38] ;  /* 0x000e380001827983 */ /* 0x000f280000300a00 */
[----:B------:R-:W4:Y:S04]  /*16a00*/  LDL.LU.64 R138, [R1+0xe48] ;  /* 0x000e4800018a7983 */ /* 0x000f280000300a00 */
[----:B------:R-:W4:Y:S04]  /*16a10*/  LDL.LU.64 R140, [R1+0xe50] ;  /* 0x000e5000018c7983 */ /* 0x000f280000300a00 */
[----:B------:R-:W4:Y:S04]  /*16a20*/  LDL.LU.64 R132, [R1+0xe58] ;  /* 0x000e580001847983 */ /* 0x000f280000300a00 */
[----:B------:R-:W4:Y:S04]  /*16a30*/  LDL.LU.64 R134, [R1+0xe68] ;  /* 0x000e680001867983 */ /* 0x000f280000300a00 */
[----:B------:R-:W4:Y:S01]  /*16a40*/  LDL.LU.64 R142, [R1+0xe70] ;  /* 0x000e7000018e7983 */ /* 0x000f220000300a00 */
[----:B--2---:R-:W-:-:S02]  /*16a50*/  IMAD.MOV.U32 R163, RZ, RZ, R144 ;  /* 0x000000ffffa37224 */ /* 0x004fc400078e0090 */
[----:B------:R-:W-:Y:S02]  /*16a60*/  IMAD.MOV.U32 R162, RZ, RZ, R145 ;  /* 0x000000ffffa27224 */ /* 0x000fe400078e0091 */
[----:B------:R-:W2:Y:S01]  /*16a70*/  LDL.LU.64 R144, [R1+0xe78] ;  /* 0x000e780001907983 */ /* 0x000ea20000300a00 */
[----:B---3--:R-:W-:Y:S02]  /*16a80*/  IMAD.MOV.U32 R165, RZ, RZ, R146 ;  /* 0x000000ffffa57224 */ /* 0x008fe400078e0092 */
[----:B------:R-:W-:Y:S02]  /*16a90*/  IMAD.MOV.U32 R164, RZ, RZ, R147 ;  /* 0x000000ffffa47224 */ /* 0x000fe400078e0093 */
[----:B------:R-:W3:Y:S01]  /*16aa0*/  LDL.LU.64 R146, [R1+0xe88] ;  /* 0x000e880001927983 */ /* 0x000ee20000300a00 */
[----:B----4-:R-:W-:Y:S02]  /*16ab0*/  IMAD.MOV.U32 R167, RZ, RZ, R148 ;  /* 0x000000ffffa77224 */ /* 0x010fe400078e0094 */
[----:B------:R-:W-:-:S02]  /*16ac0*/  IMAD.MOV.U32 R166, RZ, RZ, R149 ;  /* 0x000000ffffa67224 */ /* 0x000fc400078e0095 */
[----:B------:R-:W4:Y:S01]  /*16ad0*/  LDL.LU.64 R148, [R1+0xe90] ;  /* 0x000e900001947983 */ /* 0x000f220000300a00 */
[----:B------:R-:W-:Y:S02]  /*16ae0*/  IMAD.MOV.U32 R169, RZ, RZ, R136 ;  /* 0x000000ffffa97224 */ /* 0x000fe400078e0088 */
[----:B------:R-:W-:Y:S02]  /*16af0*/  IMAD.MOV.U32 R168, RZ, RZ, R137 ;  /* 0x000000ffffa87224 */ /* 0x000fe400078e0089 */
[----:B------:R-:W4:Y:S01]  /*16b00*/  LDL.LU.64 R136, [R1+0xe98] ;  /* 0x000e980001887983 */ /* 0x000f220000300a00 */
[----:B------:R-:W-:Y:S02]  /*16b10*/  IMAD.MOV.U32 R171, RZ, RZ, R150 ;  /* 0x000000ffffab7224 */ /* 0x000fe400078e0096 */
[----:B------:R-:W-:Y:S02]  /*16b20*/  IMAD.MOV.U32 R170, RZ, RZ, R151 ;  /* 0x000000ffffaa7224 */ /* 0x000fe400078e0097 */
[----:B------:R-:W4:Y:S01]  /*16b30*/  LDL.LU.64 R150, [R1+0xea8] ;  /* 0x000ea80001967983 */ /* 0x000f220000300a00 */
[----:B------:R-:W-:-:S02]  /*16b40*/  IMAD.MOV.U32 R173, RZ, RZ, R130 ;  /* 0x000000ffffad7224 */ /* 0x000fc400078e0082 */
[----:B------:R-:W-:Y:S02]  /*16b50*/  IMAD.MOV.U32 R172, RZ, RZ, R131 ;  /* 0x000000ffffac7224 */ /* 0x000fe400078e0083 */
[----:B------:R-:W4:Y:S01]  /*16b60*/  LDL.LU.64 R130, [R1+0xeb0] ;  /* 0x000eb00001827983 */ /* 0x000f220000300a00 */
[----:B------:R-:W-:Y:S02]  /*16b70*/  IMAD.MOV.U32 R175, RZ, RZ, R138 ;  /* 0x000000ffffaf7224 */ /* 0x000fe400078e008a */
[----:B------:R-:W-:Y:S02]  /*16b80*/  IMAD.MOV.U32 R174, RZ, RZ, R139 ;  /* 0x000000ffffae7224 */ /* 0x000fe400078e008b */
[----:B------:R-:W4:Y:S01]  /*16b90*/  LDL.LU.64 R138, [R1+0xeb8] ;  /* 0x000eb800018a7983 */ /* 0x000f220000300a00 */
[----:B------:R-:W-:Y:S02]  /*16ba0*/  IMAD.MOV.U32 R177, RZ, RZ, R140 ;  /* 0x000000ffffb17224 */ /* 0x000fe400078e008c */
        /* <DEDUP_REMOVED lines=11> */
[----:B--2---:R-:W-:Y:S02]  /*16c60*/  IMAD.MOV.U32 R185, RZ, RZ, R144 ;  /* 0x000000ffffb97224 */ /* 0x004fe400078e0090 */
[----:B------:R-:W-:Y:S02]  /*16c70*/  IMAD.MOV.U32 R184, RZ, RZ, R145 ;  /* 0x000000ffffb87224 */ /* 0x000fe400078e0091 */
[----:B------:R-:W2:Y:S01]  /*16c80*/  LDL.LU.64 R144, [R1+0xef0] ;  /* 0x000ef00001907983 */ /* 0x000ea20000300a00 */
[----:B---3--:R-:W-:Y:S02]  /*16c90*/  IMAD.MOV.U32 R187, RZ, RZ, R146 ;  /* 0x000000ffffbb7224 */ /* 0x008fe400078e0092 */
[----:B------:R-:W-:-:S02]  /*16ca0*/  IMAD.MOV.U32 R186, RZ, RZ, R147 ;  /* 0x000000ffffba7224 */ /* 0x000fc400078e0093 */
[----:B------:R-:W3:Y:S01]  /*16cb0*/  LDL.LU.64 R146, [R1+0xef8] ;  /* 0x000ef80001927983 */ /* 0x000ee20000300a00 */
[----:B----4-:R-:W-:Y:S02]  /*16cc0*/  IMAD.MOV.U32 R189, RZ, RZ, R148 ;  /* 0x000000ffffbd7224 */ /* 0x010fe400078e0094 */
        /* <DEDUP_REMOVED lines=26> */
[----:B--2---:R-:W-:Y:S02]  /*16e70*/  IMAD.MOV.U32 R207, RZ, RZ, R144 ;  /* 0x000000ffffcf7224 */ /* 0x004fe400078e0090 */
[----:B------:R-:W-:-:S02]  /*16e80*/  IMAD.MOV.U32 R206, RZ, RZ, R145 ;  /* 0x000000ffffce7224 */ /* 0x000fc400078e0091 */
[----:B------:R-:W2:Y:S01]  /*16e90*/  LDL.LU.64 R144, [R1+0xf68] ;  /* 0x000f680001907983 */ /* 0x000ea20000300a00 */
[----:B---3--:R-:W-:Y:S02]  /*16ea0*/  IMAD.MOV.U32 R209, RZ, RZ, R146 ;  /* 0x000000ffffd17224 */ /* 0x008fe400078e0092 */
[----:B------:R-:W-:Y:S02]  /*16eb0*/  IMAD.MOV.U32 R208, RZ, RZ, R147 ;  /* 0x000000ffffd07224 */ /* 0x000fe400078e0093 */
[----:B------:R-:W3:Y:S01]  /*16ec0*/  LDL.LU.64 R146, [R1+0xf70] ;  /* 0x000f700001927983 */ /* 0x000ee20000300a00 */
[----:B----4-:R-:W-:Y:S02]  /*16ed0*/  IMAD.MOV.U32 R211, RZ, RZ, R148 ;  /* 0x000000ffffd37224 */ /* 0x010fe400078e0094 */
        /* <DEDUP_REMOVED lines=26> */
[----:B------:R-:W-:Y:S02]  /*17080*/  IMAD.SHL.U32 R44, R10, 0x40, RZ ;  /* 0x000000400a2c7824 */ /* 0x000fe400078e00ff */
[----:B------:R-:W-:Y:S02]  /*17090*/  IMAD.MOV.U32 R10, RZ, RZ, R230 ;  /* 0x000000ffff0a7224 */ /* 0x000fe400078e00e6 */
[----:B-1----:R-:W-:Y:S02]  /*170a0*/  IMAD.MOV.U32 R9, RZ, RZ, R231 ;  /* 0x000000ffff097224 */ /* 0x002fe400078e00e7 */
[----:B------:R-:W-:Y:S02]  /*170b0*/  IMAD.SHL.U32 R45, R11, 0x40, RZ ;  /* 0x000000400b2d7824 */ /* 0x000fe400078e00ff */
[----:B------:R-:W-:Y:S02]  /*170c0*/  IMAD.MOV.U32 R14, RZ, RZ, R232 ;  /* 0x000000ffff0e7224 */ /* 0x000fe400078e00e8 */
[----:B------:R-:W-:-:S02]  /*170d0*/  IMAD.MOV.U32 R11, RZ, RZ, R233 ;  /* 0x000000ffff0b7224 */ /* 0x000fc400078e00e9 */
[----:B------:R-:W-:Y:S02]  /*170e0*/  IMAD.MOV.U32 R16, RZ, RZ, R234 ;  /* 0x000000ffff107224 */ /* 0x000fe400078e00ea */
[----:B------:R-:W-:Y:S02]  /*170f0*/  IMAD.MOV.U32 R15, RZ, RZ, R235 ;  /* 0x000000ffff0f7224 */ /* 0x000fe400078e00eb */
[----:B------:R-:W-:Y:S02]  /*17100*/  IMAD.MOV.U32 R18, RZ, RZ, R238 ;  /* 0x000000ffff127224 */ /* 0x000fe400078e00ee */
[----:B------:R-:W-:Y:S02]  /*17110*/  IMAD.MOV.U32 R17, RZ, RZ, R239 ;  /* 0x000000ffff117224 */ /* 0x000fe400078e00ef */
        /* <DEDUP_REMOVED lines=20> */
[----:B------:R-:W-:Y:S02]  /*17260*/  IMAD.MOV.U32 R241, RZ, RZ, R138 ;  /* 0x000000fffff17224 */ /* 0x000fe400078e008a */
[----:B------:R-:W-:Y:S02]  /*17270*/  IMAD.MOV.U32 R240, RZ, RZ, R139 ;  /* 0x000000fffff07224 */ /* 0x000fe400078e008b */
[----:B------:R-:W4:Y:S01]  /*17280*/  LDL.LU.64 R138, [R1+0x1008] ;  /* 0x00100800018a7983 */ /* 0x000f220000300a00 */
[----:B------:R-:W-:-:S02]  /*17290*/  IMAD.MOV.U32 R155, RZ, RZ, R242 ;  /* 0x000000ffff9b7224 */ /* 0x000fc400078e00f2 */
[----:B------:R-:W-:Y:S02]  /*172a0*/  IMAD.MOV.U32 R21, RZ, RZ, R243 ;  /* 0x000000ffff157224 */ /* 0x000fe400078e00f3 */
        /* <DEDUP_REMOVED lines=13> */
[----:B------:R-:W-:-:S02]  /*17380*/  IMAD.MOV.U32 R249, RZ, RZ, R142 ;  /* 0x000000fffff97224 */ /* 0x000fc400078e008e */
[----:B------:R-:W-:Y:S02]  /*17390*/  IMAD.MOV.U32 R248, RZ, RZ, R143 ;  /* 0x000000fffff87224 */ /* 0x000fe400078e008f */
[----:B------:R-:W4:Y:S01]  /*173a0*/  LDL.LU.64 R142, [R1+0x1038] ;  /* 0x00103800018e7983 */ /* 0x000f220000300a00 */
[----:B------:R-:W-:Y:S02]  /*173b0*/  IMAD.MOV.U32 R161, RZ, RZ, R250 ;  /* 0x000000ffffa17224 */ /* 0x000fe400078e00fa */
[----:B------:R-:W-:Y:S02]  /*173c0*/  IMAD.MOV.U32 R160, RZ, RZ, R251 ;  /* 0x000000ffffa07224 */ /* 0x000fe400078e00fb */
[----:B--2---:R-:W-:Y:S02]  /*173d0*/  IMAD.MOV.U32 R251, RZ, RZ, R144 ;  /* 0x000000fffffb7224 */ /* 0x004fe400078e0090 */
[----:B------:R-:W-:Y:S02]  /*173e0*/  IMAD.MOV.U32 R250, RZ, RZ, R145 ;  /* 0x000000fffffa7224 */ /* 0x000fe400078e0091 */
[----:B------:R-:W2:Y:S04]  /*173f0*/  LDL.LU.64 R144, [R1+0x1040] ;  /* 0x0010400001907983 */ /* 0x000ea80000300a00 */
[----:B---3--:R1:W-:Y:S01]  /*17400*/  STL [R1+0xe00], R146 ;  /* 0x000e009201007387 */ /* 0x0083e20000100800 */
[----:B------:R-:W-:-:S03]  /*17410*/  IMAD.MOV.U32 R252, RZ, RZ, R147 ;  /* 0x000000fffffc7224 */ /* 0x000fc600078e0093 */
[----:B-1----:R-:W3:Y:S01]  /*17420*/  LDL.LU.64 R146, [R1+0x1848] ;  /* 0x0018480001927983 */ /* 0x002ee20000300a00 */
[----:B----4-:R-:W-:-:S03]  /*17430*/  IMAD.MOV.U32 R0, RZ, RZ, R149 ;  /* 0x000000ffff007224 */ /* 0x010fc600078e0095 */
[----:B------:R1:W-:Y:S04]  /*17440*/  STL [R1+0xe08], R148 ;  /* 0x000e089401007387 */ /* 0x0003e80000100800 */
[----:B-1----:R-:W4:Y:S04]  /*17450*/  LDL.LU.64 R148, [R1+0x1850] ;  /* 0x0018500001947983 */ /* 0x002f280000300a00 */
        /* <DEDUP_REMOVED lines=28> */
[----:B------:R1:W-:Y:S04]  /*17620*/  STL [R1+0xe3c], R0 ;  /* 0x000e3c0001007387 */ /* 0x0003e80000100800 */
[----:B------:R1:W-:Y:S02]  /*17630*/  STL [R1+0xe48], R142 ;  /* 0x000e488e01007387 */ /* 0x0003e40000100800 */
[----:B-1----:R-:W-:Y:S02]  /*17640*/  IMAD.MOV.U32 R0, RZ, RZ, R143 ;  /* 0x000000ffff007224 */ /* 0x002fe400078e008f */
        /* <DEDUP_REMOVED lines=89> */
[----:B------:R2:W-:Y:S02]  /*17be0*/  STL [R1+0xef4], R0 ;  /* 0x000ef40001007387 */ /* 0x0005e40000100800 */
[----:B--2---:R-:W-:-:S02]  /*17bf0*/  IMAD.MOV.U32 R0, RZ, RZ, R145 ;  /* 0x000000ffff007224 */ /* 0x004fc400078e0091 */
[----:B------:R1:W-:Y:S04]  /*17c00*/  STL [R1+0xf00], R144 ;  /* 0x000f009001007387 */ /* 0x0003e80000100800 */
[----:B-1----:R-:W2:Y:S04]  /*17c10*/  LDL.LU.64 R144, [R1+0x1948] ;  /* 0x0019480001907983 */ /* 0x002ea80000300a00 */
[----:B------:R1:W-:Y:S04]  /*17c20*/  STL [R1+0xefc], R0 ;  /* 0x000efc0001007387 */ /* 0x0003e80000100800 */
[----:B---3--:R3:W-:Y:S04]  /*17c30*/  STL [R1+0xf08], R146 ;  /* 0x000f089201007387 */ /* 0x0087e80000100800 */
[----:B------:R-:W2:Y:S01]  /*17c40*/  LDL.LU.64 R130, [R1+0x1950] ;  /* 0x0019500001827983 */ /* 0x000ea20000300a00 */
[----:B-1----:R-:W-:-:S03]  /*17c50*/  IMAD.MOV.U32 R0, RZ, RZ, R147 ;  /* 0x000000ffff007224 */ /* 0x002fc600078e0093 */
[----:B----4-:R-:W-:Y:S04]  /*17c60*/  STL [R1+0xf10], R148 ;  /* 0x000f109401007387 */ /* 0x010fe80000100800 */
[----:B------:R1:W-:Y:S04]  /*17c70*/  STL [R1+0xf04], R0 ;  /* 0x000f040001007387 */ /* 0x0003e80000100800 */
[----:B---3--:R-:W3:Y:S01]  /*17c80*/  LDL.LU.64 R146, [R1+0x1958] ;  /* 0x0019580001927983 */ /* 0x008ee20000300a00 */
        /* <DEDUP_REMOVED lines=13> */
[----:B-1----:R-:W-:-:S05]  /*17d60*/  IMAD.MOV.U32 R0, RZ, RZ, R137 ;  /* 0x000000ffff007224 */ /* 0x002fca00078e0089 */
        /* <DEDUP_REMOVED lines=75> */
[----:B---3--:R3:W-:Y:S04]  /*18220*/  STL [R1+0xfc0], R148 ;  /* 0x000fc09401007387 */ /* 0x0087e80000100800 */
[----:B------:R-:W2:Y:S01]  /*18230*/  LDL.LU.64 R144, [R1+0x1a28] ;  /* 0x001a280001907983 */ /* 0x000ea20000300a00 */
[----:B-1----:R-:W-:-:S03]  /*18240*/  IMAD.MOV.U32 R0, RZ, RZ, R149 ;  /* 0x000000ffff007224 */ /* 0x002fc600078e0095 */
[----:B------:R-:W2:Y:S04]  /*18250*/  LDL.LU.64 R146, [R1+0x1a30] ;  /* 0x001a300001927983 */ /* 0x000ea80000300a00 */
[----:B------:R1:W-:Y:S04]  /*18260*/  STL [R1+0xfbc], R0 ;  /* 0x000fbc0001007387 */ /* 0x0003e80000100800 */
[----:B----4-:R4:W-:Y:S04]  /*18270*/  STL [R1+0xfc8], R150 ;  /* 0x000fc89601007387 */ /* 0x0109e80000100800 */
[----:B---3--:R-:W3:Y:S01]  /*18280*/  LDL.LU.64 R148, [R1+0x1a38] ;  /* 0x001a380001947983 */ /* 0x008ee20000300a00 */
[----:B-1----:R-:W-:-:S03]  /*18290*/  IMAD.MOV.U32 R0, RZ, RZ, R151 ;  /* 0x000000ffff007224 */ /* 0x002fc600078e0097 */
[----:B----4-:R-:W4:Y:S04]  /*182a0*/  LDL.LU.64 R150, [R1+0x1a10] ;  /* 0x001a100001967983 */ /* 0x010f280000300a00 */
        /* <DEDUP_REMOVED lines=41> */
[----:B---3--:R-:W-:Y:S01]  /*18540*/  STL [R1+0x1040], R148 ;  /* 0x0010409401007387 */ /* 0x008fe20000100800 */
[----:B-1----:R-:W-:-:S05]  /*18550*/  IMAD.MOV.U32 R0, RZ, RZ, R147 ;  /* 0x000000ffff007224 */ /* 0x002fca00078e0093 */
[----:B------:R1:W-:Y:S04]  /*18560*/  STL [R1+0x1034], R0 ;  /* 0x0010340001007387 */ /* 0x0003e80000100800 */
[----:B----4-:R-:W-:Y:S01]  /*18570*/  STL [R1+0x1048], R150 ;  /* 0x0010489601007387 */ /* 0x010fe20000100800 */
[----:B-1----:R-:W-:-:S05]  /*18580*/  IMAD.MOV.U32 R0, RZ, RZ, R149 ;  /* 0x000000ffff007224 */ /* 0x002fca00078e0095 */
[----:B------:R1:W-:Y:S02]  /*18590*/  STL [R1+0x103c], R0 ;  /* 0x00103c0001007387 */ /* 0x0003e40000100800 */
[----:B-1----:R-:W-:-:S05]  /*185a0*/  IMAD.MOV.U32 R0, RZ, RZ, R151 ;  /* 0x000000ffff007224 */ /* 0x002fca00078e0097 */
[----:B------:R1:W-:Y:S04]  /*185b0*/  STL [R1+0x1044], R0 ;  /* 0x0010440001007387 */ /* 0x0003e80000100800 */
        /* <DEDUP_REMOVED lines=896> */
[----:B------:R-:W-:Y:S01]  /*1bdc0*/  USHF.R.S32.HI UR10, URZ, 0x1f, UR5 ;  /* 0x0000001f3f0a7899 */ /* 0x000fe20008011405 */
[----:B------:R-:W-:Y:S01]  /*1bdd0*/  IMAD.MOV.U32 R8, RZ, RZ, R3 ;  /* 0x000000ffff087224 */ /* 0x000fe200078e0003 */
[----:B-1----:R-:W-:-:S02]  /*1bde0*/  SHF.R.S32.HI R0, RZ, 0x1f, R44 ;  /* 0x0000001fff007819 */ /* 0x002fc4000001142c */
[----:B------:R-:W-:Y:S01]  /*1bdf0*/  ULEA.HI UR10, UR10, UR5, URZ, 0x6 ;  /* 0x000000050a0a7291 */ /* 0x000fe2000f8f303f */
[----:B------:R-:W-:Y:S01]  /*1be00*/  SHF.R.S32.HI R3, RZ, 0x1f, R45 ;  /* 0x0000001fff037819 */ /* 0x000fe2000001142d */
[C---:B------:R-:W-:Y:S01]  /*1be10*/  IMAD.SHL.U32 R2, R44.reuse, 0x4, RZ ;  /* 0x000000042c027824 */ /* 0x040fe200078e00ff */
[----:B------:R-:W-:Y:S01]  /*1be20*/  SHF.L.U64.HI R0, R44, 0x2, R0 ;  /* 0x000000022c007819 */ /* 0x000fe20000010200 */
[----:B------:R-:W-:Y:S01]  /*1be30*/  USHF.R.S32.HI UR10, URZ, 0x6, UR10 ;  /* 0x000000063f0a7899 */ /* 0x000fe2000801140a */
[C---:B------:R-:W-:Y:S01]  /*1be40*/  SHF.L.U64.HI R3, R45.reuse, 0x2, R3 ;  /* 0x000000022d037819 */ /* 0x040fe20000010203 */
[----:B------:R-:W-:Y:S01]  /*1be50*/  IMAD.SHL.U32 R4, R45, 0x4, RZ ;  /* 0x000000042d047824 */ /* 0x000fe200078e00ff */
        /* <DEDUP_REMOVED lines=63> */
[----:B------:R-:W-:Y:S01]  /*1c250*/  CS2R R150, SRZ ;  /* 0x0000000000967805 */ /* 0x000fe2000001ff00 */
[----:B------:R-:W-:Y:S01]  /*1c260*/  UMOV UR7, 0xffffffff ;  /* 0xffffffff00077882 */ /* 0x000fe20000000000 */
[----:B------:R-:W-:Y:S01]  /*1c270*/  UMOV UR4, URZ ;  /* 0x0000003f00047c82 */ /* 0x000fe20008000000 */
[----:B------:R-:W-:Y:S01]  /*1c280*/  UIADD3 UR11, UR10, -0x1, URZ ;  /* 0xffffffff0a0b7890 */ /* 0x000fe2000fffe03f */
[----:B--2---:R-:W-:-:S11]  /*1c290*/  UMOV UR5, URZ ;  /* 0x0000003f00057c82 */ /* 0x004fd60008000000 */
.L_x_1:
[----:B-----5:R-:W-:Y:S01]  /*1c2a0*/  STL.64 [R1+0x1ca0], R150 ;  /* 0x001ca09601007387 */ /* 0x020fe20000100a00 */
[----:B------:R-:W-:Y:S01]  /*1c2b0*/  UIADD3 UR7, UR7, 0x1, URZ ;  /* 0x0000000107077890 */ /* 0x000fe2000fffe03f */
[----:B------:R-:W-:-:S04]  /*1c2c0*/  DEPBAR.LE SB0, 0x0 ;  /* 0x000080000000791a */ /* 0x000fc80000000000 */
        /* <DEDUP_REMOVED lines=63> */
[----:B-1----:R-:W2:Y:S04]  /*1c6c0*/  LDL.LU.64 R24, [R1+0xc00] ;  /* 0x000c000001187983 */ /* 0x002ea80000300a00 */
[----:B------:R-:W2:Y:S04]  /*1c6d0*/  LDL.LU.64 R26, [R1+0xc08] ;  /* 0x000c0800011a7983 */ /* 0x000ea80000300a00 */
        /* <DEDUP_REMOVED lines=61> */
[----:B------:R-:W2:Y:S01]  /*1cab0*/  LDL.LU.64 R150, [R1+0xdf8] ;  /* 0x000df80001967983 */ /* 0x000ea20000300a00 */
[----:B------:R-:W-:Y:S01]  /*1cac0*/  UISETP.GT.AND UP0, UPT, UR7, 0x1, UPT ;  /* 0x000000010700788c */ /* 0x000fe2000bf04270 */
[----:B------:R-:W-:Y:S01]  /*1cad0*/  UMOV UR37, 0x40000040 ;  /* 0x4000004000257882 */ /* 0x000fe20000000000 */
[----:B------:R-:W-:Y:S02]  /*1cae0*/  BAR.SYNC.DEFER_BLOCKING 0x0 ;  /* 0x0000000000007b1d */ /* 0x000fe40000010000 */
[----:B------:R-:W-:-:S04]  /*1caf0*/  USEL UR7, UR7, URZ, !UP0 ;  /* 0x0000003f07077287 */ /* 0x000fc8000c000000 */
[----:B------:R-:W-:Y:S02]  /*1cb00*/  ULEA UR13, UR7, UR6, 0x10 ;  /* 0x00000006070d7291 */ /* 0x000fe4000f8e803f */
[----:B------:R-:W-:Y:S01]  /*1cb10*/  ULEA UR12, UR7, UR6, 0x11 ;  /* 0x00000006070c7291 */ /* 0x000fe2000f8e883f */
[----:B------:R-:W-:Y:S01]  /*1cb20*/  STL [R1+0x1aa0], R247 ;  /* 0x001aa0f701007387 */ /* 0x000fe20000100800 */
[----:B------:R-:W-:Y:S02]  /*1cb30*/  UIADD3 UR13, UR13, 0x40000, URZ ;  /* 0x000400000d0d7890 */ /* 0x000fe4000fffe03f */
[----:B------:R-:W-:Y:S01]  /*1cb40*/  USHF.R.U32.HI UR12, URZ, 0x4, UR12 ;  /* 0x000000043f0c7899 */ /* 0x000fe2000801160c */
[----:B------:R-:W-:Y:S01]  /*1cb50*/  STL [R1+0x1a9c], R246 ;  /* 0x001a9cf601007387 */ /* 0x000fe20000100800 */
[----:B------:R-:W-:Y:S02]  /*1cb60*/  USHF.R.U32.HI UR13, URZ, 0x4, UR13 ;  /* 0x000000043f0d7899 */ /* 0x000fe4000801160d */
[----:B------:R-:W-:Y:S01]  /*1cb70*/  USGXT.U32 UR36, UR12, 0xe ;  /* 0x0000000e0c24789a */ /* 0x000fe20008000000 */
[----:B------:R-:W-:Y:S01]  /*1cb80*/  STL [R1+0x1a8c], R154 ;  /* 0x001a8c9a01007387 */ /* 0x000fe20000100800 */
[----:B------:R-:W-:Y:S01]  /*1cb90*/  USGXT.U32 UR38, UR13, 0xe ;  /* 0x0000000e0d26789a */ /* 0x000fe20008000000 */
[----:B------:R-:W-:Y:S01]  /*1cba0*/  UMOV UR39, 0x40000040 ;  /* 0x4000004000277882 */ /* 0x000fe20000000000 */
[----:B------:R-:W-:Y:S01]  /*1cbb0*/  UIADD3 UR40, UP0, UR36, 0x2, URZ ;  /* 0x0000000224287890 */ /* 0x000fe2000ff1e03f */
[----:B------:R-:W-:Y:S01]  /*1cbc0*/  STL [R1+0x1a88], R153 ;  /* 0x001a889901007387 */ /* 0x000fe20000100800 */
[----:B------:R-:W-:Y:S01]  /*1cbd0*/  UIADD3 UR42, UP1, UR38, 0x2, URZ ;  /* 0x00000002262a7890 */ /* 0x000fe2000ff3e03f */
[----:B------:R-:W-:Y:S01]  /*1cbe0*/  UMOV UR12, URZ ;  /* 0x0000003f000c7c82 */ /* 0x000fe20008000000 */
[----:B------:R-:W-:Y:S01]  /*1cbf0*/  UMOV UR13, URZ ;  /* 0x0000003f000d7c82 */ /* 0x000fe20008000000 */
[----:B------:R-:W-:Y:S01]  /*1cc00*/  UIADD3.X UR41, UR12, 0x40000040, URZ, UP0, !UPT ;  /* 0x400000400c297890 */ /* 0x000fe200087fe43f */
[----:B------:R-:W-:Y:S01]  /*1cc10*/  STL [R1+0x1a84], R152 ;  /* 0x001a849801007387 */ /* 0x000fe20000100800 */
[----:B------:R-:W-:-:S02]  /*1cc20*/  UIADD3.X UR43, UR13, 0x40000040, URZ, UP1, !UPT ;  /* 0x400000400d2b7890 */ /* 0x000fc40008ffe43f */
[----:B------:R-:W-:Y:S01]  /*1cc30*/  UIADD3.64 UR32, UR40, 0x2, URZ ;  /* 0x0000000228207897 */ /* 0x000fe2000fffe03f */
[----:B------:R-:W-:Y:S01]  /*1cc40*/  STL [R1+0x1a80], R23 ;  /* 0x001a801701007387 */ /* 0x000fe20000100800 */
[----:B------:R-:W-:Y:S02]  /*1cc50*/  UIADD3.64 UR34, UR42, 0x2, URZ ;  /* 0x000000022a227897 */ /* 0x000fe4000fffe03f */
[----:B------:R-:W-:Y:S01]  /*1cc60*/  UIADD3.64 UR28, UR40, 0x4, URZ ;  /* 0x00000004281c7897 */ /* 0x000fe2000fffe03f */
[----:B------:R-:W-:Y:S01]  /*1cc70*/  STL [R1+0x1a7c], R22 ;  /* 0x001a7c1601007387 */ /* 0x000fe20000100800 */
[----:B------:R-:W-:Y:S02]  /*1cc80*/  UIADD3.64 UR30, UR42, 0x4, URZ ;  /* 0x000000042a1e7897 */ /* 0x000fe4000fffe03f */
[----:B------:R-:W-:Y:S02]  /*1cc90*/  UIADD3.64 UR24, UR40, 0xffe, URZ ;  /* 0x00000ffe28187897 */ /* 0x000fe4000fffe03f */
[----:B------:R-:W-:-:S02]  /*1cca0*/  UIADD3.64 UR26, UR42, 0x7fe, URZ ;  /* 0x000007fe2a1a7897 */ /* 0x000fc4000fffe03f */
[----:B------:R-:W-:Y:S02]  /*1ccb0*/  UIADD3.64 UR20, UR40, 0x1000, URZ ;  /* 0x0000100028147897 */ /* 0x000fe4000fffe03f */
[----:B------:R-:W-:Y:S02]  /*1ccc0*/  UIADD3.64 UR22, UR42, 0x800, URZ ;  /* 0x000008002a167897 */ /* 0x000fe4000fffe03f */
[----:B------:R-:W-:Y:S02]  /*1ccd0*/  UIADD3.64 UR16, UR40, 0x1002, URZ ;  /* 0x0000100228107897 */ /* 0x000fe4000fffe03f */
[----:B------:R-:W-:Y:S02]  /*1cce0*/  UIADD3.64 UR18, UR42, 0x802, URZ ;  /* 0x000008022a127897 */ /* 0x000fe4000fffe03f */
[----:B------:R-:W-:Y:S02]  /*1ccf0*/  UIADD3.64 UR12, UR40, 0x1004, URZ ;  /* 0x00001004280c7897 */ /* 0x000fe4000fffe03f */
[----:B------:R-:W-:Y:S01]  /*1cd00*/  UIADD3.64 UR14, UR42, 0x804, URZ ;  /* 0x000008042a0e7897 */ /* 0x000fe2000fffe03f */
[----:B--2---:R-:W-:-:S06]  /*1cd10*/  WARPGROUP.ARRIVE ;  /* 0x00000000000079c5 */ /* 0x004fcc0000000000 */
[----:B------:R-:W-:Y:S03]  /*1cd20*/  HGMMA.64x256x8.F32.TF32 R24, gdesc[UR36], R24, gsb0 ;  /* 0x07e00000241879f0 */ /* 0x000fe60008002818 */
[----:B------:R-:W-:Y:S02]  /*1cd30*/  WARPGROUP.DEPBAR.LE gsb0, 0x0 ;  /* 0x00008000000079c5 */ /* 0x000fe40000010000 */
[----:B------:R-:W-:-:S15]  /*1cd40*/  WARPGROUP.ARRIVE ;  /* 0x00000000000079c5 */ /* 0x000fde0000000000 */
[----:B------:R-:W-:-:S08]  /*1cd50*/  NOP ;  /* 0x0000000000007918 */ /* 0x000fd00000000000 */
        /* <DEDUP_REMOVED lines=90> */
[----:B-1----:R-:W4:Y:S04]  /*1d300*/  LDL.LU.64 R24, [R1+0x800] ;  /* 0x0008000001187983 */ /* 0x002f280000300a00 */
[----:B--2---:R-:W2:Y:S04]  /*1d310*/  LDL.LU.64 R26, [R1+0x808] ;  /* 0x00080800011a7983 */ /* 0x004ea80000300a00 */
[----:B---3--:R-:W3:Y:S04]  /*1d320*/  LDL.LU.64 R28, [R1+0x810] ;  /* 0x00081000011c7983 */ /* 0x008ee80000300a00 */
[----:B----4-:R-:W4:Y:S04]  /*1d330*/  LDL.LU.64 R30, [R1+0x818] ;  /* 0x00081800011e7983 */ /* 0x010f280000300a00 */
[----:B------:R-:W2:Y:S04]  /*1d340*/  LDL.LU.64 R32, [R1+0x820] ;  /* 0x0008200001207983 */ /* 0x000ea80000300a00 */
[----:B------:R-:W3:Y:S04]  /*1d350*/  LDL.LU.64 R34, [R1+0x828] ;  /* 0x0008280001227983 */ /* 0x000ee80000300a00 */
[----:B------:R-:W4:Y:S04]  /*1d360*/  LDL.LU.64 R36, [R1+0x830] ;  /* 0x0008300001247983 */ /* 0x000f280000300a00 */
        /* <DEDUP_REMOVED lines=57> */
[----:B----4-:R-:W-:Y:S04]  /*1d700*/  STL.64 [R1+0x22a0], R150 ;  /* 0x0022a09601007387 */ /* 0x010fe80000100a00 */
[----:B---3--:R-:W-:Y:S04]  /*1d710*/  STL.64 [R1+0x2298], R148 ;  /* 0x0022989401007387 */ /* 0x008fe80000100a00 */
[----:B--2---:R-:W-:Y:S04]  /*1d720*/  STL.64 [R1+0x2290], R146 ;  /* 0x0022909201007387 */ /* 0x004fe80000100a00 */
        /* <DEDUP_REMOVED lines=125> */
[----:B------:R-:W-:-:S02]  /*1df00*/  UIADD3.64 UR36, UR40, 0x1fe, URZ ;  /* 0x000001fe28247897 */ /* 0x000fc4000fffe03f */
[----:B------:R-:W-:Y:S01]  /*1df10*/  UIADD3.64 UR44, UR40, 0x200, URZ ;  /* 0x00000200282c7897 */ /* 0x000fe2000fffe03f */
[----:B------:R-:W-:Y:S01]  /*1df20*/  UMOV UR46, UR42 ;  /* 0x0000002a002e7c82 */ /* 0x000fe20008000000 */
[----:B------:R-:W-:Y:S01]  /*1df30*/  UMOV UR47, UR43 ;  /* 0x0000002b002f7c82 */ /* 0x000fe20008000000 */
[----:B------:R-:W-:Y:S02]  /*1df40*/  UIADD3.64 UR32, UR40, 0x202, URZ ;  /* 0x0000020228207897 */ /* 0x000fe4000fffe03f */
[----:B------:R-:W-:Y:S02]  /*1df50*/  UIADD3.64 UR28, UR40, 0x204, URZ ;  /* 0x00000204281c7897 */ /* 0x000fe4000fffe03f */
[----:B------:R-:W-:Y:S02]  /*1df60*/  UIADD3.64 UR24, UR40, 0x11fe, URZ ;  /* 0x000011fe28187897 */ /* 0x000fe4000fffe03f */
[----:B------:R-:W-:Y:S02]  /*1df70*/  UIADD3.64 UR20, UR40, 0x1200, URZ ;  /* 0x0000120028147897 */ /* 0x000fe4000fffe03f */
[----:B------:R-:W-:-:S02]  /*1df80*/  UIADD3.64 UR16, UR40, 0x1202, URZ ;  /* 0x0000120228107897 */ /* 0x000fc4000fffe03f */
        /* <DEDUP_REMOVED lines=731> */
[----:B-1----:R-:W4:Y:S04]  /*20d40*/  LDL.LU.64 R24, [R1] ;  /* 0x0000000001187983 */ /* 0x002f280000300a00 */
        /* <DEDUP_REMOVED lines=401> */
[----:B------:R-:W-:Y:S04]  /*22660*/  STL.64 [R1], R24 ;  /* 0x0000001801007387 */ /* 0x000fe80000100a00 */
        /* <DEDUP_REMOVED lines=129> */
[----:B------:R-:W3:Y:S01]  /*22e80*/  LDL.LU R7, [R1+0x105c] ;  /* 0x00105c0001077983 */ /* 0x000ee20000300800 */
[----:B------:R-:W-:Y:S02]  /*22e90*/  UIADD3.64 UR28, UR40, 0xe04, URZ ;  /* 0x00000e04281c7897 */ /* 0x000fe4000fffe03f */
[----:B------:R-:W-:Y:S01]  /*22ea0*/  UIADD3.64 UR24, UR40, 0x1dfe, URZ ;  /* 0x00001dfe28187897 */ /* 0x000fe2000fffe03f */
[----:B------:R-:W4:Y:S01]  /*22eb0*/  LDL.LU R6, [R1+0x1064] ;  /* 0x0010640001067983 */ /* 0x000f220000300800 */
[----:B------:R-:W-:Y:S02]  /*22ec0*/  UIADD3.64 UR20, UR40, 0x1e00, URZ ;  /* 0x00001e0028147897 */ /* 0x000fe4000fffe03f */
[----:B------:R-:W-:Y:S01]  /*22ed0*/  UIADD3.64 UR16, UR40, 0x1e02, URZ ;  /* 0x00001e0228107897 */ /* 0x000fe2000fffe03f */
[----:B------:R-:W3:Y:S04]  /*22ee0*/  LDL.LU R152, [R1+0x1054] ;  /* 0x0010540001987983 */ /* 0x000ee80000300800 */
[----:B------:R-:W3:Y:S04]  /*22ef0*/  LDL.LU R22, [R1+0x1060] ;  /* 0x0010600001167983 */ /* 0x000ee80000300800 */
[----:B------:R-:W3:Y:S04]  /*22f00*/  LDL.LU R246, [R1+0x104c] ;  /* 0x00104c0001f67983 */ /* 0x000ee80000300800 */
[----:B------:R-:W3:Y:S04]  /*22f10*/  LDL.LU R154, [R1+0x1058] ;  /* 0x00105800019a7983 */ /* 0x000ee80000300800 */
[----:B------:R-:W3:Y:S01]  /*22f20*/  LDL.LU R153, [R1+0x1050] ;  /* 0x0010500001997983 */ /* 0x000ee20000300800 */
[----:B------:R-:W-:-:S02]  /*22f30*/  UIADD3 UR12, UR5, 0x1, URZ ;  /* 0x00000001050c7890 */ /* 0x000fc4000fffe03f */
[----:B------:R-:W-:Y:S02]  /*22f40*/  UISETP.GE.AND UP0, UPT, UR5, UR11, UPT ;  /* 0x0000000b0500728c */ /* 0x000fe4000bf06270 */
[----:B------:R-:W-:Y:S02]  /*22f50*/  UIMAD UR13, UR12, -0x40, UR48 ;  /* 0xffffffc00c0d78a4 */ /* 0x000fe4000f8e0230 */
[----:B------:R-:W-:Y:S02]  /*22f60*/  UIADD3 UR4, UR4, 0x1, URZ ;  /* 0x0000000104047890 */ /* 0x000fe4000fffe03f */
[----:B------:R-:W-:-:S04]  /*22f70*/  UISETP.GT.AND UP1, UPT, UR13, URZ, UPT ;  /* 0x0000003f0d00728c */ /* 0x000fc8000bf24270 */
[----:B------:R-:W-:Y:S02]  /*22f80*/  USEL UR5, URZ, 0x4, !UP1 ;  /* 0x000000043f057887 */ /* 0x000fe4000c800000 */
[----:B------:R-:W-:Y:S02]  /*22f90*/  UISETP.GT.AND UP1, UPT, UR4, 0x1, UPT ;  /* 0x000000010400788c */ /* 0x000fe4000bf24270 */
[----:B------:R-:W-:Y:S02]  /*22fa0*/  USEL UR5, UR5, URZ, !UP0 ;  /* 0x0000003f05057287 */ /* 0x000fe4000c000000 */
[----:B------:R-:W-:-:S04]  /*22fb0*/  USEL UR4, UR4, URZ, !UP1 ;  /* 0x0000003f04047287 */ /* 0x000fc8000c800000 */
[----:B------:R-:W-:Y:S01]  /*22fc0*/  ISETP.NE.U32.AND P0, PT, RZ, UR5, PT ;  /* 0x00000005ff007c0c */ /* 0x000fe2000bf05070 */
[----:B--2---:R-:W-:-:S06]  /*22fd0*/  WARPGROUP.ARRIVE ;  /* 0x00000000000079c5 */ /* 0x004fcc0000000000 */
[----:B------:R-:W-:Y:S01]  /*22fe0*/  HGMMA.64x256x8.F32.TF32 R24, gdesc[UR36], R24, gsb0 ;  /* 0x07e00000241879f0 */ /* 0x000fe20008002818 */
[----:B------:R-:W-:Y:S01]  /*22ff0*/  UIADD3.64 UR36, UR40, 0xe00, URZ ;  /* 0x00000e0028247897 */ /* 0x000fe2000fffe03f */
[-C--:B----4-:R-:W-:Y:S01]  /*23000*/  IADD3 R6, P1, R6, R2.reuse, RZ ;  /* 0x0000000206067210 */ /* 0x090fe20007f3e0ff */
[----:B------:R-:W-:Y:S01]  /*23010*/  UMOV UR38, UR42 ;  /* 0x0000002a00267c82 */ /* 0x000fe20008000000 */
[----:B------:R-:W-:Y:S01]  /*23020*/  UMOV UR39, UR43 ;  /* 0x0000002b00277c82 */ /* 0x000fe20008000000 */
[----:B------:R-:W-:Y:S01]  /*23030*/  UIADD3.64 UR40, UR40, 0x1e04, URZ ;  /* 0x00001e0428287897 */ /* 0x000fe2000fffe03f */
[----:B------:R-:W-:Y:S01]  /*23040*/  UMOV UR42, UR14 ;  /* 0x0000000e002a7c82 */ /* 0x000fe20008000000 */
[----:B------:R-:W-:Y:S01]  /*23050*/  UMOV UR43, UR15 ;  /* 0x0000000f002b7c82 */ /* 0x000fe20008000000 */
[----:B---3--:R-:W-:Y:S01]  /*23060*/  IMAD.X R7, R7, 0x1, R0, P1 ;  /* 0x0000000107077824 */ /* 0x008fe200008e0600 */
[----:B------:R-:W-:Y:S02]  /*23070*/  WARPGROUP.DEPBAR.LE gsb0, 0x0 ;  /* 0x00008000000079c5 */ /* 0x000fe40000010000 */
[----:B------:R-:W-:Y:S01]  /*23080*/  WARPGROUP.ARRIVE ;  /* 0x00000000000079c5 */ /* 0x000fe20000000000 */
[----:B------:R-:W-:Y:S01]  /*23090*/  STL [R1+0x1064], R6 ;  /* 0x0010640601007387 */ /* 0x000fe20000100800 */
[----:B------:R-:W-:-:S03]  /*230a0*/  IADD3 R22, P1, R22, R2, RZ ;  /* 0x0000000216167210 */ /* 0x000fc60007f3e0ff */
[----:B------:R-:W-:-:S12]  /*230b0*/  STL [R1+0x105c], R7 ;  /* 0x00105c0701007387 */ /* 0x000fd80000100800 */
[----:B------:R-:W-:Y:S01]  /*230c0*/  HGMMA.64x256x8.F32.TF32 R24, gdesc[UR36], R24, gsb0 ;  /* 0x07e00000241879f0 */ /* 0x000fe20008002818 */
[----:B------:R-:W-:Y:S01]  /*230d0*/  IMAD.X R152, R152, 0x1, R0, P1 ;  /* 0x0000000198987824 */ /* 0x000fe200008e0600 */
[----:B------:R1:W-:Y:S01]  /*230e0*/  STL [R1+0x1a90], R12 ;  /* 0x001a900c01007387 */ /* 0x0003e20000100800 */
        /* <DEDUP_REMOVED lines=19> */
[----:B------:R-:W-:Y:S01]  /*23220*/  HGMMA.64x256x8.F32.TF32 R24, gdesc[UR16], R24, gsb0 ;  /* 0x07e00000101879f0 */ /* 0x000fe20008002818 */
[----:B------:R-:W-:Y:S01]  /*23230*/  ULEA UR16, UR4, UR6, 0x11 ;  /* 0x0000000604107291 */ /* 0x000fe2000f8e883f */
[----:B------:R-:W-:-:S05]  /*23240*/  IADD3 R154, P2, R154, R2, RZ ;  /* 0x000000029a9a7210 */ /* 0x000fca0007f5e0ff */
[----:B------:R-:W-:Y:S02]  /*23250*/  VIADD R5, R12, UR16 ;  /* 0x000000100c057c36 */ /* 0x000fe40008000000 */
[----:B------:R-:W-:Y:S01]  /*23260*/  IMAD.X R246, R246, 0x1, R0, P2 ;  /* 0x00000001f6f67824 */ /* 0x000fe200010e0600 */
[----:B------:R-:W-:Y:S01]  /*23270*/  IADD3 R153, P1, R153, R2, RZ ;  /* 0x0000000299997210 */ /* 0x000fe20007f3e0ff */
[----:B------:R-:W-:Y:S02]  /*23280*/  WARPGROUP.DEPBAR.LE gsb0, 0x0 ;  /* 0x00008000000079c5 */ /* 0x000fe40000010000 */
[----:B------:R-:W-:-:S15]  /*23290*/  WARPGROUP.ARRIVE ;  /* 0x00000000000079c5 */ /* 0x000fde0000000000 */
[----:B------:R-:W-:Y:S03]  /*232a0*/  HGMMA.64x256x8.F32.TF32 R24, gdesc[UR40], R24, gsb0 ;  /* 0x07e00000281879f0 */ /* 0x000fe60008002818 */
[----:B------:R-:W-:Y:S02]  /*232b0*/  WARPGROUP.DEPBAR.LE gsb0, 0x0 ;  /* 0x00008000000079c5 */ /* 0x000fe40000010000 */
[----:B------:R-:W-:Y:S06]  /*232c0*/  BAR.SYNC.DEFER_BLOCKING 0x0 ;  /* 0x0000000000007b1d */ /* 0x000fec0000010000 */
[----:B------:R-:W-:Y:S04]  /*232d0*/  STL [R1+0x1a98], R150 ;  /* 0x001a989601007387 */ /* 0x000fe80000100800 */
[----:B------:R-:W-:Y:S04]  /*232e0*/  STL [R1+0x1a94], R151 ;  /* 0x001a949701007387 */ /* 0x000fe80000100800 */
[----:B-1----:R-:W2:Y:S04]  /*232f0*/  LDL.LU R12, [R1+0x106c] ;  /* 0x00106c00010c7983 */ /* 0x002ea80000300800 */
[----:B------:R-:W3:Y:S04]  /*23300*/  LDL.LU R23, [R1+0x1074] ;  /* 0x0010740001177983 */ /* 0x000ee80000300800 */
[----:B------:R1:W-:Y:S04]  /*23310*/  STL [R1+0x1060], R22 ;  /* 0x0010601601007387 */ /* 0x0003e80000100800 */
[----:B------:R-:W-:Y:S01]  /*23320*/  @!PT LDS RZ, [RZ] ;  /* 0x00000000fffff984 */ /* 0x000fe20000000800 */
[----:B------:R-:W-:Y:S01]  /*23330*/  @!PT LDS RZ, [RZ] ;  /* 0x00000000fffff984 */ /* 0x000fe20000000800 */
[----:B------:R-:W-:Y:S01]  /*23340*/  @!PT LDS RZ, [RZ] ;  /* 0x00000000fffff984 */ /* 0x000fe20000000800 */
[----:B------:R4:W-:Y:S04]  /*23350*/  LDGSTS.E [R5], desc[UR8][R6.64], P0 ;  /* 0x0000000006057fae */ /* 0x0009e80008121848 */
[----:B------:R1:W-:Y:S04]  /*23360*/  STL [R1+0x1054], R152 ;  /* 0x0010549801007387 */ /* 0x0003e80000100800 */
[----:B------:R-:W-:Y:S01]  /*23370*/  STL [R1+0x1058], R154 ;  /* 0x0010589a01007387 */ /* 0x000fe20000100800 */
[----:B----4-:R-:W-:-:S03]  /*23380*/  IMAD.MOV.U32 R6, RZ, RZ, R22 ;  /* 0x000000ffff067224 */ /* 0x010fc600078e0016 */
[----:B-1----:R-:W4:Y:S01]  /*23390*/  LDL.LU R22, [R1+0x1068] ;  /* 0x0010680001167983 */ /* 0x002f220000300800 */
[----:B------:R-:W-:-:S03]  /*233a0*/  IMAD.MOV.U32 R7, RZ, RZ, R152 ;  /* 0x000000ffff077224 */ /* 0x000fc600078e0098 */
[----:B------:R-:W-:Y:S04]  /*233b0*/  STL [R1+0x104c], R246 ;  /* 0x00104cf601007387 */ /* 0x000fe80000100800 */
[----:B------:R-:W4:Y:S04]  /*233c0*/  LDL.LU R152, [R1+0x1070] ;  /* 0x0010700001987983 */ /* 0x000f280000300800 */
[----:B------:R-:W-:Y:S04]  /*233d0*/  STL [R1+0x1050], R153 ;  /* 0x0010509901007387 */ /* 0x000fe80000100800 */
[----:B------:R-:W4:Y:S04]  /*233e0*/  LDL.LU R151, [R1+0x1078] ;  /* 0x0010780001977983 */ /* 0x000f280000300800 */
[----:B------:R-:W4:Y:S01]  /*233f0*/  LDL.LU R150, [R1+0x107c] ;  /* 0x00107c0001967983 */ /* 0x000f220000300800 */
[----:B------:R-:W-:-:S03]  /*23400*/  UISETP.GT.AND UP1, UPT, UR13, 0x1, UPT ;  /* 0x000000010d00788c */ /* 0x000fc6000bf24270 */
[----:B------:R1:W-:Y:S01]  /*23410*/  LDGSTS.E [R5+0x4000], desc[UR8][R6.64], P0 ;  /* 0x0400000006057fae */ /* 0x0003e20008121848 */
[----:B------:R-:W-:Y:S01]  /*23420*/  USEL UR5, URZ, 0x4, !UP1 ;  /* 0x000000043f057887 */ /* 0x000fe2000c800000 */
[----:B------:R-:W-:-:S03]  /*23430*/  IMAD.X R8, R8, 0x1, R0, P1 ;  /* 0x0000000108087824 */ /* 0x000fc600008e0600 */
[----:B------:R-:W-:Y:S01]  /*23440*/  USEL UR5, UR5, URZ, !UP0 ;  /* 0x0000003f05057287 */ /* 0x000fe2000c000000 */
[----:B-1----:R-:W-:Y:S02]  /*23450*/  IMAD.MOV.U32 R6, RZ, RZ, R154 ;  /* 0x000000ffff067224 */ /* 0x002fe400078e009a */
[----:B------:R-:W-:-:S05]  /*23460*/  IMAD.MOV.U32 R7, RZ, RZ, R246 ;  /* 0x000000ffff077224 */ /* 0x000fca00078e00f6 */
[----:B------:R1:W-:Y:S02]  /*23470*/  LDGSTS.E [R5+0x8000], desc[UR8][R6.64], P0 ;  /* 0x0800000006057fae */ /* 0x0003e40008121848 */
[----:B-1----:R-:W-:Y:S02]  /*23480*/  IMAD.MOV.U32 R6, RZ, RZ, R153 ;  /* 0x000000ffff067224 */ /* 0x002fe400078e0099 */
[----:B------:R-:W-:-:S05]  /*23490*/  IMAD.MOV.U32 R7, RZ, RZ, R8 ;  /* 0x000000ffff077224 */ /* 0x000fca00078e0008 */
[----:B------:R1:W-:Y:S01]  /*234a0*/  LDGSTS.E [R5+0xc000], desc[UR8][R6.64], P0 ;  /* 0x0c00000006057fae */ /* 0x0003e20008121848 */
[----:B------:R-:W-:Y:S02]  /*234b0*/  ISETP.NE.U32.AND P0, PT, RZ, UR5, PT ;  /* 0x00000005ff007c0c */ /* 0x000fe4000bf05070 */
[-C--:B--2---:R-:W-:Y:S02]  /*234c0*/  IADD3 R12, P1, R12, R2.reuse, RZ ;  /* 0x000000020c0c7210 */ /* 0x084fe40007f3e0ff */
[----:B---3--:R-:W-:-:S03]  /*234d0*/  IADD3 R23, P2, R23, R2, RZ ;  /* 0x0000000217177210 */ /* 0x008fc60007f5e0ff */
[----:B------:R-:W-:Y:S01]  /*234e0*/  STL [R1+0x106c], R12 ;  /* 0x00106c0c01007387 */ /* 0x000fe20000100800 */
[----:B-1----:R-:W-:Y:S02]  /*234f0*/  IMAD.MOV.U32 R6, RZ, RZ, R12 ;  /* 0x000000ffff067224 */ /* 0x002fe400078e000c */
[----:B----4-:R-:W-:-:S04]  /*23500*/  IMAD.X R22, R22, 0x1, R0, P1 ;  /* 0x0000000116167824 */ /* 0x010fc800008e0600 */
[----:B------:R-:W-:Y:S01]  /*23510*/  IMAD.MOV.U32 R7, RZ, RZ, R22 ;  /* 0x000000ffff077224 */ /* 0x000fe200078e0016 */
[----:B------:R1:W-:Y:S01]  /*23520*/  STL [R1+0x1068], R22 ;  /* 0x0010681601007387 */ /* 0x0003e20000100800 */
[----:B------:R-:W-:-:S03]  /*23530*/  IMAD.X R152, R152, 0x1, R0, P2 ;  /* 0x0000000198987824 */ /* 0x000fc600010e0600 */
[----:B------:R-:W-:Y:S04]  /*23540*/  STL [R1+0x1074], R23 ;  /* 0x0010741701007387 */ /* 0x000fe80000100800 */
[----:B------:R2:W-:Y:S04]  /*23550*/  LDGSTS.E [R5+0x4], desc[UR8][R6.64], P0 ;  /* 0x0000400006057fae */ /* 0x0005e80008121848 */
[----:B-1----:R-:W3:Y:S04]  /*23560*/  LDL.LU R22, [R1+0x1084] ;  /* 0x0010840001167983 */ /* 0x002ee80000300800 */
[----:B------:R1:W-:Y:S04]  /*23570*/  STL [R1+0x1070], R152 ;  /* 0x0010709801007387 */ /* 0x0003e80000100800 */
[----:B------:R-:W4:Y:S01]  /*23580*/  LDL.LU R12, [R1+0x108c] ;  /* 0x00108c00010c7983 */ /* 0x000f220000300800 */
[----:B--2---:R-:W-:-:S03]  /*23590*/  IMAD.MOV.U32 R7, RZ, RZ, R152 ;  /* 0x000000ffff077224 */ /* 0x004fc600078e0098 */
[----:B-1----:R-:W2:Y:S01]  /*235a0*/  LDL.LU R152, [R1+0x1080] ;  /* 0x0010800001987983 */ /* 0x002ea20000300800 */
[----:B------:R-:W-:-:S03]  /*235b0*/  IMAD.MOV.U32 R6, RZ, RZ, R23 ;  /* 0x000000ffff067224 */ /* 0x000fc600078e0017 */
[----:B------:R-:W2:Y:S01]  /*235c0*/  LDL.LU R23, [R1+0x1088] ;  /* 0x0010880001177983 */ /* 0x000ea20000300800 */
[----:B------:R-:W-:-:S03]  /*235d0*/  IADD3 R150, P1, R150, R2, RZ ;  /* 0x0000000296967210 */ /* 0x000fc60007f3e0ff */
[----:B------:R1:W-:Y:S02]  /*235e0*/  LDGSTS.E [R5+0x4004], desc[UR8][R6.64], P0 ;  /* 0x0400400006057fae */ /* 0x0003e40008121848 */
[----:B------:R-:W-:Y:S02]  /*235f0*/  IMAD.X R151, R151, 0x1, R0, P1 ;  /* 0x0000000197977824 */ /* 0x000fe400008e0600 */
[----:B------:R-:W-:Y:S04]  /*23600*/  STL [R1+0x107c], R150 ;  /* 0x00107c9601007387 */ /* 0x000fe80000100800 */
[----:B------:R1:W-:Y:S02]  /*23610*/  STL [R1+0x1078], R151 ;  /* 0x0010789701007387 */ /* 0x0003e40000100800 */
[----:B-1----:R-:W-:-:S02]  /*23620*/  IMAD.MOV.U32 R7, RZ, RZ, R151 ;  /* 0x000000ffff077224 */ /* 0x002fc400078e0097 */
[----:B------:R-:W-:Y:S01]  /*23630*/  IMAD.MOV.U32 R6, RZ, RZ, R150 ;  /* 0x000000ffff067224 */ /* 0x000fe200078e0096 */
[----:B------:R-:W2:Y:S04]  /*23640*/  LDL.LU R151, [R1+0x1090] ;  /* 0x0010900001977983 */ /* 0x000ea80000300800 */
[----:B------:R-:W2:Y:S04]  /*23650*/  LDL.LU R150, [R1+0x1094] ;  /* 0x0010940001967983 */ /* 0x000ea80000300800 */
[----:B------:R-:W2:Y:S04]  /*23660*/  LDL.LU R154, [R1+0x1098] ;  /* 0x00109800019a7983 */ /* 0x000ea80000300800 */
[----:B------:R-:W2:Y:S04]  /*23670*/  LDL.LU R153, [R1+0x109c] ;  /* 0x00109c0001997983 */ /* 0x000ea80000300800 */
[----:B------:R1:W-:Y:S01]  /*23680*/  LDGSTS.E [R5+0x8004], desc[UR8][R6.64], P0 ;  /* 0x0800400006057fae */ /* 0x0003e20008121848 */
[----:B------:R-:W-:-:S04]  /*23690*/  UISETP.GT.AND UP1, UPT, UR13, 0x2, UPT ;  /* 0x000000020d00788c */ /* 0x000fc8000bf24270 */
[----:B------:R-:W-:-:S04]  /*236a0*/  USEL UR5, URZ, 0x4, !UP1 ;  /* 0x000000043f057887 */ /* 0x000fc8000c800000 */
[----:B------:R-:W-:-:S06]  /*236b0*/  USEL UR5, UR5, URZ, !UP0 ;  /* 0x0000003f05057287 */ /* 0x000fcc000c000000 */
[----:B------:R-:W-:Y:S02]  /*236c0*/  ISETP.NE.U32.AND P1, PT, RZ, UR5, PT ;  /* 0x00000005ff007c0c */ /* 0x000fe4000bf25070 */
[----:B---3--:R-:W-:-:S05]  /*236d0*/  IADD3 R22, P2, R22, R2, RZ ;  /* 0x0000000216167210 */ /* 0x008fca0007f5e0ff */
[----:B------:R3:W-:Y:S01]  /*236e0*/  STL [R1+0x1084], R22 ;  /* 0x0010841601007387 */ /* 0x0007e20000100800 */
[----:B----4-:R-:W-:Y:S01]  /*236f0*/  IADD3 R12, P3, R12, R2, RZ ;  /* 0x000000020c0c7210 */ /* 0x010fe20007f7e0ff */
[----:B--2---:R-:W-:Y:S02]  /*23700*/  IMAD.X R152, R152, 0x1, R0, P2 ;  /* 0x0000000198987824 */ /* 0x004fe400010e0600 */
[----:B-1----:R-:W-:Y:S02]  /*23710*/  IMAD.MOV.U32 R6, RZ, RZ, R22 ;  /* 0x000000ffff067224 */ /* 0x002fe400078e0016 */
[----:B------:R-:W-:Y:S01]  /*23720*/  IMAD.X R23, R23, 0x1, R0, P3 ;  /* 0x0000000117177824 */ /* 0x000fe200018e0600 */
[----:B------:R1:W-:Y:S04]  /*23730*/  STL [R1+0x1080], R152 ;  /* 0x0010809801007387 */ /* 0x0003e80000100800 */
[----:B------:R2:W-:Y:S04]  /*23740*/  STL [R1+0x108c], R12 ;  /* 0x00108c0c01007387 */ /* 0x0005e80000100800 */
[----:B---3--:R-:W3:Y:S01]  /*23750*/  LDL.LU R22, [R1+0x10a4] ;  /* 0x0010a40001167983 */ /* 0x008ee20000300800 */
[----:B------:R-:W-:-:S03]  /*23760*/  IMAD.MOV.U32 R7, RZ, RZ, R152 ;  /* 0x000000ffff077224 */ /* 0x000fc600078e0098 */
[----:B------:R4:W-:Y:S04]  /*23770*/  STL [R1+0x1088], R23 ;  /* 0x0010881701007387 */ /* 0x0009e80000100800 */
[----:B-1----:R-:W3:Y:S04]  /*23780*/  LDL.LU R152, [R1+0x10a0] ;  /* 0x0010a00001987983 */ /* 0x002ee80000300800 */
[----:B------:R1:W-:Y:S01]  /*23790*/  LDGSTS.E [R5+0xc004], desc[UR8][R6.64], P0 ;  /* 0x0c00400006057fae */ /* 0x0003e20008121848 */
[----:B------:R-:W-:-:S05]  /*237a0*/  IADD3 R150, P0, R150, R2, RZ ;  /* 0x0000000296967210 */ /* 0x000fca0007f1e0ff */
[----:B------:R-:W-:Y:S02]  /*237b0*/  IMAD.X R151, R151, 0x1, R0, P0 ;  /* 0x0000000197977824 */ /* 0x000fe400000e0600 */
[----:B-1----:R-:W-:Y:S01]  /*237c0*/  IMAD.MOV.U32 R6, RZ, RZ, R12 ;  /* 0x000000ffff067224 */ /* 0x002fe200078e000c */
[----:B------:R-:W-:Y:S01]  /*237d0*/  IADD3 R153, P2, R153, R2, RZ ;  /* 0x0000000299997210 */ /* 0x000fe20007f5e0ff */
[----:B------:R-:W-:Y:S01]  /*237e0*/  IMAD.MOV.U32 R7, RZ, RZ, R23 ;  /* 0x000000ffff077224 */ /* 0x000fe200078e0017 */
[----:B--2---:R-:W2:Y:S04]  /*237f0*/  LDL.LU R12, [R1+0x10ac] ;  /* 0x0010ac00010c7983 */ /* 0x004ea80000300800 */
[----:B----4-:R-:W4:Y:S01]  /*23800*/  LDL.LU R23, [R1+0x10b4] ;  /* 0x0010b40001177983 */ /* 0x010f220000300800 */
[----:B------:R-:W-:-:S03]  /*23810*/  IMAD.X R154, R154, 0x1, R0, P2 ;  /* 0x000000019a9a7824 */ /* 0x000fc600010e0600 */
[----:B------:R1:W-:Y:S04]  /*23820*/  STL [R1+0x1094], R150 ;  /* 0x0010949601007387 */ /* 0x0003e80000100800 */
[----:B------:R1:W-:Y:S04]  /*23830*/  LDGSTS.E [R5+0x8], desc[UR8][R6.64], P1 ;  /* 0x0000800006057fae */ /* 0x0003e80008921848 */
[----:B------:R1:W-:Y:S04]  /*23840*/  STL [R1+0x1090], R151 ;  /* 0x0010909701007387 */ /* 0x0003e80000100800 */
[----:B------:R-:W-:Y:S01]  /*23850*/  STL [R1+0x109c], R153 ;  /* 0x00109c9901007387 */ /* 0x000fe20000100800 */
[----:B-1----:R-:W-:-:S03]  /*23860*/  IMAD.MOV.U32 R6, RZ, RZ, R150 ;  /* 0x000000ffff067224 */ /* 0x002fc600078e0096 */
[----:B------:R-:W4:Y:S01]  /*23870*/  LDL.LU R150, [R1+0x10a8] ;  /* 0x0010a80001967983 */ /* 0x000f220000300800 */
[----:B------:R-:W-:-:S03]  /*23880*/  IMAD.MOV.U32 R7, RZ, RZ, R151 ;  /* 0x000000ffff077224 */ /* 0x000fc600078e0097 */
[----:B------:R-:W-:Y:S04]  /*23890*/  STL [R1+0x1098], R154 ;  /* 0x0010989a01007387 */ /* 0x000fe80000100800 */
[----:B------:R-:W4:Y:S04]  /*238a0*/  LDL.LU R151, [R1+0x10b0] ;  /* 0x0010b00001977983 */ /* 0x000f280000300800 */
[----:B------:R1:W-:Y:S02]  /*238b0*/  LDGSTS.E [R5+0x4008], desc[UR8][R6.64], P1 ;  /* 0x0400800006057fae */ /* 0x0003e40008921848 */
[----:B-1----:R-:W-:-:S02]  /*238c0*/  IMAD.MOV.U32 R6, RZ, RZ, R153 ;  /* 0x000000ffff067224 */ /* 0x002fc400078e0099 */
[----:B------:R-:W-:-:S05]  /*238d0*/  IMAD.MOV.U32 R7, RZ, RZ, R154 ;  /* 0x000000ffff077224 */ /* 0x000fca00078e009a */
[----:B------:R1:W-:Y:S01]  /*238e0*/  LDGSTS.E [R5+0x8008], desc[UR8][R6.64], P1 ;  /* 0x0800800006057fae */ /* 0x0003e20008921848 */
[----:B------:R-:W-:-:S04]  /*238f0*/  UISETP.GT.AND UP1, UPT, UR13, 0x3, UPT ;  /* 0x000000030d00788c */ /* 0x000fc8000bf24270 */
[----:B------:R-:W-:-:S04]  /*23900*/  USEL UR5, URZ, 0x4, !UP1 ;  /* 0x000000043f057887 */ /* 0x000fc8000c800000 */
[----:B------:R-:W-:Y:S01]  /*23910*/  USEL UR5, UR5, URZ, !UP0 ;  /* 0x0000003f05057287 */ /* 0x000fe2000c000000 */
[----:B---3--:R-:W-:-:S05]  /*23920*/  IADD3 R22, P0, R22, R2, RZ ;  /* 0x0000000216167210 */ /* 0x008fca0007f1e0ff */
[----:B------:R-:W-:Y:S01]  /*23930*/  IMAD.X R152, R152, 0x1, R0, P0 ;  /* 0x0000000198987824 */ /* 0x000fe200000e0600 */
[----:B------:R-:W-:Y:S01]  /*23940*/  STL [R1+0x10a4], R22 ;  /* 0x0010a41601007387 */ /* 0x000fe20000100800 */
[----:B-1----:R-:W-:Y:S02]  /*23950*/  IMAD.MOV.U32 R6, RZ, RZ, R22 ;  /* 0x000000ffff067224 */ /* 0x002fe400078e0016 */
[----:B------:R-:W-:Y:S01]  /*23960*/  IMAD.MOV.U32 R7, RZ, RZ, R152 ;  /* 0x000000ffff077224 */ /* 0x000fe200078e0098 */
[----:B------:R1:W-:Y:S01]  /*23970*/  STL [R1+0x10a0], R152 ;  /* 0x0010a09801007387 */ /* 0x0003e20000100800 */
[----:B------:R-:W-:-:S03]  /*23980*/  ISETP.NE.U32.AND P0, PT, RZ, UR5, PT ;  /* 0x00000005ff007c0c */ /* 0x000fc6000bf05070 */
[----:B------:R3:W-:Y:S04]  /*23990*/  LDGSTS.E [R5+0xc008], desc[UR8][R6.64], P1 ;  /* 0x0c00800006057fae */ /* 0x0007e80008921848 */
[----:B-1----:R-:W3:Y:S04]  /*239a0*/  LDL.LU R152, [R1+0x10b8] ;  /* 0x0010b80001987983 */ /* 0x002ee80000300800 */
[----:B------:R-:W3:Y:S01]  /*239b0*/  LDL.LU R22, [R1+0x10bc] ;  /* 0x0010bc0001167983 */ /* 0x000ee20000300800 */
[-C--:B--2---:R-:W-:Y:S02]  /*239c0*/  IADD3 R12, P1, R12, R2.reuse, RZ ;  /* 0x000000020c0c7210 */ /* 0x084fe40007f3e0ff */
[----:B----4-:R-:W-:-:S03]  /*239d0*/  IADD3 R23, P2, R23, R2, RZ ;  /* 0x0000000217177210 */ /* 0x010fc60007f5e0ff */
[----:B------:R-:W-:Y:S01]  /*239e0*/  STL [R1+0x10ac], R12 ;  /* 0x0010ac0c01007387 */ /* 0x000fe20000100800 */
[----:B---3--:R-:W-:Y:S02]  /*239f0*/  IMAD.MOV.U32 R6, RZ, RZ, R12 ;  /* 0x000000ffff067224 */ /* 0x008fe400078e000c */
[----:B------:R-:W-:-:S04]  /*23a00*/  IMAD.X R150, R150, 0x1, R0, P1 ;  /* 0x0000000196967824 */ /* 0x000fc800008e0600 */
        /* <DEDUP_REMOVED lines=11> */
[----:B------:R-:W2:Y:S04]  /*23ac0*/  LDL.LU R23, [R1+0x1448] ;  /* 0x0014480001177983 */ /* 0x000ea80000300800 */
[----:B------:R1:W-:Y:S01]  /*23ad0*/  LDGSTS.E [R5+0x400c], desc[UR8][R6.64], P0 ;  /* 0x0400c00006057fae */ /* 0x0003e20008121848 */
[----:B------:R-:W-:-:S05]  /*23ae0*/  IADD3 R22, P1, R22, R2, RZ ;  /* 0x0000000216167210 */ /* 0x000fca0007f3e0ff */
[----:B------:R-:W-:Y:S01]  /*23af0*/  IMAD.X R152, R152, 0x1, R0, P1 ;  /* 0x0000000198987824 */ /* 0x000fe200008e0600 */
[----:B------:R-:W-:Y:S01]  /*23b00*/  STL [R1+0x10bc], R22 ;  /* 0x0010bc1601007387 */ /* 0x000fe20000100800 */
[----:B-1----:R-:W-:Y:S02]  /*23b10*/  IMAD.MOV.U32 R6, RZ, RZ, R22 ;  /* 0x000000ffff067224 */ /* 0x002fe400078e0016 */
[----:B------:R-:W-:Y:S01]  /*23b20*/  IMAD.MOV.U32 R7, RZ, RZ, R152 ;  /* 0x000000ffff077224 */ /* 0x000fe200078e0098 */
[----:B------:R1:W-:Y:S04]  /*23b30*/  STL [R1+0x10b8], R152 ;  /* 0x0010b89801007387 */ /* 0x0003e80000100800 */
[----:B------:R2:W-:Y:S04]  /*23b40*/  LDGSTS.E [R5+0x800c], desc[UR8][R6.64], P0 ;  /* 0x0800c00006057fae */ /* 0x0005e80008121848 */
[----:B-1----:R-:W2:Y:S04]  /*23b50*/  LDL.LU R152, [R1+0x1450] ;  /* 0x0014500001987983 */ /* 0x002ea80000300800 */
[----:B------:R-:W2:Y:S04]  /*23b60*/  LDL.LU R22, [R1+0x1454] ;  /* 0x0014540001167983 */ /* 0x000ea80000300800 */
[----:B------:R-:W2:Y:S04]  /*23b70*/  LDL.LU R154, [R1+0x1458] ;  /* 0x00145800019a7983 */ /* 0x000ea80000300800 */
[----:B------:R-:W2:Y:S01]  /*23b80*/  LDL.LU R153, [R1+0x145c] ;  /* 0x00145c0001997983 */ /* 0x000ea20000300800 */
[----:B---3--:R-:W-:-:S05]  /*23b90*/  IADD3 R150, P2, R150, R2, RZ ;  /* 0x0000000296967210 */ /* 0x008fca0007f5e0ff */
[----:B------:R1:W-:Y:S01]  /*23ba0*/  STL [R1+0x10c4], R150 ;  /* 0x0010c49601007387 */ /* 0x0003e20000100800 */
[----:B----4-:R-:W-:Y:S01]  /*23bb0*/  IADD3 R12, P3, R12, R2, RZ ;  /* 0x000000020c0c7210 */ /* 0x010fe20007f7e0ff */
[----:B--2---:R-:W-:Y:S02]  /*23bc0*/  IMAD.X R151, R151, 0x1, R0, P2 ;  /* 0x0000000197977824 */ /* 0x004fe400010e0600 */
[----:B------:R-:W-:Y:S02]  /*23bd0*/  IMAD.MOV.U32 R6, RZ, RZ, R150 ;  /* 0x000000ffff067224 */ /* 0x000fe400078e0096 */
[----:B------:R-:W-:Y:S01]  /*23be0*/  IMAD.X R23, R23, 0x1, R0, P3 ;  /* 0x0000000117177824 */ /* 0x000fe200018e0600 */
[----:B------:R2:W-:Y:S04]  /*23bf0*/  STL [R1+0x10c0], R151 ;  /* 0x0010c09701007387 */ /* 0x0005e80000100800 */
[----:B------:R-:W-:Y:S04]  /*23c00*/  STL [R1+0x144c], R12 ;  /* 0x00144c0c01007387 */ /* 0x000fe80000100800 */
[----:B-1----:R-:W3:Y:S01]  /*23c10*/  LDL.LU R150, [R1+0x1464] ;  /* 0x0014640001967983 */ /* 0x002ee20000300800 */
[----:B------:R-:W-:-:S03]  /*23c20*/  IMAD.MOV.U32 R7, RZ, RZ, R151 ;  /* 0x000000ffff077224 */ /* 0x000fc600078e0097 */
[----:B------:R1:W-:Y:S04]  /*23c30*/  STL [R1+0x1448], R23 ;  /* 0x0014481701007387 */ /* 0x0003e80000100800 */
[----:B--2---:R-:W2:Y:S01]  /*23c40*/  LDL.LU R151, [R1+0x1460] ;  /* 0x0014600001977983 */ /* 0x004ea20000300800 */
[----:B------:R-:W-:-:S03]  /*23c50*/  UISETP.GT.AND UP1, UPT, UR13, 0x20, UPT ;  /* 0x000000200d00788c */ /* 0x000fc6000bf24270 */
[----:B------:R4:W-:Y:S01]  /*23c60*/  LDGSTS.E [R5+0xc00c], desc[UR8][R6.64], P0 ;  /* 0x0c00c00006057fae */ /* 0x0009e20008121848 */
[----:B------:R-:W-:-:S04]  /*23c70*/  USEL UR5, URZ, 0x4, !UP1 ;  /* 0x000000043f057887 */ /* 0x000fc8000c800000 */
[----:B------:R-:W-:-:S06]  /*23c80*/  USEL UR5, UR5, URZ, !UP0 ;  /* 0x0000003f05057287 */ /* 0x000fcc000c000000 */
[----:B------:R-:W-:Y:S01]  /*23c90*/  ISETP.NE.U32.AND P1, PT, RZ, UR5, PT ;  /* 0x00000005ff007c0c */ /* 0x000fe2000bf25070 */
[----:B----4-:R-:W-:Y:S02]  /*23ca0*/  IMAD.MOV.U32 R6, RZ, RZ, R12 ;  /* 0x000000ffff067224 */ /* 0x010fe400078e000c */
[----:B------:R-:W-:Y:S02]  /*23cb0*/  IMAD.MOV.U32 R7, RZ, RZ, R23 ;  /* 0x000000ffff077224 */ /* 0x000fe400078e0017 */
[----:B-1----:R-:W4:Y:S04]  /*23cc0*/  LDL.LU R23, [R1+0x146c] ;  /* 0x00146c0001177983 */ /* 0x002f280000300800 */
[----:B------:R-:W4:Y:S04]  /*23cd0*/  LDL.LU R12, [R1+0x1474] ;  /* 0x00147400010c7983 */ /* 0x000f280000300800 */
[----:B------:R1:W-:Y:S01]  /*23ce0*/  LDGSTS.E [R5+0x10000], desc[UR8][R6.64], P1 ;  /* 0x1000000006057fae */ /* 0x0003e20008921848 */
[----:B------:R-:W-:-:S05]  /*23cf0*/  IADD3 R22, P0, R22, R2, RZ ;  /* 0x0000000216167210 */ /* 0x000fca0007f1e0ff */
[----:B------:R-:W-:Y:S01]  /*23d00*/  IMAD.X R152, R152, 0x1, R0, P0 ;  /* 0x0000000198987824 */ /* 0x000fe200000e0600 */
[----:B------:R-:W-:Y:S01]  /*23d10*/  IADD3 R153, P2, R153, R2, RZ ;  /* 0x0000000299997210 */ /* 0x000fe20007f5e0ff */
[----:B------:R-:W-:Y:S02]  /*23d20*/  STL [R1+0x1454], R22 ;  /* 0x0014541601007387 */ /* 0x000fe40000100800 */
[----:B-1----:R-:W-:Y:S02]  /*23d30*/  IMAD.MOV.U32 R7, RZ, RZ, R152 ;  /* 0x000000ffff077224 */ /* 0x002fe400078e0098 */
[----:B------:R1:W-:Y:S01]  /*23d40*/  STL [R1+0x1450], R152 ;  /* 0x0014509801007387 */ /* 0x0003e20000100800 */
[----:B------:R-:W-:-:S03]  /*23d50*/  IMAD.X R154, R154, 0x1, R0, P2 ;  /* 0x000000019a9a7824 */ /* 0x000fc600010e0600 */
[----:B------:R-:W-:Y:S01]  /*23d60*/  STL [R1+0x145c], R153 ;  /* 0x00145c9901007387 */ /* 0x000fe20000100800 */
[----:B------:R-:W-:-:S03]  /*23d70*/  IMAD.MOV.U32 R6, RZ, RZ, R22 ;  /* 0x000000ffff067224 */ /* 0x000fc600078e0016 */
[----:B-1----:R-:W4:Y:S04]  /*23d80*/  LDL.LU R152, [R1+0x1468] ;  /* 0x0014680001987983 */ /* 0x002f280000300800 */
[----:B------:R-:W-:Y:S04]  /*23d90*/  STL [R1+0x1458], R154 ;  /* 0x0014589a01007387 */ /* 0x000fe80000100800 */
[----:B------:R-:W4:Y:S04]  /*23da0*/  LDL.LU R22, [R1+0x1470] ;  /* 0x0014700001167983 */ /* 0x000f280000300800 */
[----:B------:R1:W-:Y:S01]  /*23db0*/  LDGSTS.E [R5+0x14000], desc[UR8][R6.64], P1 ;  /* 0x1400000006057fae */ /* 0x0003e20008921848 */
[----:B---3--:R-:W-:Y:S01]  /*23dc0*/  IADD3 R150, P0, R150, R2, RZ ;  /* 0x0000000296967210 */ /* 0x008fe20007f1e0ff */
[----:B-1----:R-:W-:-:S02]  /*23dd0*/  IMAD.MOV.U32 R6, RZ, RZ, R153 ;  /* 0x000000ffff067224 */ /* 0x002fc400078e0099 */
[----:B------:R-:W-:Y:S02]  /*23de0*/  IMAD.MOV.U32 R7, RZ, RZ, R154 ;  /* 0x000000ffff077224 */ /* 0x000fe400078e009a */
[----:B--2---:R-:W-:-:S03]  /*23df0*/  IMAD.X R151, R151, 0x1, R0, P0 ;  /* 0x0000000197977824 */ /* 0x004fc600000e0600 */
[----:B------:R1:W-:Y:S04]  /*23e00*/  LDGSTS.E [R5+0x18000], desc[UR8][R6.64], P1 ;  /* 0x1800000006057fae */ /* 0x0003e80008921848 */
[----:B------:R-:W-:Y:S04]  /*23e10*/  STL [R1+0x1464], R150 ;  /* 0x0014649601007387 */ /* 0x000fe80000100800 */
[----:B------:R2:W-:Y:S01]  /*23e20*/  STL [R1+0x1460], R151 ;  /* 0x0014609701007387 */ /* 0x0005e20000100800 */
[----:B-1----:R-:W-:Y:S02]  /*23e30*/  IMAD.MOV.U32 R7, RZ, RZ, R151 ;  /* 0x000000ffff077224 */ /* 0x002fe400078e0097 */
[----:B------:R-:W-:Y:S01]  /*23e40*/  IMAD.MOV.U32 R6, RZ, RZ, R150 ;  /* 0x000000ffff067224 */ /* 0x000fe200078e0096 */
[----:B--2---:R-:W2:Y:S04]  /*23e50*/  LDL.LU R151, [R1+0x1478] ;  /* 0x0014780001977983 */ /* 0x004ea80000300800 */
[----:B------:R-:W3:Y:S04]  /*23e60*/  LDL.LU R150, [R1+0x147c] ;  /* 0x00147c0001967983 */ /* 0x000ee80000300800 */
[----:B------:R1:W-:Y:S01]  /*23e70*/  LDGSTS.E [R5+0x1c000], desc[UR8][R6.64], P1 ;  /* 0x1c00000006057fae */ /* 0x0003e20008921848 */
[----:B----4-:R-:W-:-:S02]  /*23e80*/  IADD3 R23, P1, R23, R2, RZ ;  /* 0x0000000217177210 */ /* 0x010fc40007f3e0ff */
[----:B------:R-:W-:-:S03]  /*23e90*/  IADD3 R12, P2, R12, R2, RZ ;  /* 0x000000020c0c7210 */ /* 0x000fc60007f5e0ff */
[----:B------:R4:W-:Y:S01]  /*23ea0*/  STL [R1+0x146c], R23 ;  /* 0x00146c1701007387 */ /* 0x0009e20000100800 */
[----:B-1----:R-:W-:Y:S01]  /*23eb0*/  IMAD.MOV.U32 R6, RZ, RZ, R23 ;  /* 0x000000ffff067224 */ /* 0x002fe200078e0017 */
[----:B------:R-:W-:-:S04]  /*23ec0*/  UISETP.GT.AND UP1, UPT, UR13, 0x21, UPT ;  /* 0x000000210d00788c */ /* 0x000fc8000bf24270 */
[----:B------:R-:W-:-:S04]  /*23ed0*/  USEL UR5, URZ, 0x4, !UP1 ;  /* 0x000000043f057887 */ /* 0x000fc8000c800000 */
[----:B------:R-:W-:-:S06]  /*23ee0*/  USEL UR5, UR5, URZ, !UP0 ;  /* 0x0000003f05057287 */ /* 0x000fcc000c000000 */
[----:B------:R-:W-:Y:S01]  /*23ef0*/  ISETP.NE.U32.AND P0, PT, RZ, UR5, PT ;  /* 0x00000005ff007c0c */ /* 0x000fe2000bf05070 */
[----:B------:R-:W-:-:S05]  /*23f00*/  IMAD.X R152, R152, 0x1, R0, P1 ;  /* 0x0000000198987824 */ /* 0x000fca00008e0600 */
[----:B------:R1:W-:Y:S01]  /*23f10*/  STL [R1+0x1468], R152 ;  /* 0x0014689801007387 */ /* 0x0003e20000100800 */
[----:B------:R-:W-:-:S03]  /*23f20*/  IMAD.X R22, R22, 0x1, R0, P2 ;  /* 0x0000000116167824 */ /* 0x000fc600010e0600 */
[----:B------:R1:W-:Y:S04]  /*23f30*/  STL [R1+0x1474], R12 ;  /* 0x0014740c01007387 */ /* 0x0003e80000100800 */
[----:B------:R-:W2:Y:S04]  /*23f40*/  LDL.LU R153, [R1+0x1484] ;  /* 0x0014840001997983 */ /* 0x000ea80000300800 */
[----:B------:R1:W-:Y:S04]  /*23f50*/  STL [R1+0x1470], R22 ;  /* 0x0014701601007387 */ /* 0x0003e80000100800 */
[----:B----4-:R-:W4:Y:S04]  /*23f60*/  LDL.LU R23, [R1+0x148c] ;  /* 0x00148c0001177983 */ /* 0x010f280000300800 */
[----:B------:R-:W4:Y:S01]  /*23f70*/  LDL.LU R154, [R1+0x1480] ;  /* 0x00148000019a7983 */ /* 0x000f220000300800 */
[----:B------:R-:W-:-:S03]  /*23f80*/  IMAD.MOV.U32 R7, RZ, RZ, R152 ;  /* 0x000000ffff077224 */ /* 0x000fc600078e0098 */
[----:B-1----:R-:W4:Y:S04]  /*23f90*/  LDL.LU R152, [R1+0x1488] ;  /* 0x0014880001987983 */ /* 0x002f280000300800 */
[----:B------:R1:W-:Y:S02]  /*23fa0*/  LDGSTS.E [R5+0x10004], desc[UR8][R6.64], P0 ;  /* 0x1000400006057fae */ /* 0x0003e40008121848 */
[----:B-1----:R-:W-:Y:S02]  /*23fb0*/  IMAD.MOV.U32 R6, RZ, RZ, R12 ;  /* 0x000000ffff067224 */ /* 0x002fe400078e000c */
[----:B------:R-:W-:Y:S01]  /*23fc0*/  IMAD.MOV.U32 R7, RZ, RZ, R22 ;  /* 0x000000ffff077224 */ /* 0x000fe200078e0016 */
[----:B------:R-:W4:Y:S04]  /*23fd0*/  LDL.LU R12, [R1+0x1494] ;  /* 0x00149400010c7983 */ /* 0x000f280000300800 */
[----:B------:R-:W4:Y:S01]  /*23fe0*/  LDL.LU R22, [R1+0x149c] ;  /* 0x00149c0001167983 */ /* 0x000f220000300800 */
[----:B---3--:R-:W-:-:S03]  /*23ff0*/  IADD3 R150, P1, R150, R2, RZ ;  /* 0x0000000296967210 */ /* 0x008fc60007f3e0ff */
[----:B------:R1:W-:Y:S02]  /*24000*/  LDGSTS.E [R5+0x14004], desc[UR8][R6.64], P0 ;  /* 0x1400400006057fae */ /* 0x0003e40008121848 */
[----:B--2---:R-:W-:Y:S02]  /*24010*/  IMAD.X R151, R151, 0x1, R0, P1 ;  /* 0x0000000197977824 */ /* 0x004fe400008e0600 */
[----:B------:R-:W-:Y:S04]  /*24020*/  STL [R1+0x147c], R150 ;  /* 0x00147c9601007387 */ /* 0x000fe80000100800 */
[----:B------:R2:W-:Y:S01]  /*24030*/  STL [R1+0x1478], R151 ;  /* 0x0014789701007387 */ /* 0x0005e20000100800 */
[----:B-1----:R-:W-:Y:S02]  /*24040*/  IMAD.MOV.U32 R7, RZ, RZ, R151 ;  /* 0x000000ffff077224 */ /* 0x002fe400078e0097 */
[----:B------:R-:W-:Y:S01]  /*24050*/  IMAD.MOV.U32 R6, RZ, RZ, R150 ;  /* 0x000000ffff067224 */ /* 0x000fe200078e0096 */
[----:B--2---:R-:W2:Y:S04]  /*24060*/  LDL.LU R151, [R1+0x1490] ;  /* 0x0014900001977983 */ /* 0x004ea80000300800 */
[----:B------:R-:W3:Y:S04]  /*24070*/  LDL.LU R150, [R1+0x1498] ;  /* 0x0014980001967983 */ /* 0x000ee80000300800 */
[----:B------:R1:W-:Y:S01]  /*24080*/  LDGSTS.E [R5+0x18004], desc[UR8][R6.64], P0 ;  /* 0x1800400006057fae */ /* 0x0003e20008121848 */
[----:B------:R-:W-:-:S04]  /*24090*/  UISETP.GT.AND UP1, UPT, UR13, 0x22, UPT ;  /* 0x000000220d00788c */ /* 0x000fc8000bf24270 */
[----:B------:R-:W-:-:S04]  /*240a0*/  USEL UR5, URZ, 0x4, !UP1 ;  /* 0x000000043f057887 */ /* 0x000fc8000c800000 */
[----:B------:R-:W-:-:S06]  /*240b0*/  USEL UR5, UR5, URZ, !UP0 ;  /* 0x0000003f05057287 */ /* 0x000fcc000c000000 */
[----:B------:R-:W-:Y:S02]  /*240c0*/  ISETP.NE.U32.AND P1, PT, RZ, UR5, PT ;  /* 0x00000005ff007c0c */ /* 0x000fe4000bf25070 */
[-C--:B------:R-:W-:Y:S02]  /*240d0*/  IADD3 R153, P2, R153, R2.reuse, RZ ;  /* 0x0000000299997210 */ /* 0x080fe40007f5e0ff */
[----:B----4-:R-:W-:-:S03]  /*240e0*/  IADD3 R23, P3, R23, R2, RZ ;  /* 0x0000000217177210 */ /* 0x010fc60007f7e0ff */
[----:B------:R-:W-:Y:S02]  /*240f0*/  IMAD.X R154, R154, 0x1, R0, P2 ;  /* 0x000000019a9a7824 */ /* 0x000fe400010e0600 */
[----:B-1----:R-:W-:Y:S02]  /*24100*/  IMAD.MOV.U32 R6, RZ, RZ, R153 ;  /* 0x000000ffff067224 */ /* 0x002fe400078e0099 */
[----:B------:R-:W-:Y:S02]  /*24110*/  IMAD.MOV.U32 R7, RZ, RZ, R154 ;  /* 0x000000ffff077224 */ /* 0x000fe400078e009a */
[----:B------:R-:W-:Y:S01]  /*24120*/  IMAD.X R152, R152, 0x1, R0, P3 ;  /* 0x0000000198987824 */ /* 0x000fe200018e0600 */
[----:B------:R-:W-:Y:S04]  /*24130*/  STL [R1+0x1484], R153 ;  /* 0x0014849901007387 */ /* 0x000fe80000100800 */
[----:B------:R-:W-:Y:S04]  /*24140*/  STL [R1+0x1480], R154 ;  /* 0x0014809a01007387 */ /* 0x000fe80000100800 */
[----:B------:R-:W-:Y:S04]  /*24150*/  STL [R1+0x148c], R23 ;  /* 0x00148c1701007387 */ /* 0x000fe80000100800 */
[----:B------:R1:W-:Y:S04]  /*24160*/  LDGSTS.E [R5+0x1c004], desc[UR8][R6.64], P0 ;  /* 0x1c00400006057fae */ /* 0x0003e80008121848 */
[----:B------:R4:W-:Y:S01]  /*24170*/  STL [R1+0x1488], R152 ;  /* 0x0014889801007387 */ /* 0x0009e20000100800 */
[----:B-1----:R-:W-:-:S02]  /*24180*/  IMAD.MOV.U32 R7, RZ, RZ, R152 ;  /* 0x000000ffff077224 */ /* 0x002fc400078e0098 */
[----:B------:R-:W-:Y:S01]  /*24190*/  IMAD.MOV.U32 R6, RZ, RZ, R23 ;  /* 0x000000ffff067224 */ /* 0x000fe200078e0017 */
[----:B----4-:R-:W4:Y:S04]  /*241a0*/  LDL.LU R152, [R1+0x14a0] ;  /* 0x0014a00001987983 */ /* 0x010f280000300800 */
[----:B------:R-:W4:Y:S01]  /*241b0*/  LDL.LU R23, [R1+0x14a4] ;  /* 0x0014a40001177983 */ /* 0x000f220000300800 */
[-C--:B------:R-:W-:Y:S02]  /*241c0*/  IADD3 R12, P0, R12, R2.reuse, RZ ;  /* 0x000000020c0c7210 */ /* 0x080fe40007f1e0ff */
[----:B------:R-:W-:Y:S01]  /*241d0*/  IADD3 R22, P2, R22, R2, RZ ;  /* 0x0000000216167210 */ /* 0x000fe20007f5e0ff */
[----:B------:R1:W-:Y:S02]  /*241e0*/  LDGSTS.E [R5+0x10008], desc[UR8][R6.64], P1 ;  /* 0x1000800006057fae */ /* 0x0003e40008921848 */
[----:B--2---:R-:W-:-:S02]  /*241f0*/  IMAD.X R151, R151, 0x1, R0, P0 ;  /* 0x0000000197977824 */ /* 0x004fc400000e0600 */
[----:B------:R2:W-:Y:S01]  /*24200*/  STL [R1+0x1494], R12 ;  /* 0x0014940c01007387 */ /* 0x0005e20000100800 */
[----:B---3--:R-:W-:-:S03]  /*24210*/  IMAD.X R150, R150, 0x1, R0, P2 ;  /* 0x0000000196967824 */ /* 0x008fc600010e0600 */
[----:B------:R-:W-:Y:S04]  /*24220*/  STL [R1+0x1490], R151 ;  /* 0x0014909701007387 */ /* 0x000fe80000100800 */
[----:B------:R-:W-:Y:S01]  /*24230*/  STL [R1+0x149c], R22 ;  /* 0x00149c1601007387 */ /* 0x000fe20000100800 */
[----:B-1----:R-:W-:-:S03]  /*24240*/  IMAD.MOV.U32 R6, RZ, RZ, R12 ;  /* 0x000000ffff067224 */ /* 0x002fc600078e000c */
[----:B------:R-:W3:Y:S01]  /*24250*/  LDL.LU R153, [R1+0x14ac] ;  /* 0x0014ac0001997983 */ /* 0x000ee20000300800 */
[----:B------:R-:W-:-:S03]  /*24260*/  IMAD.MOV.U32 R7, RZ, RZ, R151 ;  /* 0x000000ffff077224 */ /* 0x000fc600078e0097 */
[----:B------:R1:W-:Y:S04]  /*24270*/  STL [R1+0x1498], R150 ;  /* 0x0014989601007387 */ /* 0x0003e80000100800 */
[----:B--2---:R-:W2:Y:S04]  /*24280*/  LDL.LU R12, [R1+0x14b4] ;  /* 0x0014b400010c7983 */ /* 0x004ea80000300800 */
[----:B------:R-:W2:Y:S04]  /*24290*/  LDL.LU R154, [R1+0x14a8] ;  /* 0x0014a800019a7983 */ /* 0x000ea80000300800 */
[----:B------:R1:W-:Y:S02]  /*242a0*/  LDGSTS.E [R5+0x14008], desc[UR8][R6.64], P1 ;  /* 0x1400800006057fae */ /* 0x0003e40008921848 */
[----:B-1----:R-:W-:-:S02]  /*242b0*/  IMAD.MOV.U32 R7, RZ, RZ, R150 ;  /* 0x000000ffff077224 */ /* 0x002fc400078e0096 */
[----:B------:R-:W2:Y:S01]  /*242c0*/  LDL.LU R150, [R1+0x14b0] ;  /* 0x0014b00001967983 */ /* 0x000ea20000300800 */
[----:B------:R-:W-:-:S03]  /*242d0*/  IMAD.MOV.U32 R6, RZ, RZ, R22 ;  /* 0x000000ffff067224 */ /* 0x000fc600078e0016 */
[----:B------:R-:W2:Y:S04]  /*242e0*/  LDL.LU R151, [R1+0x14bc] ;  /* 0x0014bc0001977983 */ /* 0x000ea80000300800 */
[----:B------:R-:W2:Y:S04]  /*242f0*/  LDL.LU R22, [R1+0x14c4] ;  /* 0x0014c40001167983 */ /* 0x000ea80000300800 */
[----:B------:R1:W-:Y:S01]  /*24300*/  LDGSTS.E [R5+0x18008], desc[UR8][R6.64], P1 ;  /* 0x1800800006057fae */ /* 0x0003e20008921848 */
[----:B------:R-:W-:-:S04]  /*24310*/  UISETP.GT.AND UP1, UPT, UR13, 0x23, UPT ;  /* 0x000000230d00788c */ /* 0x000fc8000bf24270 */
[----:B------:R-:W-:-:S04]  /*24320*/  USEL UR5, URZ, 0x4, !UP1 ;  /* 0x000000043f057887 */ /* 0x000fc8000c800000 */
[----:B------:R-:W-:Y:S01]  /*24330*/  USEL UR5, UR5, URZ, !UP0 ;  /* 0x0000003f05057287 */ /* 0x000fe2000c000000 */
[----:B----4-:R-:W-:-:S05]  /*24340*/  IADD3 R23, P0, R23, R2, RZ ;  /* 0x0000000217177210 */ /* 0x010fca0007f1e0ff */
[----:B------:R-:W-:Y:S01]  /*24350*/  IMAD.X R152, R152, 0x1, R0, P0 ;  /* 0x0000000198987824 */ /* 0x000fe200000e0600 */
[----:B------:R-:W-:Y:S03]  /*24360*/  STL [R1+0x14a4], R23 ;  /* 0x0014a41701007387 */ /* 0x000fe60000100800 */
[----:B-1----:R-:W-:Y:S01]  /*24370*/  IMAD.MOV.U32 R7, RZ, RZ, R152 ;  /* 0x000000ffff077224 */ /* 0x002fe200078e0098 */
[----:B------:R1:W-:Y:S01]  /*24380*/  STL [R1+0x14a0], R152 ;  /* 0x0014a09801007387 */ /* 0x0003e20000100800 */
[----:B------:R-:W-:Y:S01]  /*24390*/  IMAD.MOV.U32 R6, RZ, RZ, R23 ;  /* 0x000000ffff067224 */ /* 0x000fe200078e0017 */
[----:B------:R-:W-:-:S04]  /*243a0*/  ISETP.NE.U32.AND P0, PT, RZ, UR5, PT ;  /* 0x00000005ff007c0c */ /* 0x000fc8000bf05070 */
[----:B------:R4:W-:Y:S04]  /*243b0*/  LDGSTS.E [R5+0x1c008], desc[UR8][R6.64], P1 ;  /* 0x1c00800006057fae */ /* 0x0009e80008921848 */
[----:B-1----:R-:W4:Y:S04]  /*243c0*/  LDL.LU R152, [R1+0x14b8] ;  /* 0x0014b80001987983 */ /* 0x002f280000300800 */
[----:B------:R-:W4:Y:S01]  /*243d0*/  LDL.LU R23, [R1+0x14c0] ;  /* 0x0014c00001177983 */ /* 0x000f220000300800 */
[-C--:B---3--:R-:W-:Y:S02]  /*243e0*/  IADD3 R153, P1, R153, R2.reuse, RZ ;  /* 0x0000000299997210 */ /* 0x088fe40007f3e0ff */
[----:B--2---:R-:W-:-:S03]  /*243f0*/  IADD3 R12, P2, R12, R2, RZ ;  /* 0x000000020c0c7210 */ /* 0x004fc60007f5e0ff */
[----:B------:R-:W-:Y:S02]  /*24400*/  IMAD.X R154, R154, 0x1, R0, P1 ;  /* 0x000000019a9a7824 */ /* 0x000fe400008e0600 */
[----:B----4-:R-:W-:Y:S02]  /*24410*/  IMAD.MOV.U32 R6, RZ, RZ, R153 ;  /* 0x000000ffff067224 */ /* 0x010fe400078e0099 */
[----:B------:R-:W-:Y:S01]  /*24420*/  IMAD.MOV.U32 R7, RZ, RZ, R154 ;  /* 0x000000ffff077224 */ /* 0x000fe200078e009a */
[----:B------:R-:W-:Y:S04]  /*24430*/  STL [R1+0x14ac], R153 ;  /* 0x0014ac9901007387 */ /* 0x000fe80000100800 */
[----:B------:R-:W-:Y:S04]  /*24440*/  STL [R1+0x14a8], R154 ;  /* 0x0014a89a01007387 */ /* 0x000fe80000100800 */
[----:B------:R-:W-:Y:S04]  /*24450*/  STL [R1+0x14b4], R12 ;  /* 0x0014b40c01007387 */ /* 0x000fe80000100800 */
[----:B------:R1:W-:Y:S01]  /*24460*/  LDGSTS.E [R5+0x1000c], desc[UR8][R6.64], P0 ;  /* 0x1000c00006057fae */ /* 0x0003e20008121848 */
[----:B------:R-:W-:-:S05]  /*24470*/  IMAD.X R150, R150, 0x1, R0, P2 ;  /* 0x0000000196967824 */ /* 0x000fca00010e0600 */
[----:B------:R2:W-:Y:S01]  /*24480*/  STL [R1+0x14b0], R150 ;  /* 0x0014b09601007387 */ /* 0x0005e20000100800 */
[----:B-1----:R-:W-:Y:S02]  /*24490*/  IMAD.MOV.U32 R7, RZ, RZ, R150 ;  /* 0x000000ffff077224 */ /* 0x002fe400078e0096 */
[----:B------:R-:W-:Y:S01]  /*244a0*/  IMAD.MOV.U32 R6, RZ, RZ, R12 ;  /* 0x000000ffff067224 */ /* 0x000fe200078e000c */
[----:B--2---:R-:W2:Y:S04]  /*244b0*/  LDL.LU R150, [R1+0x10c8] ;  /* 0x0010c80001967983 */ /* 0x004ea80000300800 */
[----:B------:R-:W3:Y:S01]  /*244c0*/  LDL.LU R12, [R1+0x10cc] ;  /* 0x0010cc00010c7983 */ /* 0x000ee20000300800 */
[-C--:B------:R-:W-:Y:S02]  /*244d0*/  IADD3 R151, P1, R151, R2.reuse, RZ ;  /* 0x0000000297977210 */ /* 0x080fe40007f3e0ff */
[----:B------:R-:W-:Y:S01]  /*244e0*/  IADD3 R22, P2, R22, R2, RZ ;  /* 0x0000000216167210 */ /* 0x000fe20007f5e0ff */
[----:B------:R1:W-:Y:S04]  /*244f0*/  LDGSTS.E [R5+0x1400c], desc[UR8][R6.64], P0 ;  /* 0x1400c00006057fae */ /* 0x0003e80008121848 */
[----:B------:R-:W-:Y:S01]  /*24500*/  STL [R1+0x14bc], R151 ;  /* 0x0014bc9701007387 */ /* 0x000fe20000100800 */
[----:B------:R-:W4:Y:S01]  /*24510*/  S2R R247, SR_TID.X ;  /* 0x0000000000f77919 */ /* 0x000f220000002100 */
[----:B-1----:R-:W-:-:S02]  /*24520*/  IMAD.MOV.U32 R6, RZ, RZ, R151 ;  /* 0x000000ffff067224 */ /* 0x002fc400078e0097 */
[C---:B----4-:R-:W-:Y:S01]  /*24530*/  IMAD.SHL.U32 R246, R247.reuse, 0x10, RZ ;  /* 0x00000010f7f67824 */ /* 0x050fe200078e00ff */
[----:B------:R-:W-:Y:S01]  /*24540*/  LOP3.LUT R247, R247, 0x7f, RZ, 0xc0, !PT ;  /* 0x0000007ff7f77812 */ /* 0x000fe200078ec0ff */
[--C-:B------:R-:W-:Y:S02]  /*24550*/  IMAD.X R152, R152, 0x1, R0.reuse, P1 ;  /* 0x0000000198987824 */ /* 0x100fe400008e0600 */
[----:B------:R-:W-:Y:S02]  /*24560*/  IMAD.X R23, R23, 0x1, R0, P2 ;  /* 0x0000000117177824 */ /* 0x000fe400010e0600 */
[----:B------:R-:W-:Y:S01]  /*24570*/  IMAD.MOV.U32 R7, RZ, RZ, R152 ;  /* 0x000000ffff077224 */ /* 0x000fe200078e0098 */
[----:B------:R1:W-:Y:S04]  /*24580*/  STL [R1+0x14b8], R152 ;  /* 0x0014b89801007387 */ /* 0x0003e80000100800 */
[----:B------:R4:W-:Y:S04]  /*24590*/  STL [R1+0x14c4], R22 ;  /* 0x0014c41601007387 */ /* 0x0009e80000100800 */
[----:B------:R4:W-:Y:S04]  /*245a0*/  LDGSTS.E [R5+0x1800c], desc[UR8][R6.64], P0 ;  /* 0x1800c00006057fae */ /* 0x0009e80008121848 */
[----:B------:R4:W-:Y:S04]  /*245b0*/  STL [R1+0x14c0], R23 ;  /* 0x0014c01701007387 */ /* 0x0009e80000100800 */
[----:B-1----:R-:W2:Y:S01]  /*245c0*/  LDL.LU R152, [R1+0x10d0] ;  /* 0x0010d00001987983 */ /* 0x002ea20000300800 */
[----:B----4-:R-:W-:-:S03]  /*245d0*/  IMAD.MOV.U32 R6, RZ, RZ, R22 ;  /* 0x000000ffff067224 */ /* 0x010fc600078e0016 */
[----:B------:R-:W4:Y:S04]  /*245e0*/  LDL.LU R22, [R1+0x10d4] ;  /* 0x0010d40001167983 */ /* 0x000f280000300800 */
[----:B------:R-:W4:Y:S04]  /*245f0*/  LDL.LU R154, [R1+0x10d8] ;  /* 0x0010d800019a7983 */ /* 0x000f280000300800 */
[----:B------:R-:W4:Y:S01]  /*24600*/  LDL.LU R153, [R1+0x10dc] ;  /* 0x0010dc0001997983 */ /* 0x000f220000300800 */
[----:B------:R-:W-:Y:S01]  /*24610*/  IMAD.MOV.U32 R7, RZ, RZ, R23 ;  /* 0x000000ffff077224 */ /* 0x000fe200078e0017 */
[----:B------:R-:W-:-:S04]  /*24620*/  LOP3.LUT R23, R246, 0x70, RZ, 0xc0, !PT ;  /* 0x00000070f6177812 */ /* 0x000fc800078ec0ff */
[----:B------:R1:W-:Y:S01]  /*24630*/  LDGSTS.E [R5+0x1c00c], desc[UR8][R6.64], P0 ;  /* 0x1c00c00006057fae */ /* 0x0003e20008121848 */
[----:B------:R-:W-:-:S05]  /*24640*/  IMAD R23, R247, 0x80, R23 ;  /* 0x00000080f7177824 */ /* 0x000fca00078e0217 */
[----:B------:R-:W-:Y:S02]  /*24650*/  LOP3.LUT R23, R23, 0x10, RZ, 0x3c, !PT ;  /* 0x0000001017177812 */ /* 0x000fe400078e3cff */
[----:B---3--:R-:W-:-:S03]  /*24660*/  IADD3 R12, P1, R12, R2, RZ ;  /* 0x000000020c0c7210 */ /* 0x008fc60007f3e0ff */
[----:B-1----:R-:W-:Y:S02]  /*24670*/  VIADD R5, R23, UR16 ;  /* 0x0000001017057c36 */ /* 0x002fe40008000000 */
[----:B------:R-:W3:Y:S01]  /*24680*/  LDL.LU R23, [R1+0x10e4] ;  /* 0x0010e40001177983 */ /* 0x000ee20000300800 */
[----:B--2---:R-:W-:-:S03]  /*24690*/  IMAD.X R150, R150, 0x1, R0, P1 ;  /* 0x0000000196967824 */ /* 0x004fc600008e0600 */
[----:B------:R1:W-:Y:S04]  /*246a0*/  STL [R1+0x10cc], R12 ;  /* 0x0010cc0c01007387 */ /* 0x0003e80000100800 */
[----:B------:R2:W-:Y:S04]  /*246b0*/  STL [R1+0x10c8], R150 ;  /* 0x0010c89601007387 */ /* 0x0005e80000100800 */
[----:B------:R-:W3:Y:S01]  /*246c0*/  LDL.LU R151, [R1+0x10e0] ;  /* 0x0010e00001977983 */ /* 0x000ee20000300800 */
[----:B------:R-:W-:-:S04]  /*246d0*/  UISETP.GT.AND UP1, UPT, UR13, 0x4, UPT ;  /* 0x000000040d00788c */ /* 0x000fc8000bf24270 */
[----:B------:R-:W-:-:S04]  /*246e0*/  USEL UR5, URZ, 0x4, !UP1 ;  /* 0x000000043f057887 */ /* 0x000fc8000c800000 */
[----:B------:R-:W-:-:S06]  /*246f0*/  USEL UR5, UR5, URZ, !UP0 ;  /* 0x0000003f05057287 */ /* 0x000fcc000c000000 */
[----:B------:R-:W-:Y:S01]  /*24700*/  ISETP.NE.U32.AND P0, PT, RZ, UR5, PT ;  /* 0x00000005ff007c0c */ /* 0x000fe2000bf05070 */
[----:B------:R-:W-:Y:S02]  /*24710*/  IMAD.MOV.U32 R6, RZ, RZ, R12 ;  /* 0x000000ffff067224 */ /* 0x000fe400078e000c */
[----:B------:R-:W-:Y:S01]  /*24720*/  IMAD.MOV.U32 R7, RZ, RZ, R150 ;  /* 0x000000ffff077224 */ /* 0x000fe200078e0096 */
[----:B-1----:R-:W3:Y:S04]  /*24730*/  LDL.LU R12, [R1+0x10ec] ;  /* 0x0010ec00010c7983 */ /* 0x002ee80000300800 */
[----:B--2---:R-:W2:Y:S05]  /*24740*/  LDL.LU R150, [R1+0x10f4] ;  /* 0x0010f40001967983 */ /* 0x004eaa0000300800 */
[----:B------:R1:W-:Y:S01]  /*24750*/  LDGSTS.E [R5], desc[UR8][R6.64], P0 ;  /* 0x0000000006057fae */ /* 0x0003e20008121848 */
[----:B----4-:R-:W-:-:S05]  /*24760*/  IADD3 R22, P1, R22, R2, RZ ;  /* 0x0000000216167210 */ /* 0x010fca0007f3e0ff */
[----:B------:R-:W-:Y:S01]  /*24770*/  IMAD.X R152, R152, 0x1, R0, P1 ;  /* 0x0000000198987824 */ /* 0x000fe200008e0600 */
[----:B------:R-:W-:Y:S01]  /*24780*/  IADD3 R153, P2, R153, R2, RZ ;  /* 0x0000000299997210 */ /* 0x000fe20007f5e0ff */
[----:B------:R4:W-:Y:S01]  /*24790*/  STL [R1+0x10d4], R22 ;  /* 0x0010d41601007387 */ /* 0x0009e20000100800 */
[----:B-1----:R-:W-:-:S03]  /*247a0*/  IMAD.MOV.U32 R6, RZ, RZ, R22 ;  /* 0x000000ffff067224 */ /* 0x002fc600078e0016 */
[----:B------:R1:W-:Y:S01]  /*247b0*/  STL [R1+0x10d0], R152 ;  /* 0x0010d09801007387 */ /* 0x0003e20000100800 */
[----:B------:R-:W-:-:S03]  /*247c0*/  IMAD.X R154, R154, 0x1, R0, P2 ;  /* 0x000000019a9a7824 */ /* 0x000fc600010e0600 */
[----:B------:R-:W-:Y:S04]  /*247d0*/  STL [R1+0x10dc], R153 ;  /* 0x0010dc9901007387 */ /* 0x000fe80000100800 */
[----:B----4-:R-:W4:Y:S01]  /*247e0*/  LDL.LU R22, [R1+0x10e8] ;  /* 0x0010e80001167983 */ /* 0x010f220000300800 */
[----:B------:R-:W-:-:S03]  /*247f0*/  IMAD.MOV.U32 R7, RZ, RZ, R152 ;  /* 0x000000ffff077224 */ /* 0x000fc600078e0098 */
[----:B------:R-:W-:Y:S04]  /*24800*/  STL [R1+0x10d8], R154 ;  /* 0x0010d89a01007387 */ /* 0x000fe80000100800 */
[----:B-1----:R-:W4:Y:S01]  /*24810*/  LDL.LU R152, [R1+0x10f0] ;  /* 0x0010f00001987983 */ /* 0x002f220000300800 */
[----:B---3--:R-:W-:-:S03]  /*24820*/  IADD3 R23, P1, R23, R2, RZ ;  /* 0x0000000217177210 */ /* 0x008fc60007f3e0ff */
[----:B------:R1:W-:Y:S02]  /*24830*/  LDGSTS.E [R5+0x4000], desc[UR8][R6.64], P0 ;  /* 0x0400000006057fae */ /* 0x0003e40008121848 */
[----:B------:R-:W-:Y:S02]  /*24840*/  IMAD.X R151, R151, 0x1, R0, P1 ;  /* 0x0000000197977824 */ /* 0x000fe400008e0600 */
[----:B-1----:R-:W-:Y:S02]  /*24850*/  IMAD.MOV.U32 R6, RZ, RZ, R153 ;  /* 0x000000ffff067224 */ /* 0x002fe400078e0099 */
[----:B------:R-:W-:Y:S01]  /*24860*/  IMAD.MOV.U32 R7, RZ, RZ, R154 ;  /* 0x000000ffff077224 */ /* 0x000fe200078e009a */
[----:B------:R-:W-:Y:S04]  /*24870*/  STL [R1+0x10e4], R23 ;  /* 0x0010e41701007387 */ /* 0x000fe80000100800 */
[----:B------:R1:W-:Y:S04]  /*24880*/  LDGSTS.E [R5+0x8000], desc[UR8][R6.64], P0 ;  /* 0x0800000006057fae */ /* 0x0003e80008121848 */
[----:B------:R3:W-:Y:S01]  /*24890*/  STL [R1+0x10e0], R151 ;  /* 0x0010e09701007387 */ /* 0x0007e20000100800 */
[----:B-1----:R-:W-:-:S02]  /*248a0*/  IMAD.MOV.U32 R7, RZ, RZ, R151 ;  /* 0x000000ffff077224 */ /* 0x002fc400078e0097 */
[----:B------:R-:W-:Y:S01]  /*248b0*/  IMAD.MOV.U32 R6, RZ, RZ, R23 ;  /* 0x000000ffff067224 */ /* 0x000fe200078e0017 */
[----:B---3--:R-:W3:Y:S04]  /*248c0*/  LDL.LU R151, [R1+0x10f8] ;  /* 0x0010f80001977983 */ /* 0x008ee80000300800 */
[----:B------:R-:W3:Y:S01]  /*248d0*/  LDL.LU R23, [R1+0x10fc] ;  /* 0x0010fc0001177983 */ /* 0x000ee20000300800 */
[----:B------:R-:W-:Y:S01]  /*248e0*/  UISETP.GT.AND UP1, UPT, UR13, 0x5, UPT ;  /* 0x000000050d00788c */ /* 0x000fe2000bf24270 */
[----:B------:R-:W-:Y:S02]  /*248f0*/  IADD3 R12, P1, R12, R2, RZ ;  /* 0x000000020c0c7210 */ /* 0x000fe40007f3e0ff */
[----:B------:R1:W-:Y:S01]  /*24900*/  LDGSTS.E [R5+0xc000], desc[UR8][R6.64], P0 ;  /* 0x0c00000006057fae */ /* 0x0003e20008121848 */
[----:B------:R-:W-:-:S04]  /*24910*/  USEL UR5, URZ, 0x4, !UP1 ;  /* 0x000000043f057887 */ /* 0x000fc8000c800000 */
[----:B------:R-:W-:Y:S01]  /*24920*/  USEL UR5, UR5, URZ, !UP0 ;  /* 0x0000003f05057287 */ /* 0x000fe2000c000000 */
[----:B--2---:R-:W-:-:S05]  /*24930*/  IADD3 R150, P2, R150, R2, RZ ;  /* 0x0000000296967210 */ /* 0x004fca0007f5e0ff */
[----:B------:R-:W-:Y:S01]  /*24940*/  ISETP.NE.U32.AND P0, PT, RZ, UR5, PT ;  /* 0x00000005ff007c0c */ /* 0x000fe2000bf05070 */
        /* <DEDUP_REMOVED lines=8> */
[----:B-1----:R-:W4:Y:S04]  /*249d0*/  LDL.LU R22, [R1+0x1104] ;  /* 0x0011040001167983 */ /* 0x002f280000300800 */
[----:B------:R1:W-:Y:S04]  /*249e0*/  STL [R1+0x10f0], R152 ;  /* 0x0010f09801007387 */ /* 0x0003e80000100800 */
[----:B------:R-:W4:Y:S01]  /*249f0*/  LDL.LU R12, [R1+0x110c] ;  /* 0x00110c00010c7983 */ /* 0x000f220000300800 */
[----:B--2---:R-:W-:-:S03]  /*24a00*/  IMAD.MOV.U32 R7, RZ, RZ, R152 ;  /* 0x000000ffff077224 */ /* 0x004fc600078e0098 */
[----:B-1----:R-:W2:Y:S01]  /*24a10*/  LDL.LU R152, [R1+0x1100] ;  /* 0x0011000001987983 */ /* 0x002ea20000300800 */
[----:B------:R-:W-:-:S03]  /*24a20*/  IMAD.MOV.U32 R6, RZ, RZ, R150 ;  /* 0x000000ffff067224 */ /* 0x000fc600078e0096 */
[----:B------:R-:W2:Y:S04]  /*24a30*/  LDL.LU R150, [R1+0x1108] ;  /* 0x0011080001967983 */ /* 0x000ea80000300800 */
[----:B------:R1:W-:Y:S01]  /*24a40*/  LDGSTS.E [R5+0x4004], desc[UR8][R6.64], P0 ;  /* 0x0400400006057fae */ /* 0x0003e20008121848 */
[----:B---3--:R-:W-:-:S05]  /*24a50*/  IADD3 R23, P1, R23, R2, RZ ;  /* 0x0000000217177210 */ /* 0x008fca0007f3e0ff */
[----:B------:R-:W-:Y:S01]  /*24a60*/  IMAD.X R151, R151, 0x1, R0, P1 ;  /* 0x0000000197977824 */ /* 0x000fe200008e0600 */
[----:B------:R-:W-:Y:S01]  /*24a70*/  STL [R1+0x10fc], R23 ;  /* 0x0010fc1701007387 */ /* 0x000fe20000100800 */
[----:B-1----:R-:W-:Y:S02]  /*24a80*/  IMAD.MOV.U32 R6, RZ, RZ, R23 ;  /* 0x000000ffff067224 */ /* 0x002fe400078e0017 */
[----:B------:R-:W-:Y:S01]  /*24a90*/  IMAD.MOV.U32 R7, RZ, RZ, R151 ;  /* 0x000000ffff077224 */ /* 0x000fe200078e0097 */
[----:B------:R1:W-:Y:S04]  /*24aa0*/  STL [R1+0x10f8], R151 ;  /* 0x0010f89701007387 */ /* 0x0003e80000100800 */
[----:B------:R3:W-:Y:S04]  /*24ab0*/  LDGSTS.E [R5+0x8004], desc[UR8][R6.64], P0 ;  /* 0x0800400006057fae */ /* 0x0007e80008121848 */
[----:B-1----:R-:W3:Y:S04]  /*24ac0*/  LDL.LU R151, [R1+0x1110] ;  /* 0x0011100001977983 */ /* 0x002ee80000300800 */
[----:B------:R-:W3:Y:S04]  /*24ad0*/  LDL.LU R23, [R1+0x1114] ;  /* 0x0011140001177983 */ /* 0x000ee80000300800 */
[----:B------:R-:W3:Y:S04]  /*24ae0*/  LDL.LU R154, [R1+0x1118] ;  /* 0x00111800019a7983 */ /* 0x000ee80000300800 */
[----:B------:R-:W3:Y:S01]  /*24af0*/  LDL.LU R153, [R1+0x111c] ;  /* 0x00111c0001997983 */ /* 0x000ee20000300800 */
[----:B------:R-:W-:-:S04]  /*24b00*/  UISETP.GT.AND UP1, UPT, UR13, 0x6, UPT ;  /* 0x000000060d00788c */ /* 0x000fc8000bf24270 */
[----:B------:R-:W-:-:S04]  /*24b10*/  USEL UR5, URZ, 0x4, !UP1 ;  /* 0x000000043f057887 */ /* 0x000fc8000c800000 */
[----:B------:R-:W-:-:S06]  /*24b20*/  USEL UR5, UR5, URZ, !UP0 ;  /* 0x0000003f05057287 */ /* 0x000fcc000c000000 */
[----:B------:R-:W-:Y:S02]  /*24b30*/  ISETP.NE.U32.AND P1, PT, RZ, UR5, PT ;  /* 0x00000005ff007c0c */ /* 0x000fe4000bf25070 */
[----:B----4-:R-:W-:-:S05]  /*24b40*/  IADD3 R22, P2, R22, R2, RZ ;  /* 0x0000000216167210 */ /* 0x010fca0007f5e0ff */
[----:B------:R1:W-:Y:S01]  /*24b50*/  STL [R1+0x1104], R22 ;  /* 0x0011041601007387 */ /* 0x0003e20000100800 */
[----:B------:R-:W-:Y:S01]  /*24b60*/  IADD3 R12, P3, R12, R2, RZ ;  /* 0x000000020c0c7210 */ /* 0x000fe20007f7e0ff */
[----:B--2---:R-:W-:Y:S02]  /*24b70*/  IMAD.X R152, R152, 0x1, R0, P2 ;  /* 0x0000000198987824 */ /* 0x004fe400010e0600 */
[----:B---3--:R-:W-:Y:S02]  /*24b80*/  IMAD.MOV.U32 R6, RZ, RZ, R22 ;  /* 0x000000ffff067224 */ /* 0x008fe400078e0016 */
[----:B------:R-:W-:Y:S01]  /*24b90*/  IMAD.X R150, R150, 0x1, R0, P3 ;  /* 0x0000000196967824 */ /* 0x000fe200018e0600 */
[----:B------:R2:W-:Y:S04]  /*24ba0*/  STL [R1+0x1100], R152 ;  /* 0x0011009801007387 */ /* 0x0005e80000100800 */
[----:B------:R3:W-:Y:S04]  /*24bb0*/  STL [R1+0x110c], R12 ;  /* 0x00110c0c01007387 */ /* 0x0007e80000100800 */
[----:B-1----:R-:W4:Y:S01]  /*24bc0*/  LDL.LU R22, [R1+0x1124] ;  /* 0x0011240001167983 */ /* 0x002f220000300800 */
[----:B------:R-:W-:-:S03]  /*24bd0*/  IMAD.MOV.U32 R7, RZ, RZ, R152 ;  /* 0x000000ffff077224 */ /* 0x000fc600078e0098 */
[----:B------:R1:W-:Y:S04]  /*24be0*/  STL [R1+0x1108], R150 ;  /* 0x0011089601007387 */ /* 0x0003e80000100800 */
[----:B--2---:R-:W2:Y:S04]  /*24bf0*/  LDL.LU R152, [R1+0x1120] ;  /* 0x0011200001987983 */ /* 0x004ea80000300800 */
[----:B------:R1:W-:Y:S02]  /*24c00*/  LDGSTS.E [R5+0xc004], desc[UR8][R6.64], P0 ;  /* 0x0c00400006057fae */ /* 0x0003e40008121848 */
[----:B-1----:R-:W-:-:S02]  /*24c10*/  IMAD.MOV.U32 R6, RZ, RZ, R12 ;  /* 0x000000ffff067224 */ /* 0x002fc400078e000c */
[----:B------:R-:W-:Y:S01]  /*24c20*/  IMAD.MOV.U32 R7, RZ, RZ, R150 ;  /* 0x000000ffff077224 */ /* 0x000fe200078e0096 */
[----:B---3--:R-:W3:Y:S01]  /*24c30*/  LDL.LU R12, [R1+0x112c] ;  /* 0x00112c00010c7983 */ /* 0x008ee20000300800 */
[----:B------:R-:W-:-:S03]  /*24c40*/  IADD3 R23, P0, R23, R2, RZ ;  /* 0x0000000217177210 */ /* 0x000fc60007f1e0ff */
[----:B------:R-:W3:Y:S02]  /*24c50*/  LDL.LU R150, [R1+0x1134] ;  /* 0x0011340001967983 */ /* 0x000ee40000300800 */
[--C-:B------:R-:W-:Y:S01]  /*24c60*/  IMAD.X R151, R151, 0x1, R0.reuse, P0 ;  /* 0x0000000197977824 */ /* 0x100fe200000e0600 */
[----:B------:R-:W-:Y:S01]  /*24c70*/  IADD3 R153, P2, R153, R2, RZ ;  /* 0x0000000299997210 */ /* 0x000fe20007f5e0ff */
[----:B------:R1:W-:Y:S04]  /*24c80*/  STL [R1+0x1114], R23 ;  /* 0x0011141701007387 */ /* 0x0003e80000100800 */
[----:B------:R1:W-:Y:S01]  /*24c90*/  LDGSTS.E [R5+0x8], desc[UR8][R6.64], P1 ;  /* 0x0000800006057fae */ /* 0x0003e20008921848 */
[----:B------:R-:W-:-:S03]  /*24ca0*/  IMAD.X R154, R154, 0x1, R0, P2 ;  /* 0x000000019a9a7824 */ /* 0x000fc600010e0600 */
[----:B------:R1:W-:Y:S04]  /*24cb0*/  STL [R1+0x1110], R151 ;  /* 0x0011109701007387 */ /* 0x0003e80000100800 */
[----:B------:R-:W-:Y:S01]  /*24cc0*/  STL [R1+0x111c], R153 ;  /* 0x00111c9901007387 */ /* 0x000fe20000100800 */
[----:B-1----:R-:W-:-:S03]  /*24cd0*/  IMAD.MOV.U32 R6, RZ, RZ, R23 ;  /* 0x000000ffff067224 */ /* 0x002fc600078e0017 */
[----:B------:R-:W3:Y:S01]  /*24ce0*/  LDL.LU R23, [R1+0x1128] ;  /* 0x0011280001177983 */ /* 0x000ee20000300800 */
[----:B------:R-:W-:-:S03]  /*24cf0*/  IMAD.MOV.U32 R7, RZ, RZ, R151 ;  /* 0x000000ffff077224 */ /* 0x000fc600078e0097 */
[----:B------:R-:W-:Y:S04]  /*24d00*/  STL [R1+0x1118], R154 ;  /* 0x0011189a01007387 */ /* 0x000fe80000100800 */
[----:B------:R-:W3:Y:S04]  /*24d10*/  LDL.LU R151, [R1+0x1130] ;  /* 0x0011300001977983 */ /* 0x000ee80000300800 */
[----:B------:R1:W-:Y:S02]  /*24d20*/  LDGSTS.E [R5+0x4008], desc[UR8][R6.64], P1 ;  /* 0x0400800006057fae */ /* 0x0003e40008921848 */
[----:B-1----:R-:W-:-:S02]  /*24d30*/  IMAD.MOV.U32 R6, RZ, RZ, R153 ;  /* 0x000000ffff067224 */ /* 0x002fc400078e0099 */
[----:B------:R-:W-:-:S05]  /*24d40*/  IMAD.MOV.U32 R7, RZ, RZ, R154 ;  /* 0x000000ffff077224 */ /* 0x000fca00078e009a */
[----:B------:R1:W-:Y:S01]  /*24d50*/  LDGSTS.E [R5+0x8008], desc[UR8][R6.64], P1 ;  /* 0x0800800006057fae */ /* 0x0003e20008921848 */
[----:B------:R-:W-:-:S04]  /*24d60*/  UISETP.GT.AND UP1, UPT, UR13, 0x7, UPT ;  /* 0x000000070d00788c */ /* 0x000fc8000bf24270 */
[----:B------:R-:W-:-:S04]  /*24d70*/  USEL UR5, URZ, 0x4, !UP1 ;  /* 0x000000043f057887 */ /* 0x000fc8000c800000 */
[----:B------:R-:W-:Y:S01]  /*24d80*/  USEL UR5, UR5, URZ, !UP0 ;  /* 0x0000003f05057287 */ /* 0x000fe2000c000000 */
[----:B----4-:R-:W-:-:S05]  /*24d90*/  IADD3 R22, P0, R22, R2, RZ ;  /* 0x0000000216167210 */ /* 0x010fca0007f1e0ff */
[----:B--2---:R-:W-:Y:S01]  /*24da0*/  IMAD.X R152, R152, 0x1, R0, P0 ;  /* 0x0000000198987824 */ /* 0x004fe200000e0600 */
[----:B------:R-:W-:Y:S01]  /*24db0*/  STL [R1+0x1124], R22 ;  /* 0x0011241601007387 */ /* 0x000fe20000100800 */
[----:B-1----:R-:W-:Y:S02]  /*24dc0*/  IMAD.MOV.U32 R6, RZ, RZ, R22 ;  /* 0x000000ffff067224 */ /* 0x002fe400078e0016 */
[----:B------:R-:W-:Y:S01]  /*24dd0*/  IMAD.MOV.U32 R7, RZ, RZ, R152 ;  /* 0x000000ffff077224 */ /* 0x000fe200078e0098 */
[----:B------:R1:W-:Y:S01]  /*24de0*/  STL [R1+0x1120], R152 ;  /* 0x0011209801007387 */ /* 0x0003e20000100800 */
[----:B------:R-:W-:-:S03]  /*24df0*/  ISETP.NE.U32.AND P0, PT, RZ, UR5, PT ;  /* 0x00000005ff007c0c */ /* 0x000fc6000bf05070 */
[----:B------:R2:W-:Y:S04]  /*24e00*/  LDGSTS.E [R5+0xc008], desc[UR8][R6.64], P1 ;  /* 0x0c00800006057fae */ /* 0x0005e80008921848 */
[----:B-1----:R-:W4:Y:S04]  /*24e10*/  LDL.LU R152, [R1+0x1138] ;  /* 0x0011380001987983 */ /* 0x002f280000300800 */
[----:B------:R-:W4:Y:S01]  /*24e20*/  LDL.LU R22, [R1+0x113c] ;  /* 0x00113c0001167983 */ /* 0x000f220000300800 */
[-C--:B---3--:R-:W-:Y:S02]  /*24e30*/  IADD3 R12, P1, R12, R2.reuse, RZ ;  /* 0x000000020c0c7210 */ /* 0x088fe40007f3e0ff */
[----:B------:R-:W-:-:S03]  /*24e40*/  IADD3 R150, P2, R150, R2, RZ ;  /* 0x0000000296967210 */ /* 0x000fc60007f5e0ff */
[----:B------:R-:W-:Y:S01]  /*24e50*/  STL [R1+0x112c], R12 ;  /* 0x00112c0c01007387 */ /* 0x000fe20000100800 */
[----:B--2---:R-:W-:Y:S02]  /*24e60*/  IMAD.MOV.U32 R6, RZ, RZ, R12 ;  /* 0x000000ffff067224 */ /* 0x004fe400078e000c */
        /* <DEDUP_REMOVED lines=8> */
[----:B------:R-:W3:Y:S01]  /*24ef0*/  LDL.LU R12, [R1+0x14cc] ;  /* 0x0014cc00010c7983 */ /* 0x000ee20000300800 */
[----:B--2---:R-:W-:-:S03]  /*24f00*/  IMAD.MOV.U32 R7, RZ, RZ, R151 ;  /* 0x000000ffff077224 */ /* 0x004fc600078e0097 */
[----:B-1----:R-:W2:Y:S01]  /*24f10*/  LDL.LU R151, [R1+0x1140] ;  /* 0x0011400001977983 */ /* 0x002ea20000300800 */
[----:B------:R-:W-:-:S03]  /*24f20*/  IMAD.MOV.U32 R6, RZ, RZ, R150 ;  /* 0x000000ffff067224 */ /* 0x000fc600078e0096 */
[----:B------:R-:W2:Y:S04]  /*24f30*/  LDL.LU R150, [R1+0x14c8] ;  /* 0x0014c80001967983 */ /* 0x000ea80000300800 */
[----:B------:R1:W-:Y:S01]  /*24f40*/  LDGSTS.E [R5+0x400c], desc[UR8][R6.64], P0 ;  /* 0x0400c00006057fae */ /* 0x0003e20008121848 */
[----:B----4-:R-:W-:-:S05]  /*24f50*/  IADD3 R22, P1, R22, R2, RZ ;  /* 0x0000000216167210 */ /* 0x010fca0007f3e0ff */
[----:B------:R-:W-:Y:S01]  /*24f60*/  IMAD.X R152, R152, 0x1, R0, P1 ;  /* 0x0000000198987824 */ /* 0x000fe200008e0600 */
[----:B------:R-:W-:Y:S01]  /*24f70*/  STL [R1+0x113c], R22 ;  /* 0x00113c1601007387 */ /* 0x000fe20000100800 */
[----:B-1----:R-:W-:Y:S02]  /*24f80*/  IMAD.MOV.U32 R6, RZ, RZ, R22 ;  /* 0x000000ffff067224 */ /* 0x002fe400078e0016 */
[----:B------:R-:W-:Y:S01]  /*24f90*/  IMAD.MOV.U32 R7, RZ, RZ, R152 ;  /* 0x000000ffff077224 */ /* 0x000fe200078e0098 */
[----:B------:R1:W-:Y:S04]  /*24fa0*/  STL [R1+0x1138], R152 ;  /* 0x0011389801007387 */ /* 0x0003e80000100800 */
[----:B------:R4:W-:Y:S04]  /*24fb0*/  LDGSTS.E [R5+0x800c], desc[UR8][R6.64], P0 ;  /* 0x0800c00006057fae */ /* 0x0009e80008121848 */
[----:B-1----:R-:W4:Y:S04]  /*24fc0*/  LDL.LU R152, [R1+0x14d0] ;  /* 0x0014d00001987983 */ /* 0x002f280000300800 */
[----:B------:R-:W4:Y:S04]  /*24fd0*/  LDL.LU R22, [R1+0x14d4] ;  /* 0x0014d40001167983 */ /* 0x000f280000300800 */
[----:B------:R-:W4:Y:S04]  /*24fe0*/  LDL.LU R154, [R1+0x14d8] ;  /* 0x0014d800019a7983 */ /* 0x000f280000300800 */
[----:B------:R-:W4:Y:S01]  /*24ff0*/  LDL.LU R153, [R1+0x14dc] ;  /* 0x0014dc0001997983 */ /* 0x000f220000300800 */
[----:B---3--:R-:W-:-:S05]  /*25000*/  IADD3 R23, P2, R23, R2, RZ ;  /* 0x0000000217177210 */ /* 0x008fca0007f5e0ff */
[----:B------:R1:W-:Y:S01]  /*25010*/  STL [R1+0x1144], R23 ;  /* 0x0011441701007387 */ /* 0x0003e20000100800 */
[----:B------:R-:W-:Y:S01]  /*25020*/  IADD3 R12, P3, R12, R2, RZ ;  /* 0x000000020c0c7210 */ /* 0x000fe20007f7e0ff */
[--C-:B--2---:R-:W-:Y:S02]  /*25030*/  IMAD.X R151, R151, 0x1, R0.reuse, P2 ;  /* 0x0000000197977824 */ /* 0x104fe400010e0600 */
[----:B----4-:R-:W-:Y:S02]  /*25040*/  IMAD.MOV.U32 R6, RZ, RZ, R23 ;  /* 0x000000ffff067224 */ /* 0x010fe400078e0017 */
        /* <DEDUP_REMOVED lines=64> */
[----:B------:R-:W4:Y:S04]  /*25450*/  LDL.LU R22, [R1+0x151c] ;  /* 0x00151c0001167983 */ /* 0x000f280000300800 */
[----:B------:R1:W-:Y:S01]  /*25460*/  LDGSTS.E [R5+0x14004], desc[UR8][R6.64], P0 ;  /* 0x1400400006057fae */ /* 0x0003e20008121848 */
[----:B---3--:R-:W-:-:S05]  /*25470*/  IADD3 R23, P1, R23, R2, RZ ;  /* 0x0000000217177210 */ /* 0x008fca0007f3e0ff */
[----:B--2---:R-:W-:Y:S01]  /*25480*/  IMAD.X R151, R151, 0x1, R0, P1 ;  /* 0x0000000197977824 */ /* 0x004fe200008e0600 */
[----:B------:R-:W-:Y:S04]  /*25490*/  STL [R1+0x14fc], R23 ;  /* 0x0014fc1701007387 */ /* 0x000fe80000100800 */
[----:B------:R2:W-:Y:S01]  /*254a0*/  STL [R1+0x14f8], R151 ;  /* 0x0014f89701007387 */ /* 0x0005e20000100800 */
[----:B-1----:R-:W-:Y:S02]  /*254b0*/  IMAD.MOV.U32 R7, RZ, RZ, R151 ;  /* 0x000000ffff077224 */ /* 0x002fe400078e0097 */
[----:B------:R-:W-:-:S05]  /*254c0*/  IMAD.MOV.U32 R6, RZ, RZ, R23 ;  /* 0x000000ffff067224 */ /* 0x000fca00078e0017 */
[----:B------:R1:W-:Y:S04]  /*254d0*/  LDGSTS.E [R5+0x18004], desc[UR8][R6.64], P0 ;  /* 0x1800400006057fae */ /* 0x0003e80008121848 */
[----:B--2---:R-:W2:Y:S04]  /*254e0*/  LDL.LU R151, [R1+0x1510] ;  /* 0x0015100001977983 */ /* 0x004ea80000300800 */
[----:B------:R-:W3:Y:S01]  /*254f0*/  LDL.LU R23, [R1+0x1518] ;  /* 0x0015180001177983 */ /* 0x000ee20000300800 */
        /* <DEDUP_REMOVED lines=21> */
[----:B------:R1:W-:Y:S04]  /*25650*/  LDGSTS.E [R5+0x10008], desc[UR8][R6.64], P1 ;  /* 0x1000800006057fae */ /* 0x0003e80008921848 */
[----:B------:R1:W-:Y:S01]  /*25660*/  STL [R1+0x1514], R12 ;  /* 0x0015140c01007387 */ /* 0x0003e20000100800 */
[----:B--2---:R-:W-:-:S02]  /*25670*/  IMAD.X R151, R151, 0x1, R0, P0 ;  /* 0x0000000197977824 */ /* 0x004fc400000e0600 */
[----:B---3--:R-:W-:-:S03]  /*25680*/  IMAD.X R23, R23, 0x1, R0, P2 ;  /* 0x0000000117177824 */ /* 0x008fc600010e0600 */
[----:B------:R-:W-:Y:S04]  /*25690*/  STL [R1+0x1510], R151 ;  /* 0x0015109701007387 */ /* 0x000fe80000100800 */
[----:B------:R-:W-:Y:S01]  /*256a0*/  STL [R1+0x151c], R22 ;  /* 0x00151c1601007387 */ /* 0x000fe20000100800 */
[----:B-1----:R-:W-:-:S03]  /*256b0*/  IMAD.MOV.U32 R6, RZ, RZ, R12 ;  /* 0x000000ffff067224 */ /* 0x002fc600078e000c */
[----:B------:R-:W2:Y:S01]  /*256c0*/  LDL.LU R153, [R1+0x152c] ;  /* 0x00152c0001997983 */ /* 0x000ea20000300800 */
[----:B------:R-:W-:-:S03]  /*256d0*/  IMAD.MOV.U32 R7, RZ, RZ, R151 ;  /* 0x000000ffff077224 */ /* 0x000fc600078e0097 */
[----:B------:R1:W-:Y:S04]  /*256e0*/  STL [R1+0x1518], R23 ;  /* 0x0015181701007387 */ /* 0x0003e80000100800 */
[----:B------:R-:W3:Y:S04]  /*256f0*/  LDL.LU R12, [R1+0x1534] ;  /* 0x00153400010c7983 */ /* 0x000ee80000300800 */
[----:B------:R-:W3:Y:S04]  /*25700*/  LDL.LU R154, [R1+0x1528] ;  /* 0x00152800019a7983 */ /* 0x000ee80000300800 */
[----:B------:R1:W-:Y:S02]  /*25710*/  LDGSTS.E [R5+0x14008], desc[UR8][R6.64], P1 ;  /* 0x1400800006057fae */ /* 0x0003e40008921848 */
[----:B-1----:R-:W-:-:S02]  /*25720*/  IMAD.MOV.U32 R7, RZ, RZ, R23 ;  /* 0x000000ffff077224 */ /* 0x002fc400078e0017 */
[----:B------:R-:W3:Y:S01]  /*25730*/  LDL.LU R23, [R1+0x1530] ;  /* 0x0015300001177983 */ /* 0x000ee20000300800 */
[----:B------:R-:W-:-:S03]  /*25740*/  IMAD.MOV.U32 R6, RZ, RZ, R22 ;  /* 0x000000ffff067224 */ /* 0x000fc600078e0016 */
[----:B------:R-:W3:Y:S04]  /*25750*/  LDL.LU R151, [R1+0x153c] ;  /* 0x00153c0001977983 */ /* 0x000ee80000300800 */
[----:B------:R-:W3:Y:S04]  /*25760*/  LDL.LU R22, [R1+0x1544] ;  /* 0x0015440001167983 */ /* 0x000ee80000300800 */
        /* <DEDUP_REMOVED lines=14> */
[-C--:B--2---:R-:W-:Y:S02]  /*25850*/  IADD3 R153, P1, R153, R2.reuse, RZ ;  /* 0x0000000299997210 */ /* 0x084fe40007f3e0ff */
[----:B---3--:R-:W-:-:S03]  /*25860*/  IADD3 R12, P2, R12, R2, RZ ;  /* 0x000000020c0c7210 */ /* 0x008fc60007f5e0ff */
        /* <DEDUP_REMOVED lines=15> */
[----:B------:R-:W1:Y:S01]  /*25960*/  S2R R247, SR_TID.X ;  /* 0x0000000000f77919 */ /* 0x000e620000002100 */
[----:B------:R4:W-:Y:S04]  /*25970*/  LDGSTS.E [R5+0x1400c], desc[UR8][R6.64], P0 ;  /* 0x1400c00006057fae */ /* 0x0009e80008121848 */
[----:B------:R-:W-:Y:S01]  /*25980*/  STL [R1+0x153c], R151 ;  /* 0x00153c9701007387 */ /* 0x000fe20000100800 */
[----:B----4-:R-:W-:-:S02]  /*25990*/  IMAD.MOV.U32 R6, RZ, RZ, R151 ;  /* 0x000000ffff067224 */ /* 0x010fc400078e0097 */
[C---:B-1----:R-:W-:Y:S01]  /*259a0*/  IMAD.SHL.U32 R246, R247.reuse, 0x10, RZ ;  /* 0x00000010f7f67824 */ /* 0x042fe200078e00ff */
        /* <DEDUP_REMOVED lines=47> */
[----:B------:R1:W-:Y:S04]  /*25ca0*/  LDGSTS.E [R5+0x4000], desc[UR8][R6.64], P0 ;  /* 0x0400000006057fae */ /* 0x0003e80008121848 */
[----:B------:R-:W-:Y:S01]  /*25cb0*/  STL [R1+0x1164], R150 ;  /* 0x0011649601007387 */ /* 0x000fe20000100800 */
[----:B------:R-:W-:Y:S02]  /*25cc0*/  IMAD.X R151, R151, 0x1, R0, P1 ;  /* 0x0000000197977824 */ /* 0x000fe400008e0600 */
[----:B-1----:R-:W-:Y:S02]  /*25cd0*/  IMAD.MOV.U32 R6, RZ, RZ, R153 ;  /* 0x000000ffff067224 */ /* 0x002fe400078e0099 */
[----:B------:R-:W-:Y:S01]  /*25ce0*/  IMAD.MOV.U32 R7, RZ, RZ, R154 ;  /* 0x000000ffff077224 */ /* 0x000fe200078e009a */
[----:B------:R1:W-:Y:S04]  /*25cf0*/  STL [R1+0x1160], R151 ;  /* 0x0011609701007387 */ /* 0x0003e80000100800 */
[----:B------:R3:W-:Y:S02]  /*25d00*/  LDGSTS.E [R5+0x8000], desc[UR8][R6.64], P0 ;  /* 0x0800000006057fae */ /* 0x0007e40008121848 */
[----:B---3--:R-:W-:-:S02]  /*25d10*/  IMAD.MOV.U32 R7, RZ, RZ, R151 ;  /* 0x000000ffff077224 */ /* 0x008fc400078e0097 */
[----:B------:R-:W-:Y:S01]  /*25d20*/  IMAD.MOV.U32 R6, RZ, RZ, R150 ;  /* 0x000000ffff067224 */ /* 0x000fe200078e0096 */
[----:B-1----:R-:W3:Y:S04]  /*25d30*/  LDL.LU R151, [R1+0x1178] ;  /* 0x0011780001977983 */ /* 0x002ee80000300800 */
        /* <DEDUP_REMOVED lines=54> */
[----:B---3--:R-:W3:Y:S04]  /*260a0*/  LDL.LU R12, [R1+0x11ac] ;  /* 0x0011ac00010c7983 */ /* 0x008ee80000300800 */
[----:B------:R-:W3:Y:S01]  /*260b0*/  LDL.LU R23, [R1+0x11b4] ;  /* 0x0011b40001177983 */ /* 0x000ee20000300800 */
[----:B------:R-:W-:-:S03]  /*260c0*/  IADD3 R150, P0, R150, R2, RZ ;  /* 0x0000000296967210 */ /* 0x000fc60007f1e0ff */
[----:B------:R1:W-:Y:S02]  /*260d0*/  LDGSTS.E [R5+0x8], desc[UR8][R6.64], P1 ;  /* 0x0000800006057fae */ /* 0x0003e40008921848 */
[--C-:B------:R-:W-:Y:S01]  /*260e0*/  IMAD.X R151, R151, 0x1, R0.reuse, P0 ;  /* 0x0000000197977824 */ /* 0x100fe200000e0600 */
[----:B------:R-:W-:Y:S01]  /*260f0*/  IADD3 R153, P2, R153, R2, RZ ;  /* 0x0000000299997210 */ /* 0x000fe20007f5e0ff */
[----:B------:R1:W-:Y:S04]  /*26100*/  STL [R1+0x1194], R150 ;  /* 0x0011949601007387 */ /* 0x0003e80000100800 */
[----:B------:R1:W-:Y:S01]  /*26110*/  STL [R1+0x1190], R151 ;  /* 0x0011909701007387 */ /* 0x0003e20000100800 */
[----:B------:R-:W-:Y:S02]  /*26120*/  IMAD.X R154, R154, 0x1, R0, P2 ;  /* 0x000000019a9a7824 */ /* 0x000fe400010e0600 */
[----:B-1----:R-:W-:Y:S01]  /*26130*/  IMAD.MOV.U32 R6, RZ, RZ, R150 ;  /* 0x000000ffff067224 */ /* 0x002fe200078e0096 */
[----:B------:R-:W-:Y:S04]  /*26140*/  STL [R1+0x119c], R153 ;  /* 0x00119c9901007387 */ /* 0x000fe80000100800 */
        /* <DEDUP_REMOVED lines=53> */
[----:B--2---:R-:W-:Y:S02]  /*264a0*/  IMAD.X R151, R151, 0x1, R0, P2 ;  /* 0x0000000197977824 */ /* 0x004fe400010e0600 */
        /* <DEDUP_REMOVED lines=65> */
[----:B---3--:R-:W3:Y:S01]  /*268c0*/  LDL.LU R22, [R1+0x159c] ;  /* 0x00159c0001167983 */ /* 0x008ee20000300800 */
[----:B------:R-:W-:-:S03]  /*268d0*/  IADD3 R150, P1, R150, R2, RZ ;  /* 0x0000000296967210 */ /* 0x000fc60007f3e0ff */
[----:B------:R1:W-:Y:S02]  /*268e0*/  LDGSTS.E [R5+0x14004], desc[UR8][R6.64], P0 ;  /* 0x1400400006057fae */ /* 0x0003e40008121848 */
[----:B--2---:R-:W-:Y:S02]  /*268f0*/  IMAD.X R151, R151, 0x1, R0, P1 ;  /* 0x0000000197977824 */ /* 0x004fe400008e0600 */
[----:B------:R-:W-:Y:S04]  /*26900*/  STL [R1+0x157c], R150 ;  /* 0x00157c9601007387 */ /* 0x000fe80000100800 */
[----:B------:R2:W-:Y:S01]  /*26910*/  STL [R1+0x1578], R151 ;  /* 0x0015789701007387 */ /* 0x0005e20000100800 */
[----:B-1----:R-:W-:Y:S02]  /*26920*/  IMAD.MOV.U32 R7, RZ, RZ, R151 ;  /* 0x000000ffff077224 */ /* 0x002fe400078e0097 */
[----:B------:R-:W-:Y:S01]  /*26930*/  IMAD.MOV.U32 R6, RZ, RZ, R150 ;  /* 0x000000ffff067224 */ /* 0x000fe200078e0096 */
[----:B--2---:R-:W2:Y:S04]  /*26940*/  LDL.LU R151, [R1+0x1590] ;  /* 0x0015900001977983 */ /* 0x004ea80000300800 */
[----:B------:R-:W2:Y:S04]  /*26950*/  LDL.LU R150, [R1+0x1598] ;  /* 0x0015980001967983 */ /* 0x000ea80000300800 */
        /* <DEDUP_REMOVED lines=21> */
[----:B---3--:R-:W-:Y:S01]  /*26ab0*/  IADD3 R22, P2, R22, R2, RZ ;  /* 0x0000000216167210 */ /* 0x008fe20007f5e0ff */
[----:B------:R1:W-:Y:S02]  /*26ac0*/  LDGSTS.E [R5+0x10008], desc[UR8][R6.64], P1 ;  /* 0x1000800006057fae */ /* 0x0003e40008921848 */
[----:B--2---:R-:W-:-:S02]  /*26ad0*/  IMAD.X R151, R151, 0x1, R0, P0 ;  /* 0x0000000197977824 */ /* 0x004fc400000e0600 */
[----:B------:R2:W-:Y:S01]  /*26ae0*/  STL [R1+0x1594], R12 ;  /* 0x0015940c01007387 */ /* 0x0005e20000100800 */
[----:B------:R-:W-:-:S03]  /*26af0*/  IMAD.X R150, R150, 0x1, R0, P2 ;  /* 0x0000000196967824 */ /* 0x000fc600010e0600 */
        /* <DEDUP_REMOVED lines=43> */
[-C--:B------:R-:W-:Y:S01]  /*26db0*/  IADD3 R151, P1, R151, R2.reuse, RZ ;  /* 0x0000000297977210 */ /* 0x080fe20007f3e0ff */
[----:B------:R-:W1:Y:S01]  /*26dc0*/  S2R R247, SR_TID.X ;  /* 0x0000000000f77919 */ /* 0x000e620000002100 */
[----:B------:R-:W-:Y:S01]  /*26dd0*/  IADD3 R22, P2, R22, R2, RZ ;  /* 0x0000000216167210 */ /* 0x000fe20007f5e0ff */
        /* <DEDUP_REMOVED lines=226> */
[----:B------:R-:W-:Y:S01]  /*27c00*/  UISETP.GT.AND UP1, UPT, UR13, 0x2d, UPT ;  /* 0x0000002d0d00788c */ /* 0x000fe2000bf24270 */
[----:B-1----:R-:W-:-:S03]  /*27c10*/  IMAD.MOV.U32 R6, RZ, RZ, R150 ;  /* 0x000000ffff067224 */ /* 0x002fc600078e0096 */
        /* <DEDUP_REMOVED lines=96> */
[----:B------:R-:W1:Y:S01]  /*28220*/  S2R R247, SR_TID.X ;  /* 0x0000000000f77919 */ /* 0x000e620000002100 */
[----:B------:R-:W-:-:S02]  /*28230*/  IADD3 R151, P1, R151, R2, RZ ;  /* 0x0000000297977210 */ /* 0x000fc40007f3e0ff */
[----:B------:R-:W-:Y:S01]  /*28240*/  IADD3 R22, P2, R22, R2, RZ ;  /* 0x0000000216167210 */ /* 0x000fe20007f5e0ff */
[----:B------:R4:W-:Y:S04]  /*28250*/  LDGSTS.E [R5+0x1400c], desc[UR8][R6.64], P0 ;  /* 0x1400c00006057fae */ /* 0x0009e80008121848 */
[----:B------:R-:W-:Y:S01]  /*28260*/  STL [R1+0x163c], R151 ;  /* 0x00163c9701007387 */ /* 0x000fe20000100800 */
[----:B----4-:R-:W-:Y:S02]  /*28270*/  IMAD.MOV.U32 R6, RZ, RZ, R151 ;  /* 0x000000ffff067224 */ /* 0x010fe400078e0097 */
[C---:B-1----:R-:W-:Y:S01]  /*28280*/  IMAD.SHL.U32 R246, R247.reuse, 0x10, RZ ;  /* 0x00000010f7f67824 */ /* 0x042fe200078e00ff */
[----:B------:R-:W-:Y:S01]  /*28290*/  LOP3.LUT R247, R247, 0x7f, RZ, 0xc0, !PT ;  /* 0x0000007ff7f77812 */ /* 0x000fe200078ec0ff */
[----:B------:R-:W-:-:S02]  /*282a0*/  IMAD.X R152, R152, 0x1, R0, P1 ;  /* 0x0000000198987824 */ /* 0x000fc400008e0600 */
        /* <DEDUP_REMOVED lines=545> */
[----:B------:R-:W-:Y:S01]  /*2a4c0*/  IADD3 R12, P2, R12, R2, RZ ;  /* 0x000000020c0c7210 */ /* 0x000fe20007f5e0ff */
[----:B------:R-:W-:Y:S02]  /*2a4d0*/  UISETP.GT.AND UP1, UPT, UR13, 0x35, UPT ;  /* 0x000000350d00788c */ /* 0x000fe4000bf24270 */
[----:B------:R4:W-:Y:S02]  /*2a4e0*/  STL [R1+0x16ec], R150 ;  /* 0x0016ec9601007387 */ /* 0x0009e40000100800 */
[----:B------:R-:W-:Y:S01]  /*2a4f0*/  USEL UR5, URZ, 0x4, !UP1 ;  /* 0x000000043f057887 */ /* 0x000fe2000c800000 */
[----:B-1----:R-:W-:-:S03]  /*2a500*/  IMAD.MOV.U32 R6, RZ, RZ, R150 ;  /* 0x000000ffff067224 */ /* 0x002fc600078e0096 */
        /* <DEDUP_REMOVED lines=64> */
[----:B------:R-:W3:Y:S01]  /*2a910*/  LDL.LU R151, [R1+0x173c] ;  /* 0x00173c0001977983 */ /* 0x000ee20000300800 */
[----:B------:R-:W-:-:S03]  /*2a920*/  UISETP.GT.AND UP1, UPT, UR13, 0x37, UPT ;  /* 0x000000370d00788c */ /* 0x000fc6000bf24270 */
[----:B------:R-:W3:Y:S04]  /*2a930*/  LDL.LU R22, [R1+0x1744] ;  /* 0x0017440001167983 */ /* 0x000ee80000300800 */
[----:B------:R1:W-:Y:S01]  /*2a940*/  LDGSTS.E [R5+0x18008], desc[UR8][R6.64], P1 ;  /* 0x1800800006057fae */ /* 0x0003e20008921848 */
        /* <DEDUP_REMOVED lines=44> */
[----:B------:R-:W4:Y:S01]  /*2ac10*/  LDL.LU R22, [R1+0x1354] ;  /* 0x0013540001167983 */ /* 0x000f220000300800 */
[----:B------:R-:W-:Y:S01]  /*2ac20*/  IMAD.MOV.U32 R7, RZ, RZ, R150 ;  /* 0x000000ffff077224 */ /* 0x000fe200078e0096 */
[----:B------:R-:W-:Y:S02]  /*2ac30*/  LOP3.LUT R150, R246, 0x70, RZ, 0xc0, !PT ;  /* 0x00000070f6967812 */ /* 0x000fe400078ec0ff */
[----:B------:R-:W4:Y:S04]  /*2ac40*/  LDL.LU R154, [R1+0x1358] ;  /* 0x00135800019a7983 */ /* 0x000f280000300800 */
[----:B------:R-:W4:Y:S01]  /*2ac50*/  LDL.LU R153, [R1+0x135c] ;  /* 0x00135c0001997983 */ /* 0x000f220000300800 */
[----:B------:R-:W-:-:S03]  /*2ac60*/  IMAD R150, R247, 0x80, R150 ;  /* 0x00000080f7967824 */ /* 0x000fc600078e0296 */
[----:B------:R1:W-:Y:S02]  /*2ac70*/  LDGSTS.E [R5+0x1c00c], desc[UR8][R6.64], P0 ;  /* 0x1c00c00006057fae */ /* 0x0003e40008121848 */
[----:B------:R-:W-:-:S05]  /*2ac80*/  LOP3.LUT R150, R150, 0x60, RZ, 0x3c, !PT ;  /* 0x0000006096967812 */ /* 0x000fca00078e3cff */
[----:B-1----:R-:W-:Y:S02]  /*2ac90*/  VIADD R5, R150, UR16 ;  /* 0x0000001096057c36 */ /* 0x002fe40008000000 */
[----:B------:R-:W4:Y:S01]  /*2aca0*/  LDL.LU R150, [R1+0x1364] ;  /* 0x0013640001967983 */ /* 0x000f220000300800 */
[----:B---3--:R-:W-:-:S05]  /*2acb0*/  IADD3 R12, P1, R12, R2, RZ ;  /* 0x000000020c0c7210 */ /* 0x008fca0007f3e0ff */
[----:B--2---:R-:W-:Y:S01]  /*2acc0*/  IMAD.X R23, R23, 0x1, R0, P1 ;  /* 0x0000000117177824 */ /* 0x004fe200008e0600 */
        /* <DEDUP_REMOVED lines=24> */
[----:B------:R-:W-:-:S03]  /*2ae50*/  IADD3 R150, P1, R150, R2, RZ ;  /* 0x0000000296967210 */ /* 0x000fc60007f3e0ff */
[----:B------:R1:W-:Y:S04]  /*2ae60*/  LDGSTS.E [R5+0x4000], desc[UR8][R6.64], P0 ;  /* 0x0400000006057fae */ /* 0x0003e80008121848 */
[----:B------:R-:W-:Y:S01]  /*2ae70*/  STL [R1+0x1364], R150 ;  /* 0x0013649601007387 */ /* 0x000fe20000100800 */
[----:B---3--:R-:W-:Y:S02]  /*2ae80*/  IMAD.X R151, R151, 0x1, R0, P1 ;  /* 0x0000000197977824 */ /* 0x008fe400008e0600 */
        /* <DEDUP_REMOVED lines=36> */
[----:B------:R1:W-:Y:S01]  /*2b0d0*/  STL [R1+0x1378], R151 ;  /* 0x0013789701007387 */ /* 0x0003e20000100800 */
[----:B------:R-:W-:-:S03]  /*2b0e0*/  UISETP.GT.AND UP1, UPT, UR13, 0x1a, UPT ;  /* 0x0000001a0d00788c */ /* 0x000fc6000bf24270 */
[----:B------:R3:W-:Y:S04]  /*2b0f0*/  LDGSTS.E [R5+0x8004], desc[UR8][R6.64], P0 ;  /* 0x0800400006057fae */ /* 0x0007e80008121848 */
[----:B-1----:R-:W3:Y:S04]  /*2b100*/  LDL.LU R151, [R1+0x1390] ;  /* 0x0013900001977983 */ /* 0x002ee80000300800 */
[----:B------:R-:W3:Y:S04]  /*2b110*/  LDL.LU R150, [R1+0x1394] ;  /* 0x0013940001967983 */ /* 0x000ee80000300800 */
[----:B------:R-:W3:Y:S04]  /*2b120*/  LDL.LU R154, [R1+0x1398] ;  /* 0x00139800019a7983 */ /* 0x000ee80000300800 */
[----:B------:R-:W3:Y:S01]  /*2b130*/  LDL.LU R153, [R1+0x139c] ;  /* 0x00139c0001997983 */ /* 0x000ee20000300800 */
        /* <DEDUP_REMOVED lines=33> */
[----:B------:R1:W-:Y:S01]  /*2b350*/  LDGSTS.E [R5+0x4008], desc[UR8][R6.64], P1 ;  /* 0x0400800006057fae */ /* 0x0003e20008921848 */
[----:B------:R-:W-:Y:S01]  /*2b360*/  UISETP.GT.AND UP1, UPT, UR13, 0x1b, UPT ;  /* 0x0000001b0d00788c */ /* 0x000fe2000bf24270 */
[----:B-1----:R-:W-:-:S02]  /*2b370*/  IMAD.MOV.U32 R6, RZ, RZ, R153 ;  /* 0x000000ffff067224 */ /* 0x002fc400078e0099 */
[----:B------:R-:W-:-:S05]  /*2b380*/  IMAD.MOV.U32 R7, RZ, RZ, R154 ;  /* 0x000000ffff077224 */ /* 0x000fca00078e009a */
[----:B------:R1:W-:Y:S01]  /*2b390*/  LDGSTS.E [R5+0x8008], desc[UR8][R6.64], P1 ;  /* 0x0800800006057fae */ /* 0x0003e20008921848 */
        /* <DEDUP_REMOVED lines=75> */
[----:B------:R1:W-:Y:S02]  /*2b850*/  LDGSTS.E [R5+0x14000], desc[UR8][R6.64], P1 ;  /* 0x1400000006057fae */ /* 0x0003e40008921848 */
[----:B-1----:R-:W-:Y:S01]  /*2b860*/  IMAD.MOV.U32 R6, RZ, RZ, R153 ;  /* 0x000000ffff067224 */ /* 0x002fe200078e0099 */
[----:B---3--:R-:W-:Y:S01]  /*2b870*/  IADD3 R150, P0, R150, R2, RZ ;  /* 0x0000000296967210 */ /* 0x008fe20007f1e0ff */
[----:B------:R-:W-:-:S04]  /*2b880*/  IMAD.MOV.U32 R7, RZ, RZ, R154 ;  /* 0x000000ffff077224 */ /* 0x000fc800078e009a */
[----:B------:R-:W-:Y:S01]  /*2b890*/  STL [R1+0x1764], R150 ;  /* 0x0017649601007387 */ /* 0x000fe20000100800 */
[----:B--2---:R-:W-:-:S03]  /*2b8a0*/  IMAD.X R151, R151, 0x1, R0, P0 ;  /* 0x0000000197977824 */ /* 0x004fc600000e0600 */
[----:B------:R1:W-:Y:S04]  /*2b8b0*/  LDGSTS.E [R5+0x18000], desc[UR8][R6.64], P1 ;  /* 0x1800000006057fae */ /* 0x0003e80008921848 */
[----:B------:R2:W-:Y:S01]  /*2b8c0*/  STL [R1+0x1760], R151 ;  /* 0x0017609701007387 */ /* 0x0005e20000100800 */
[----:B-1----:R-:W-:Y:S02]  /*2b8d0*/  IMAD.MOV.U32 R7, RZ, RZ, R151 ;  /* 0x000000ffff077224 */ /* 0x002fe400078e0097 */
[----:B------:R-:W-:Y:S01]  /*2b8e0*/  IMAD.MOV.U32 R6, RZ, RZ, R150 ;  /* 0x000000ffff067224 */ /* 0x000fe200078e0096 */
[----:B--2---:R-:W2:Y:S04]  /*2b8f0*/  LDL.LU R151, [R1+0x1778] ;  /* 0x0017780001977983 */ /* 0x004ea80000300800 */
[----:B------:R-:W3:Y:S04]  /*2b900*/  LDL.LU R150, [R1+0x177c] ;  /* 0x00177c0001967983 */ /* 0x000ee80000300800 */
[----:B------:R1:W-:Y:S01]  /*2b910*/  LDGSTS.E [R5+0x1c000], desc[UR8][R6.64], P1 ;  /* 0x1c00000006057fae */ /* 0x0003e20008921848 */
[-C--:B----4-:R-:W-:Y:S01]  /*2b920*/  IADD3 R23, P1, R23, R2.reuse, RZ ;  /* 0x0000000217177210 */ /* 0x090fe20007f3e0ff */
[----:B------:R-:W-:Y:S01]  /*2b930*/  UISETP.GT.AND UP1, UPT, UR13, 0x39, UPT ;  /* 0x000000390d00788c */ /* 0x000fe2000bf24270 */
[----:B------:R-:W-:-:S03]  /*2b940*/  IADD3 R12, P2, R12, R2, RZ ;  /* 0x000000020c0c7210 */ /* 0x000fc60007f5e0ff */
[----:B------:R-:W-:Y:S01]  /*2b950*/  USEL UR5, URZ, 0x4, !UP1 ;  /* 0x000000043f057887 */ /* 0x000fe2000c800000 */
[----:B------:R4:W-:Y:S03]  /*2b960*/  STL [R1+0x176c], R23 ;  /* 0x00176c1701007387 */ /* 0x0009e60000100800 */
[----:B------:R-:W-:Y:S01]  /*2b970*/  USEL UR5, UR5, URZ, !UP0 ;  /* 0x0000003f05057287 */ /* 0x000fe2000c000000 */
[----:B-1----:R-:W-:-:S05]  /*2b980*/  IMAD.MOV.U32 R6, RZ, RZ, R23 ;  /* 0x000000ffff067224 */ /* 0x002fca00078e0017 */
        /* <DEDUP_REMOVED lines=24> */
[----:B------:R-:W3:Y:S01]  /*2bb10*/  LDL.LU R150, [R1+0x1798] ;  /* 0x0017980001967983 */ /* 0x000ee20000300800 */
[----:B------:R-:W-:-:S03]  /*2bb20*/  UISETP.GT.AND UP1, UPT, UR13, 0x3a, UPT ;  /* 0x0000003a0d00788c */ /* 0x000fc6000bf24270 */
[----:B------:R1:W-:Y:S01]  /*2bb30*/  LDGSTS.E [R5+0x18004], desc[UR8][R6.64], P0 ;  /* 0x1800400006057fae */ /* 0x0003e20008121848 */
        /* <DEDUP_REMOVED lines=14> */
[----:B------:R-:W-:Y:S01]  /*2bc20*/  IADD3 R12, P0, R12, R2, RZ ;  /* 0x000000020c0c7210 */ /* 0x000fe20007f1e0ff */
[----:B-1----:R-:W-:-:S02]  /*2bc30*/  IMAD.MOV.U32 R7, RZ, RZ, R152 ;  /* 0x000000ffff077224 */ /* 0x002fc400078e0098 */
[----:B------:R-:W-:Y:S01]  /*2bc40*/  IMAD.MOV.U32 R6, RZ, RZ, R23 ;  /* 0x000000ffff067224 */ /* 0x000fe200078e0017 */
[----:B----4-:R-:W4:Y:S04]  /*2bc50*/  LDL.LU R152, [R1+0x17a0] ;  /* 0x0017a00001987983 */ /* 0x010f280000300800 */
[----:B------:R-:W4:Y:S01]  /*2bc60*/  LDL.LU R23, [R1+0x17a4] ;  /* 0x0017a40001177983 */ /* 0x000f220000300800 */
[----:B------:R-:W-:-:S03]  /*2bc70*/  IADD3 R22, P2, R22, R2, RZ ;  /* 0x0000000216167210 */ /* 0x000fc60007f5e0ff */
[----:B------:R1:W-:Y:S04]  /*2bc80*/  STL [R1+0x1794], R12 ;  /* 0x0017940c01007387 */ /* 0x0003e80000100800 */
[----:B------:R1:W-:Y:S01]  /*2bc90*/  LDGSTS.E [R5+0x10008], desc[UR8][R6.64], P1 ;  /* 0x1000800006057fae */ /* 0x0003e20008921848 */
[--C-:B--2---:R-:W-:Y:S02]  /*2bca0*/  IMAD.X R151, R151, 0x1, R0.reuse, P0 ;  /* 0x0000000197977824 */ /* 0x104fe400000e0600 */
        /* <DEDUP_REMOVED lines=12> */
[----:B------:R-:W-:Y:S01]  /*2bd70*/  IMAD.MOV.U32 R6, RZ, RZ, R22 ;  /* 0x000000ffff067224 */ /* 0x000fe200078e0016 */
[----:B------:R-:W-:Y:S02]  /*2bd80*/  UISETP.GT.AND UP1, UPT, UR13, 0x3b, UPT ;  /* 0x0000003b0d00788c */ /* 0x000fe4000bf24270 */
[----:B------:R-:W3:Y:S02]  /*2bd90*/  LDL.LU R151, [R1+0x17bc] ;  /* 0x0017bc0001977983 */ /* 0x000ee40000300800 */
[----:B------:R-:W-:Y:S02]  /*2bda0*/  USEL UR5, URZ, 0x4, !UP1 ;  /* 0x000000043f057887 */ /* 0x000fe4000c800000 */
[----:B------:R-:W3:Y:S04]  /*2bdb0*/  LDL.LU R22, [R1+0x17c4] ;  /* 0x0017c40001167983 */ /* 0x000ee80000300800 */
[----:B------:R1:W-:Y:S01]  /*2bdc0*/  LDGSTS.E [R5+0x18008], desc[UR8][R6.64], P1 ;  /* 0x1800800006057fae */ /* 0x0003e20008921848 */
[----:B------:R-:W-:Y:S01]  /*2bdd0*/  USEL UR5, UR5, URZ, !UP0 ;  /* 0x0000003f05057287 */ /* 0x000fe2000c000000 */
[----:B----4-:R-:W-:-:S05]  /*2bde0*/  IADD3 R23, P0, R23, R2, RZ ;  /* 0x0000000217177210 */ /* 0x010fca0007f1e0ff */
[----:B------:R-:W-:Y:S01]  /*2bdf0*/  IMAD.X R152, R152, 0x1, R0, P0 ;  /* 0x0000000198987824 */ /* 0x000fe200000e0600 */
        /* <DEDUP_REMOVED lines=35> */
[----:B------:R-:W-:Y:S04]  /*2c030*/  STL [R1+0x17c4], R22 ;  /* 0x0017c41601007387 */ /* 0x000fe80000100800 */
[----:B------:R4:W-:Y:S04]  /*2c040*/  LDGSTS.E [R5+0x1800c], desc[UR8][R6.64], P0 ;  /* 0x1800c00006057fae */ /* 0x0009e80008121848 */
[----:B------:R4:W-:Y:S04]  /*2c050*/  STL [R1+0x17c0], R23 ;  /* 0x0017c01701007387 */ /* 0x0009e80000100800 */
[----:B-1----:R-:W2:Y:S01]  /*2c060*/  LDL.LU R152, [R1+0x13d0] ;  /* 0x0013d00001987983 */ /* 0x002ea20000300800 */
[----:B----4-:R-:W-:-:S03]  /*2c070*/  IMAD.MOV.U32 R7, RZ, RZ, R23 ;  /* 0x000000ffff077224 */ /* 0x010fc600078e0017 */
[----:B------:R-:W4:Y:S01]  /*2c080*/  LDL.LU R23, [R1+0x13d4] ;  /* 0x0013d40001177983 */ /* 0x000f220000300800 */
[----:B------:R-:W-:Y:S01]  /*2c090*/  IMAD.MOV.U32 R6, RZ, RZ, R22 ;  /* 0x000000ffff067224 */ /* 0x000fe200078e0016 */
[----:B------:R-:W-:Y:S02]  /*2c0a0*/  LOP3.LUT R22, R246, 0x70, RZ, 0xc0, !PT ;  /* 0x00000070f6167812 */ /* 0x000fe400078ec0ff */
[----:B------:R-:W4:Y:S03]  /*2c0b0*/  LDL.LU R154, [R1+0x13d8] ;  /* 0x0013d800019a7983 */ /* 0x000f260000300800 */
[----:B------:R-:W-:Y:S01]  /*2c0c0*/  IMAD R22, R247, 0x80, R22 ;  /* 0x00000080f7167824 */ /* 0x000fe200078e0216 */
[----:B------:R-:W4:Y:S04]  /*2c0d0*/  LDL.LU R153, [R1+0x13dc] ;  /* 0x0013dc0001997983 */ /* 0x000f280000300800 */
[----:B------:R-:W-:Y:S01]  /*2c0e0*/  LOP3.LUT R22, R22, 0x70, RZ, 0x3c, !PT ;  /* 0x0000007016167812 */ /* 0x000fe200078e3cff */
[----:B------:R1:W-:Y:S01]  /*2c0f0*/  LDGSTS.E [R5+0x1c00c], desc[UR8][R6.64], P0 ;  /* 0x1c00c00006057fae */ /* 0x0003e20008121848 */
        /* <DEDUP_REMOVED lines=81> */
[--C-:B--2---:R-:W-:Y:S02]  /*2c610*/  IMAD.X R152, R152, 0x1, R0.reuse, P2 ;  /* 0x0000000198987824 */ /* 0x104fe400010e0600 */
        /* <DEDUP_REMOVED lines=25> */
[----:B------:R-:W3:Y:S01]  /*2c7b0*/  LDL.LU R151, [R1+0x1430] ;  /* 0x0014300001977983 */ /* 0x000ee20000300800 */
[----:B------:R-:W-:-:S03]  /*2c7c0*/  UISETP.GT.AND UP1, UPT, UR13, 0x1f, UPT ;  /* 0x0000001f0d00788c */ /* 0x000fc6000bf24270 */
[----:B------:R1:W-:Y:S01]  /*2c7d0*/  LDGSTS.E [R5+0x4008], desc[UR8][R6.64], P1 ;  /* 0x0400800006057fae */ /* 0x0003e20008921848 */
[----:B------:R-:W-:Y:S01]  /*2c7e0*/  USEL UR5, URZ, 0x4, !UP1 ;  /* 0x000000043f057887 */ /* 0x000fe2000c800000 */
[----:B-1----:R-:W-:Y:S02]  /*2c7f0*/  IMAD.MOV.U32 R6, RZ, RZ, R153 ;  /* 0x000000ffff067224 */ /* 0x002fe400078e0099 */
[----:B------:R-:W-:-:S05]  /*2c800*/  IMAD.MOV.U32 R7, RZ, RZ, R154 ;  /* 0x000000ffff077224 */ /* 0x000fca00078e009a */
[----:B------:R1:W-:Y:S01]  /*2c810*/  LDGSTS.E [R5+0x8008], desc[UR8][R6.64], P1 ;  /* 0x0800800006057fae */ /* 0x0003e20008921848 */
        /* <DEDUP_REMOVED lines=42> */
[----:B------:R-:W-:Y:S01]  /*2cac0*/  IADD3 R12, P3, R12, R2, RZ ;  /* 0x000000020c0c7210 */ /* 0x000fe20007f7e0ff */
[----:B----4-:R-:W-:Y:S02]  /*2cad0*/  IMAD.MOV.U32 R6, RZ, RZ, R22 ;  /* 0x000000ffff067224 */ /* 0x010fe400078e0016 */
[----:B--2---:R-:W-:-:S04]  /*2cae0*/  IMAD.X R151, R151, 0x1, R0, P2 ;  /* 0x0000000197977824 */ /* 0x004fc800010e0600 */
[----:B------:R-:W-:Y:S01]  /*2caf0*/  IMAD.MOV.U32 R7, RZ, RZ, R151 ;  /* 0x000000ffff077224 */ /* 0x000fe200078e0097 */
[----:B------:R-:W-:Y:S01]  /*2cb00*/  STL [R1+0x1440], R151 ;  /* 0x0014409701007387 */ /* 0x000fe20000100800 */
[----:B------:R-:W-:-:S03]  /*2cb10*/  IMAD.X R150, R150, 0x1, R0, P3 ;  /* 0x0000000196967824 */ /* 0x000fc600018e0600 */
[----:B------:R-:W-:Y:S04]  /*2cb20*/  STL [R1+0x17cc], R12 ;  /* 0x0017cc0c01007387 */ /* 0x000fe80000100800 */
[----:B-1----:R-:W2:Y:S04]  /*2cb30*/  LDL.LU R22, [R1+0x17e4] ;  /* 0x0017e40001167983 */ /* 0x002ea80000300800 */
[----:B------:R1:W-:Y:S04]  /*2cb40*/  LDGSTS.E [R5+0xc00c], desc[UR8][R6.64], P0 ;  /* 0x0c00c00006057fae */ /* 0x0003e80008121848 */
[----:B------:R3:W-:Y:S01]  /*2cb50*/  STL [R1+0x17c8], R150 ;  /* 0x0017c89601007387 */ /* 0x0007e20000100800 */
[----:B-1----:R-:W-:-:S03]  /*2cb60*/  IMAD.MOV.U32 R7, RZ, RZ, R150 ;  /* 0x000000ffff077224 */ /* 0x002fc600078e0096 */
[----:B---3--:R-:W3:Y:S01]  /*2cb70*/  LDL.LU R150, [R1+0x17e0] ;  /* 0x0017e00001967983 */ /* 0x008ee20000300800 */
[----:B------:R-:W-:Y:S01]  /*2cb80*/  UISETP.GT.AND UP1, UPT, UR13, 0x3c, UPT ;  /* 0x0000003c0d00788c */ /* 0x000fe2000bf24270 */
[----:B------:R-:W-:Y:S02]  /*2cb90*/  IMAD.MOV.U32 R6, RZ, RZ, R12 ;  /* 0x000000ffff067224 */ /* 0x000fe400078e000c */
[----:B------:R-:W4:Y:S01]  /*2cba0*/  LDL.LU R151, [R1+0x17ec] ;  /* 0x0017ec0001977983 */ /* 0x000f220000300800 */
[----:B------:R-:W-:-:S03]  /*2cbb0*/  USEL UR5, URZ, 0x4, !UP1 ;  /* 0x000000043f057887 */ /* 0x000fc6000c800000 */
[----:B------:R-:W4:Y:S01]  /*2cbc0*/  LDL.LU R12, [R1+0x17f4] ;  /* 0x0017f400010c7983 */ /* 0x000f220000300800 */
[----:B------:R-:W-:-:S06]  /*2cbd0*/  USEL UR5, UR5, URZ, !UP0 ;  /* 0x0000003f05057287 */ /* 0x000fcc000c000000 */
[----:B------:R-:W-:-:S13]  /*2cbe0*/  ISETP.NE.U32.AND P1, PT, RZ, UR5, PT ;  /* 0x00000005ff007c0c */ /* 0x000fda000bf25070 */
[----:B------:R1:W-:Y:S01]  /*2cbf0*/  LDGSTS.E [R5+0x10000], desc[UR8][R6.64], P1 ;  /* 0x1000000006057fae */ /* 0x0003e20008921848 */
[----:B------:R-:W-:-:S05]  /*2cc00*/  IADD3 R23, P0, R23, R2, RZ ;  /* 0x0000000217177210 */ /* 0x000fca0007f1e0ff */
[----:B------:R-:W-:Y:S01]  /*2cc10*/  IMAD.X R152, R152, 0x1, R0, P0 ;  /* 0x0000000198987824 */ /* 0x000fe200000e0600 */
[----:B------:R-:W-:Y:S01]  /*2cc20*/  IADD3 R153, P2, R153, R2, RZ ;  /* 0x0000000299997210 */ /* 0x000fe20007f5e0ff */
[----:B------:R-:W-:Y:S02]  /*2cc30*/  STL [R1+0x17d4], R23 ;  /* 0x0017d41701007387 */ /* 0x000fe40000100800 */
[----:B-1----:R-:W-:Y:S02]  /*2cc40*/  IMAD.MOV.U32 R7, RZ, RZ, R152 ;  /* 0x000000ffff077224 */ /* 0x002fe400078e0098 */
[----:B------:R-:W-:Y:S01]  /*2cc50*/  IMAD.X R154, R154, 0x1, R0, P2 ;  /* 0x000000019a9a7824 */ /* 0x000fe200010e0600 */
[----:B------:R1:W-:Y:S01]  /*2cc60*/  STL [R1+0x17d0], R152 ;  /* 0x0017d09801007387 */ /* 0x0003e20000100800 */
[----:B------:R-:W-:-:S03]  /*2cc70*/  IMAD.MOV.U32 R6, RZ, RZ, R23 ;  /* 0x000000ffff067224 */ /* 0x000fc600078e0017 */
[----:B------:R-:W-:Y:S04]  /*2cc80*/  STL [R1+0x17dc], R153 ;  /* 0x0017dc9901007387 */ /* 0x000fe80000100800 */
[----:B------:R1:W-:Y:S04]  /*2cc90*/  LDGSTS.E [R5+0x14000], desc[UR8][R6.64], P1 ;  /* 0x1400000006057fae */ /* 0x0003e80008921848 */
[----:B-1----:R-:W4:Y:S04]  /*2cca0*/  LDL.LU R152, [R1+0x17e8] ;  /* 0x0017e80001987983 */ /* 0x002f280000300800 */
[----:B------:R-:W-:Y:S04]  /*2ccb0*/  STL [R1+0x17d8], R154 ;  /* 0x0017d89a01007387 */ /* 0x000fe80000100800 */
[----:B------:R-:W4:Y:S01]  /*2ccc0*/  LDL.LU R23, [R1+0x17f0] ;  /* 0x0017f00001177983 */ /* 0x000f220000300800 */
[----:B------:R-:W-:-:S02]  /*2ccd0*/  IMAD.MOV.U32 R6, RZ, RZ, R153 ;  /* 0x000000ffff067224 */ /* 0x000fc400078e0099 */
[----:B------:R-:W-:-:S05]  /*2cce0*/  IMAD.MOV.U32 R7, RZ, RZ, R154 ;  /* 0x000000ffff077224 */ /* 0x000fca00078e009a */
[----:B------:R1:W-:Y:S01]  /*2ccf0*/  LDGSTS.E [R5+0x18000], desc[UR8][R6.64], P1 ;  /* 0x1800000006057fae */ /* 0x0003e20008921848 */
[----:B--2---:R-:W-:-:S05]  /*2cd00*/  IADD3 R22, P0, R22, R2, RZ ;  /* 0x0000000216167210 */ /* 0x004fca0007f1e0ff */
[----:B------:R-:W-:Y:S01]  /*2cd10*/  STL [R1+0x17e4], R22 ;  /* 0x0017e41601007387 */ /* 0x000fe20000100800 */
[----:B-1----:R-:W-:Y:S02]  /*2cd20*/  IMAD.MOV.U32 R6, RZ, RZ, R22 ;  /* 0x000000ffff067224 */ /* 0x002fe400078e0016 */
[----:B---3--:R-:W-:-:S04]  /*2cd30*/  IMAD.X R150, R150, 0x1, R0, P0 ;  /* 0x0000000196967824 */ /* 0x008fc800000e0600 */
[----:B------:R-:W-:Y:S01]  /*2cd40*/  IMAD.MOV.U32 R7, RZ, RZ, R150 ;  /* 0x000000ffff077224 */ /* 0x000fe200078e0096 */
[----:B------:R1:W-:Y:S01]  /*2cd50*/  STL [R1+0x17e0], R150 ;  /* 0x0017e09601007387 */ /* 0x0003e20000100800 */
[----:B------:R-:W-:-:S03]  /*2cd60*/  UISETP.GT.AND UP1, UPT, UR13, 0x3d, UPT ;  /* 0x0000003d0d00788c */ /* 0x000fc6000bf24270 */
[----:B------:R2:W-:Y:S04]  /*2cd70*/  LDGSTS.E [R5+0x1c000], desc[UR8][R6.64], P1 ;  /* 0x1c00000006057fae */ /* 0x0005e80008921848 */
[----:B-1----:R-:W3:Y:S04]  /*2cd80*/  LDL.LU R150, [R1+0x17f8] ;  /* 0x0017f80001967983 */ /* 0x002ee80000300800 */
[----:B------:R-:W3:Y:S01]  /*2cd90*/  LDL.LU R22, [R1+0x17fc] ;  /* 0x0017fc0001167983 */ /* 0x000ee20000300800 */
[-C--:B----4-:R-:W-:Y:S01]  /*2cda0*/  IADD3 R151, P1, R151, R2.reuse, RZ ;  /* 0x0000000297977210 */ /* 0x090fe20007f3e0ff */
[----:B------:R-:W-:Y:S01]  /*2cdb0*/  USEL UR5, URZ, 0x4, !UP1 ;  /* 0x000000043f057887 */ /* 0x000fe2000c800000 */
[----:B------:R-:W-:-:S03]  /*2cdc0*/  IADD3 R12, P2, R12, R2, RZ ;  /* 0x000000020c0c7210 */ /* 0x000fc60007f5e0ff */
[----:B------:R-:W-:Y:S01]  /*2cdd0*/  USEL UR5, UR5, URZ, !UP0 ;  /* 0x0000003f05057287 */ /* 0x000fe2000c000000 */
[----:B------:R1:W-:Y:S01]  /*2cde0*/  STL [R1+0x17ec], R151 ;  /* 0x0017ec9701007387 */ /* 0x0003e20000100800 */
[----:B--2---:R-:W-:-:S04]  /*2cdf0*/  IMAD.MOV.U32 R6, RZ, RZ, R151 ;  /* 0x000000ffff067224 */ /* 0x004fc800078e0097 */
[----:B------:R-:W-:Y:S01]  /*2ce00*/  ISETP.NE.U32.AND P0, PT, RZ, UR5, PT ;  /* 0x00000005ff007c0c */ /* 0x000fe2000bf05070 */
[----:B------:R-:W-:-:S05]  /*2ce10*/  IMAD.X R152, R152, 0x1, R0, P1 ;  /* 0x0000000198987824 */ /* 0x000fca00008e0600 */
[----:B------:R2:W-:Y:S01]  /*2ce20*/  STL [R1+0x17e8], R152 ;  /* 0x0017e89801007387 */ /* 0x0005e20000100800 */
[----:B------:R-:W-:-:S03]  /*2ce30*/  IMAD.X R23, R23, 0x1, R0, P2 ;  /* 0x0000000117177824 */ /* 0x000fc600010e0600 */
[----:B------:R-:W-:Y:S04]  /*2ce40*/  STL [R1+0x17f4], R12 ;  /* 0x0017f40c01007387 */ /* 0x000fe80000100800 */
[----:B------:R-:W4:Y:S04]  /*2ce50*/  LDL.LU R153, [R1+0x1804] ;  /* 0x0018040001997983 */ /* 0x000f280000300800 */
[----:B------:R2:W-:Y:S04]  /*2ce60*/  STL [R1+0x17f0], R23 ;  /* 0x0017f01701007387 */ /* 0x0005e80000100800 */
[----:B-1----:R-:W4:Y:S01]  /*2ce70*/  LDL.LU R151, [R1+0x180c] ;  /* 0x00180c0001977983 */ /* 0x002f220000300800 */
[----:B------:R-:W-:-:S03]  /*2ce80*/  IMAD.MOV.U32 R7, RZ, RZ, R152 ;  /* 0x000000ffff077224 */ /* 0x000fc600078e0098 */
[----:B------:R-:W4:Y:S04]  /*2ce90*/  LDL.LU R154, [R1+0x1800] ;  /* 0x00180000019a7983 */ /* 0x000f280000300800 */
[----:B--2---:R-:W2:Y:S04]  /*2cea0*/  LDL.LU R152, [R1+0x1808] ;  /* 0x0018080001987983 */ /* 0x004ea80000300800 */
[----:B------:R1:W-:Y:S02]  /*2ceb0*/  LDGSTS.E [R5+0x10004], desc[UR8][R6.64], P0 ;  /* 0x1000400006057fae */ /* 0x0003e40008121848 */
[----:B-1----:R-:W-:-:S02]  /*2cec0*/  IMAD.MOV.U32 R6, RZ, RZ, R12 ;  /* 0x000000ffff067224 */ /* 0x002fc400078e000c */
[----:B------:R-:W-:Y:S02]  /*2ced0*/  IMAD.MOV.U32 R7, RZ, RZ, R23 ;  /* 0x000000ffff077224 */ /* 0x000fe400078e0017 */
[----:B------:R-:W2:Y:S04]  /*2cee0*/  LDL.LU R23, [R1+0x1814] ;  /* 0x0018140001177983 */ /* 0x000ea80000300800 */
[----:B------:R-:W2:Y:S04]  /*2cef0*/  LDL.LU R12, [R1+0x181c] ;  /* 0x00181c00010c7983 */ /* 0x000ea80000300800 */
[----:B------:R1:W-:Y:S01]  /*2cf00*/  LDGSTS.E [R5+0x14004], desc[UR8][R6.64], P0 ;  /* 0x1400400006057fae */ /* 0x0003e20008121848 */
[----:B---3--:R-:W-:-:S05]  /*2cf10*/  IADD3 R22, P1, R22, R2, RZ ;  /* 0x0000000216167210 */ /* 0x008fca0007f3e0ff */
[----:B------:R-:W-:Y:S01]  /*2cf20*/  IMAD.X R150, R150, 0x1, R0, P1 ;  /* 0x0000000196967824 */ /* 0x000fe200008e0600 */
[----:B------:R-:W-:Y:S03]  /*2cf30*/  STL [R1+0x17fc], R22 ;  /* 0x0017fc1601007387 */ /* 0x000fe60000100800 */
[----:B-1----:R-:W-:Y:S01]  /*2cf40*/  IMAD.MOV.U32 R7, RZ, RZ, R150 ;  /* 0x000000ffff077224 */ /* 0x002fe200078e0096 */
[----:B------:R1:W-:Y:S01]  /*2cf50*/  STL [R1+0x17f8], R150 ;  /* 0x0017f89601007387 */ /* 0x0003e20000100800 */
[----:B------:R-:W-:Y:S01]  /*2cf60*/  IMAD.MOV.U32 R6, RZ, RZ, R22 ;  /* 0x000000ffff067224 */ /* 0x000fe200078e0016 */
[----:B------:R-:W-:Y:S02]  /*2cf70*/  UISETP.GT.AND UP1, UPT, UR13, 0x3e, UPT ;  /* 0x0000003e0d00788c */ /* 0x000fe4000bf24270 */
[----:B-1----:R-:W3:Y:S04]  /*2cf80*/  LDL.LU R150, [R1+0x1810] ;  /* 0x0018100001967983 */ /* 0x002ee80000300800 */
[----:B------:R-:W3:Y:S01]  /*2cf90*/  LDL.LU R22, [R1+0x1818] ;  /* 0x0018180001167983 */ /* 0x000ee20000300800 */
[----:B------:R-:W-:-:S03]  /*2cfa0*/  USEL UR5, URZ, 0x4, !UP1 ;  /* 0x000000043f057887 */ /* 0x000fc6000c800000 */
[----:B------:R1:W-:Y:S01]  /*2cfb0*/  LDGSTS.E [R5+0x18004], desc[UR8][R6.64], P0 ;  /* 0x1800400006057fae */ /* 0x0003e20008121848 */
[----:B------:R-:W-:-:S06]  /*2cfc0*/  USEL UR5, UR5, URZ, !UP0 ;  /* 0x0000003f05057287 */ /* 0x000fcc000c000000 */
[----:B------:R-:W-:Y:S02]  /*2cfd0*/  ISETP.NE.U32.AND P1, PT, RZ, UR5, PT ;  /* 0x00000005ff007c0c */ /* 0x000fe4000bf25070 */
[-C--:B----4-:R-:W-:Y:S02]  /*2cfe0*/  IADD3 R153, P2, R153, R2.reuse, RZ ;  /* 0x0000000299997210 */ /* 0x090fe40007f5e0ff */
[----:B------:R-:W-:-:S03]  /*2cff0*/  IADD3 R151, P3, R151, R2, RZ ;  /* 0x0000000297977210 */ /* 0x000fc60007f7e0ff */
[--C-:B------:R-:W-:Y:S01]  /*2d000*/  IMAD.X R154, R154, 0x1, R0.reuse, P2 ;  /* 0x000000019a9a7824 */ /* 0x100fe200010e0600 */
[----:B------:R4:W-:Y:S01]  /*2d010*/  STL [R1+0x1804], R153 ;  /* 0x0018049901007387 */ /* 0x0009e20000100800 */
[----:B--2---:R-:W-:-:S03]  /*2d020*/  IMAD.X R152, R152, 0x1, R0, P3 ;  /* 0x0000000198987824 */ /* 0x004fc600018e0600 */
[----:B------:R-:W-:Y:S01]  /*2d030*/  STL [R1+0x1800], R154 ;  /* 0x0018009a01007387 */ /* 0x000fe20000100800 */
[----:B-1----:R-:W-:Y:S02]  /*2d040*/  IMAD.MOV.U32 R6, RZ, RZ, R153 ;  /* 0x000000ffff067224 */ /* 0x002fe400078e0099 */
[----:B------:R-:W-:Y:S01]  /*2d050*/  IMAD.MOV.U32 R7, RZ, RZ, R154 ;  /* 0x000000ffff077224 */ /* 0x000fe200078e009a */
[----:B------:R1:W-:Y:S04]  /*2d060*/  STL [R1+0x180c], R151 ;  /* 0x00180c9701007387 */ /* 0x0003e80000100800 */
[----:B------:R2:W-:Y:S04]  /*2d070*/  STL [R1+0x1808], R152 ;  /* 0x0018089801007387 */ /* 0x0005e80000100800 */
[----:B------:R-:W2:Y:S04]  /*2d080*/  LDL.LU R247, [R1+0x1820] ;  /* 0x0018200001f77983 */ /* 0x000ea80000300800 */
[----:B------:R-:W2:Y:S04]  /*2d090*/  LDL.LU R246, [R1+0x1824] ;  /* 0x0018240001f67983 */ /* 0x000ea80000300800 */
[----:B------:R4:W-:Y:S01]  /*2d0a0*/  LDGSTS.E [R5+0x1c004], desc[UR8][R6.64], P0 ;  /* 0x1c00400006057fae */ /* 0x0009e20008121848 */
[----:B------:R-:W-:-:S02]  /*2d0b0*/  IADD3 R23, P0, R23, R2, RZ ;  /* 0x0000000217177210 */ /* 0x000fc40007f1e0ff */
[----:B------:R-:W-:-:S03]  /*2d0c0*/  IADD3 R12, P2, R12, R2, RZ ;  /* 0x000000020c0c7210 */ /* 0x000fc60007f5e0ff */
[----:B------:R-:W-:Y:S01]  /*2d0d0*/  STL [R1+0x1814], R23 ;  /* 0x0018141701007387 */ /* 0x000fe20000100800 */
[----:B----4-:R-:W-:Y:S02]  /*2d0e0*/  IMAD.MOV.U32 R6, RZ, RZ, R151 ;  /* 0x000000ffff067224 */ /* 0x010fe400078e0097 */
[----:B------:R-:W-:-:S05]  /*2d0f0*/  IMAD.MOV.U32 R7, RZ, RZ, R152 ;  /* 0x000000ffff077224 */ /* 0x000fca00078e0098 */
[----:B------:R4:W-:Y:S01]  /*2d100*/  LDGSTS.E [R5+0x10008], desc[UR8][R6.64], P1 ;  /* 0x1000800006057fae */ /* 0x0009e20008921848 */
[--C-:B---3--:R-:W-:Y:S02]  /*2d110*/  IMAD.X R150, R150, 0x1, R0.reuse, P0 ;  /* 0x0000000196967824 */ /* 0x108fe400000e0600 */
[----:B------:R-:W-:-:S03]  /*2d120*/  IMAD.X R22, R22, 0x1, R0, P2 ;  /* 0x0000000116167824 */ /* 0x000fc600010e0600 */
[----:B------:R3:W-:Y:S04]  /*2d130*/  STL [R1+0x1810], R150 ;  /* 0x0018109601007387 */ /* 0x0007e80000100800 */
[----:B------:R3:W-:Y:S04]  /*2d140*/  STL [R1+0x181c], R12 ;  /* 0x00181c0c01007387 */ /* 0x0007e80000100800 */
[----:B------:R-:W3:Y:S01]  /*2d150*/  LDL.LU R153, [R1+0x182c] ;  /* 0x00182c0001997983 */ /* 0x000ee20000300800 */
[----:B----4-:R-:W-:-:S03]  /*2d160*/  IMAD.MOV.U32 R6, RZ, RZ, R23 ;  /* 0x000000ffff067224 */ /* 0x010fc600078e0017 */
[----:B------:R4:W-:Y:S01]  /*2d170*/  STL [R1+0x1818], R22 ;  /* 0x0018181601007387 */ /* 0x0009e20000100800 */
[----:B------:R-:W-:-:S03]  /*2d180*/  IMAD.MOV.U32 R7, RZ, RZ, R150 ;  /* 0x000000ffff077224 */ /* 0x000fc600078e0096 */
[----:B-1----:R-:W4:Y:S04]  /*2d190*/  LDL.LU R151, [R1+0x1834] ;  /* 0x0018340001977983 */ /* 0x002f280000300800 */
[----:B------:R-:W4:Y:S04]  /*2d1a0*/  LDL.LU R154, [R1+0x1828] ;  /* 0x00182800019a7983 */ /* 0x000f280000300800 */
[----:B------:R1:W-:Y:S04]  /*2d1b0*/  LDGSTS.E [R5+0x14008], desc[UR8][R6.64], P1 ;  /* 0x1400800006057fae */ /* 0x0003e80008921848 */
[----:B--2---:R-:W2:Y:S04]  /*2d1c0*/  LDL.LU R152, [R1+0x1830] ;  /* 0x0018300001987983 */ /* 0x004ea80000300800 */
[----:B---3--:R-:W3:Y:S01]  /*2d1d0*/  LDL.LU R150, [R1+0x1838] ;  /* 0x0018380001967983 */ /* 0x008ee20000300800 */
[----:B-1----:R-:W-:-:S03]  /*2d1e0*/  IMAD.MOV.U32 R6, RZ, RZ, R12 ;  /* 0x000000ffff067224 */ /* 0x002fc600078e000c */
[----:B------:R-:W3:Y:S01]  /*2d1f0*/  LDL.LU R12, [R1+0x183c] ;  /* 0x00183c00010c7983 */ /* 0x000ee20000300800 */
[----:B------:R-:W-:-:S03]  /*2d200*/  IMAD.MOV.U32 R7, RZ, RZ, R22 ;  /* 0x000000ffff077224 */ /* 0x000fc600078e0016 */
[----:B------:R-:W3:Y:S04]  /*2d210*/  LDL.LU R23, [R1+0x1840] ;  /* 0x0018400001177983 */ /* 0x000ee80000300800 */
[----:B----4-:R-:W4:Y:S01]  /*2d220*/  LDL.LU R22, [R1+0x1844] ;  /* 0x0018440001167983 */ /* 0x010f220000300800 */
[----:B------:R-:W-:-:S03]  /*2d230*/  UISETP.GT.AND UP1, UPT, UR13, 0x3f, UPT ;  /* 0x0000003f0d00788c */ /* 0x000fc6000bf24270 */
[----:B------:R1:W-:Y:S01]  /*2d240*/  LDGSTS.E [R5+0x18008], desc[UR8][R6.64], P1 ;  /* 0x1800800006057fae */ /* 0x0003e20008921848 */
[----:B------:R-:W-:-:S04]  /*2d250*/  USEL UR5, URZ, 0x4, !UP1 ;  /* 0x000000043f057887 */ /* 0x000fc8000c800000 */
[----:B------:R-:W-:Y:S01]  /*2d260*/  USEL UR5, UR5, URZ, !UP0 ;  /* 0x0000003f05057287 */ /* 0x000fe2000c000000 */
[----:B------:R-:W-:-:S05]  /*2d270*/  IADD3 R246, P0, R246, R2, RZ ;  /* 0x00000002f6f67210 */ /* 0x000fca0007f1e0ff */
[----:B------:R-:W-:Y:S01]  /*2d280*/  IMAD.X R247, R247, 0x1, R0, P0 ;  /* 0x00000001f7f77824 */ /* 0x000fe200000e0600 */
[----:B------:R-:W-:Y:S01]  /*2d290*/  STL [R1+0x1824], R246 ;  /* 0x001824f601007387 */ /* 0x000fe20000100800 */
[----:B-1----:R-:W-:Y:S02]  /*2d2a0*/  IMAD.MOV.U32 R6, RZ, RZ, R246 ;  /* 0x000000ffff067224 */ /* 0x002fe400078e00f6 */
[----:B------:R-:W-:Y:S01]  /*2d2b0*/  IMAD.MOV.U32 R7, RZ, RZ, R247 ;  /* 0x000000ffff077224 */ /* 0x000fe200078e00f7 */
[----:B------:R1:W-:Y:S01]  /*2d2c0*/  STL [R1+0x1820], R247 ;  /* 0x001820f701007387 */ /* 0x0003e20000100800 */
[----:B------:R-:W-:-:S03]  /*2d2d0*/  ISETP.NE.U32.AND P0, PT, RZ, UR5, PT ;  /* 0x00000005ff007c0c */ /* 0x000fc6000bf05070 */
[----:B------:R1:W-:Y:S02]  /*2d2e0*/  LDGSTS.E [R5+0x1c008], desc[UR8][R6.64], P1 ;  /* 0x1c00800006057fae */ /* 0x0003e40008921848 */
[----:B-1----:R-:W1:Y:S01]  /*2d2f0*/  S2R R247, SR_TID.X ;  /* 0x0000000000f77919 */ /* 0x002e620000002100 */
[----:B------:R-:W-:-:S05]  /*2d300*/  IADD3 R153, P1, R153, R2, RZ ;  /* 0x0000000299997210 */ /* 0x000fca0007f3e0ff */
[----:B------:R-:W-:Y:S01]  /*2d310*/  IMAD.MOV.U32 R6, RZ, RZ, R153 ;  /* 0x000000ffff067224 */ /* 0x000fe200078e0099 */
[----:B------:R-:W-:Y:S01]  /*2d320*/  IADD3 R151, P2, R151, R2, RZ ;  /* 0x0000000297977210 */ /* 0x000fe20007f5e0ff */
[----:B------:R-:W-:-:S04]  /*2d330*/  IMAD.X R154, R154, 0x1, R0, P1 ;  /* 0x000000019a9a7824 */ /* 0x000fc800008e0600 */
[----:B------:R-:W-:Y:S02]  /*2d340*/  IMAD.MOV.U32 R7, RZ, RZ, R154 ;  /* 0x000000ffff077224 */ /* 0x000fe400078e009a */
[----:B--2---:R-:W-:-:S03]  /*2d350*/  IMAD.X R152, R152, 0x1, R0, P2 ;  /* 0x0000000198987824 */ /* 0x004fc600010e0600 */
[----:B------:R2:W-:Y:S01]  /*2d360*/  LDGSTS.E [R5+0x1000c], desc[UR8][R6.64], P0 ;  /* 0x1000c00006057fae */ /* 0x0005e20008121848 */
[-C--:B---3--:R-:W-:Y:S01]  /*2d370*/  IADD3 R12, P1, R12, R2.reuse, RZ ;  /* 0x000000020c0c7210 */ /* 0x088fe20007f3e0ff */
[----:B--2---:R-:W-:Y:S02]  /*2d380*/  IMAD.MOV.U32 R6, RZ, RZ, R151 ;  /* 0x000000ffff067224 */ /* 0x004fe400078e0097 */
[----:B------:R-:W-:Y:S02]  /*2d390*/  IMAD.MOV.U32 R7, RZ, RZ, R152 ;  /* 0x000000ffff077224 */ /* 0x000fe400078e0098 */
[--C-:B------:R-:W-:Y:S01]  /*2d3a0*/  IMAD.X R150, R150, 0x1, R0.reuse, P1 ;  /* 0x0000000196967824 */ /* 0x100fe200008e0600 */
[----:B----4-:R-:W-:Y:S02]  /*2d3b0*/  IADD3 R22, P2, R22, R2, RZ ;  /* 0x0000000216167210 */ /* 0x010fe40007f5e0ff */
[----:B------:R2:W-:Y:S03]  /*2d3c0*/  LDGSTS.E [R5+0x1400c], desc[UR8][R6.64], P0 ;  /* 0x1400c00006057fae */ /* 0x0005e60008121848 */
[----:B------:R-:W-:Y:S01]  /*2d3d0*/  IMAD.X R23, R23, 0x1, R0, P2 ;  /* 0x0000000117177824 */ /* 0x000fe200010e0600 */
[----:B------:R-:W-:Y:S04]  /*2d3e0*/  STL [R1+0x182c], R153 ;  /* 0x00182c9901007387 */ /* 0x000fe80000100800 */
[----:B------:R-:W-:Y:S01]  /*2d3f0*/  STL [R1+0x1828], R154 ;  /* 0x0018289a01007387 */ /* 0x000fe20000100800 */
[----:B--2---:R-:W-:-:S02]  /*2d400*/  IMAD.MOV.U32 R6, RZ, RZ, R12 ;  /* 0x000000ffff067224 */ /* 0x004fc400078e000c */
[----:B------:R-:W-:Y:S01]  /*2d410*/  IMAD.MOV.U32 R7, RZ, RZ, R150 ;  /* 0x000000ffff077224 */ /* 0x000fe200078e0096 */
[----:B------:R-:W-:Y:S04]  /*2d420*/  STL [R1+0x1834], R151 ;  /* 0x0018349701007387 */ /* 0x000fe80000100800 */
[----:B------:R-:W-:Y:S04]  /*2d430*/  STL [R1+0x1830], R152 ;  /* 0x0018309801007387 */ /* 0x000fe80000100800 */
[----:B------:R2:W-:Y:S04]  /*2d440*/  LDGSTS.E [R5+0x1800c], desc[UR8][R6.64], P0 ;  /* 0x1800c00006057fae */ /* 0x0005e80008121848 */
[----:B------:R1:W-:Y:S04]  /*2d450*/  STL [R1+0x183c], R12 ;  /* 0x00183c0c01007387 */ /* 0x0003e80000100800 */
[----:B------:R-:W-:Y:S01]  /*2d460*/  STL [R1+0x1838], R150 ;  /* 0x0018389601007387 */ /* 0x000fe20000100800 */
[----:B--2---:R-:W-:-:S02]  /*2d470*/  IMAD.MOV.U32 R6, RZ, RZ, R22 ;  /* 0x000000ffff067224 */ /* 0x004fc400078e0016 */
[----:B------:R-:W-:Y:S01]  /*2d480*/  IMAD.MOV.U32 R7, RZ, RZ, R23 ;  /* 0x000000ffff077224 */ /* 0x000fe200078e0017 */
[----:B-1----:R-:W-:Y:S01]  /*2d490*/  LOP3.LUT R12, R247, 0x3f, RZ, 0xc0, !PT ;  /* 0x0000003ff70c7812 */ /* 0x002fe200078ec0ff */
[----:B------:R-:W-:Y:S04]  /*2d4a0*/  STL [R1+0x1844], R22 ;  /* 0x0018441601007387 */ /* 0x000fe80000100800 */
[----:B------:R1:W-:Y:S04]  /*2d4b0*/  STL [R1+0x1840], R23 ;  /* 0x0018401701007387 */ /* 0x0003e80000100800 */
[----:B------:R2:W-:Y:S01]  /*2d4c0*/  LDGSTS.E [R5+0x1c00c], desc[UR8][R6.64], P0 ;  /* 0x1c00c00006057fae */ /* 0x0005e20008121848 */
[----:B------:R-:W-:-:S03]  /*2d4d0*/  ISETP.GE.AND P0, PT, R12, UR13, PT ;  /* 0x0000000d0c007c0c */ /* 0x000fc6000bf06270 */
[----:B------:R-:W3:Y:S04]  /*2d4e0*/  LDL.LU R151, [R1+0xe0c] ;  /* 0x000e0c0001977983 */ /* 0x000ee80000300800 */
[----:B------:R-:W4:Y:S04]  /*2d4f0*/  LDL.LU R12, [R1+0xe10] ;  /* 0x000e1000010c7983 */ /* 0x000f280000300800 */
[----:B------:R-:W3:Y:S04]  /*2d500*/  LDL.LU R152, [R1+0xe2c] ;  /* 0x000e2c0001987983 */ /* 0x000ee80000300800 */
[----:B-1----:R-:W3:Y:S04]  /*2d510*/  LDL.LU R23, [R1+0xe30] ;  /* 0x000e300001177983 */ /* 0x002ee80000300800 */
[----:B------:R-:W3:Y:S04]  /*2d520*/  LDL.LU R154, [R1+0xe4c] ;  /* 0x000e4c00019a7983 */ /* 0x000ee80000300800 */
[----:B------:R-:W3:Y:S04]  /*2d530*/  LDL.LU R153, [R1+0xe50] ;  /* 0x000e500001997983 */ /* 0x000ee80000300800 */
[----:B------:R-:W3:Y:S04]  /*2d540*/  LDL.LU R150, [R1+0xe6c] ;  /* 0x000e6c0001967983 */ /* 0x000ee80000300800 */
[----:B------:R-:W3:Y:S01]  /*2d550*/  LDL.LU R22, [R1+0xe70] ;  /* 0x000e700001167983 */ /* 0x000ee20000300800 */
[----:B------:R-:W-:-:S02]  /*2d560*/  PLOP3.LUT P1, PT, PT, PT, UP0, 0x80, 0x0 ;  /* 0x000000000000781c */ /* 0x000fc40003f2f008 */
[----:B--2---:R-:W-:Y:S01]  /*2d570*/  SEL R5, RZ, 0x4, P0 ;  /* 0x00000004ff057807 */ /* 0x004fe20000000000 */
[----:B------:R-:W-:Y:S01]  /*2d580*/  ULEA UR5, UR4, UR6, 0x10 ;  /* 0x0000000604057291 */ /* 0x000fe2000f8e803f */
[-C--:B------:R-:W-:Y:S01]  /*2d590*/  IADD3 R20, P2, R20, R4.reuse, RZ ;  /* 0x0000000414147210 */ /* 0x080fe20007f5e0ff */
[----:B------:R-:W0:Y:S01]  /*2d5a0*/  LDGDEPBAR ;  /* 0x00000000000079af */ /* 0x000e220000000000 */
[----:B------:R-:W-:Y:S02]  /*2d5b0*/  SEL R5, R5, RZ, !P1 ;  /* 0x000000ff05057207 */ /* 0x000fe40004800000 */
[----:B------:R-:W-:Y:S02]  /*2d5c0*/  IADD3 R10, P1, R10, R4, RZ ;  /* 0x000000040a0a7210 */ /* 0x000fe40007f3e0ff */
[----:B------:R-:W-:-:S03]  /*2d5d0*/  ISETP.NE.U32.AND P0, PT, R5, RZ, PT ;  /* 0x000000ff0500720c */ /* 0x000fc60003f05070 */
[----:B------:R-:W-:Y:S02]  /*2d5e0*/  IMAD.X R9, R9, 0x1, R3, P1 ;  /* 0x0000000109097824 */ /* 0x000fe400008e0603 */
[----:B------:R-:W-:Y:S02]  /*2d5f0*/  VIADD R5, R13, UR5 ;  /* 0x000000050d057c36 */ /* 0x000fe40008000000 */
[----:B------:R-:W-:Y:S02]  /*2d600*/  IMAD.MOV.U32 R6, RZ, RZ, R10 ;  /* 0x000000ffff067224 */ /* 0x000fe400078e000a */
[----:B------:R-:W-:Y:S01]  /*2d610*/  IMAD.MOV.U32 R7, RZ, RZ, R9 ;  /* 0x000000ffff077224 */ /* 0x000fe200078e0009 */
[----:B------:R-:W-:Y:S01]  /*2d620*/  IADD3 R161, P1, R161, R4, RZ ;  /* 0x00000004a1a17210 */ /* 0x000fe20007f3e0ff */
[----:B------:R-:W-:-:S03]  /*2d630*/  IMAD.X R19, R19, 0x1, R3, P2 ;  /* 0x0000000113137824 */ /* 0x000fc600010e0603 */
[----:B------:R1:W-:Y:S01]  /*2d640*/  LDGSTS.E [R5+0x40000], desc[UR8][R6.64], P0 ;  /* 0x4000000006057fae */ /* 0x0003e20008121848 */
[----:B------:R-:W-:Y:S01]  /*2d650*/  IMAD.X R160, R160, 0x1, R3, P1 ;  /* 0x00000001a0a07824 */ /* 0x000fe200008e0603 */
[-C--:B------:R-:W-:Y:S01]  /*2d660*/  IADD3 R169, P2, R169, R4.reuse, RZ ;  /* 0x00000004a9a97210 */ /* 0x080fe20007f5e0ff */
[----:B-1----:R-:W-:Y:S02]  /*2d670*/  IMAD.MOV.U32 R6, RZ, RZ, R20 ;  /* 0x000000ffff067224 */ /* 0x002fe400078e0014 */
[----:B------:R-:W-:Y:S01]  /*2d680*/  IMAD.MOV.U32 R7, RZ, RZ, R19 ;  /* 0x000000ffff077224 */ /* 0x000fe200078e0013 */
[----:B------:R-:W-:Y:S01]  /*2d690*/  IADD3 R177, P1, R177, R4, RZ ;  /* 0x00000004b1b17210 */ /* 0x000fe20007f3e0ff */
[----:B------:R-:W-:-:S03]  /*2d6a0*/  IMAD.X R168, R168, 0x1, R3, P2 ;  /* 0x00000001a8a87824 */ /* 0x000fc600010e0603 */
[----:B------:R1:W-:Y:S01]  /*2d6b0*/  LDGSTS.E [R5+0x40400], desc[UR8][R6.64], P0 ;  /* 0x4040000006057fae */ /* 0x0003e20008121848 */
[----:B------:R-:W-:Y:S01]  /*2d6c0*/  IMAD.X R176, R176, 0x1, R3, P1 ;  /* 0x00000001b0b07824 */ /* 0x000fe200008e0603 */
[----:B------:R-:W-:Y:S01]  /*2d6d0*/  IADD3 R185, P2, R185, R4, RZ ;  /* 0x00000004b9b97210 */ /* 0x000fe20007f5e0ff */
[----:B-1----:R-:W-:Y:S02]  /*2d6e0*/  IMAD.MOV.U32 R6, RZ, RZ, R161 ;  /* 0x000000ffff067224 */ /* 0x002fe400078e00a1 */
[----:B------:R-:W-:-:S05]  /*2d6f0*/  IMAD.MOV.U32 R7, RZ, RZ, R160 ;  /* 0x000000ffff077224 */ /* 0x000fca00078e00a0 */
        /* <DEDUP_REMOVED lines=41> */
[----:B------:R-:W-:Y:S02]  /*2d990*/  IMAD.X R248, R248, 0x1, R3, P2 ;  /* 0x00000001f8f87824 */ /* 0x000fe400010e0603 */
[----:B-1----:R-:W-:Y:S02]  /*2d9a0*/  IMAD.MOV.U32 R6, RZ, RZ, R233 ;  /* 0x000000ffff067224 */ /* 0x002fe400078e00e9 */
[----:B------:R-:W-:-:S05]  /*2d9b0*/  IMAD.MOV.U32 R7, RZ, RZ, R232 ;  /* 0x000000ffff077224 */ /* 0x000fca00078e00e8 */
[----:B------:R1:W-:Y:S02]  /*2d9c0*/  LDGSTS.E [R5+0x42c00], desc[UR8][R6.64], P0 ;  /* 0x42c0000006057fae */ /* 0x0003e40008121848 */
[----:B-1----:R-:W-:Y:S02]  /*2d9d0*/  IMAD.MOV.U32 R6, RZ, RZ, R241 ;  /* 0x000000ffff067224 */ /* 0x002fe400078e00f1 */
[----:B------:R-:W-:-:S05]  /*2d9e0*/  IMAD.MOV.U32 R7, RZ, RZ, R240 ;  /* 0x000000ffff077224 */ /* 0x000fca00078e00f0 */
[----:B------:R1:W-:Y:S02]  /*2d9f0*/  LDGSTS.E [R5+0x43000], desc[UR8][R6.64], P0 ;  /* 0x4300000006057fae */ /* 0x0003e40008121848 */
[----:B-1----:R-:W-:Y:S02]  /*2da00*/  IMAD.MOV.U32 R6, RZ, RZ, R249 ;  /* 0x000000ffff067224 */ /* 0x002fe400078e00f9 */
[----:B------:R-:W-:-:S05]  /*2da10*/  IMAD.MOV.U32 R7, RZ, RZ, R248 ;  /* 0x000000ffff077224 */ /* 0x000fca00078e00f8 */
[----:B------:R1:W-:Y:S01]  /*2da20*/  LDGSTS.E [R5+0x43400], desc[UR8][R6.64], P0 ;  /* 0x4340000006057fae */ /* 0x0003e20008121848 */
[----:B----4-:R-:W-:-:S05]  /*2da30*/  IADD3 R12, P1, R12, R4, RZ ;  /* 0x000000040c0c7210 */ /* 0x010fca0007f3e0ff */
[----:B---3--:R-:W-:Y:S01]  /*2da40*/  IMAD.X R151, R151, 0x1, R3, P1 ;  /* 0x0000000197977824 */ /* 0x008fe200008e0603 */
[-C--:B------:R-:W-:Y:S01]  /*2da50*/  IADD3 R23, P2, R23, R4.reuse, RZ ;  /* 0x0000000417177210 */ /* 0x080fe20007f5e0ff */
[----:B------:R-:W-:Y:S01]  /*2da60*/  STL [R1+0xe10], R12 ;  /* 0x000e100c01007387 */ /* 0x000fe20000100800 */
[----:B-1----:R-:W-:Y:S02]  /*2da70*/  IMAD.MOV.U32 R6, RZ, RZ, R12 ;  /* 0x000000ffff067224 */ /* 0x002fe400078e000c */
[----:B------:R-:W-:Y:S01]  /*2da80*/  IMAD.MOV.U32 R7, RZ, RZ, R151 ;  /* 0x000000ffff077224 */ /* 0x000fe200078e0097 */
[----:B------:R1:W-:Y:S01]  /*2da90*/  STL [R1+0xe0c], R151 ;  /* 0x000e0c9701007387 */ /* 0x0003e20000100800 */
[--C-:B------:R-:W-:Y:S01]  /*2daa0*/  IMAD.X R152, R152, 0x1, R3.reuse, P2 ;  /* 0x0000000198987824 */ /* 0x100fe200010e0603 */
[-C--:B------:R-:W-:Y:S02]  /*2dab0*/  IADD3 R153, P1, R153, R4.reuse, RZ ;  /* 0x0000000499997210 */ /* 0x080fe40007f3e0ff */
[----:B------:R-:W-:Y:S04]  /*2dac0*/  STL [R1+0xe30], R23 ;  /* 0x000e301701007387 */ /* 0x000fe80000100800 */
[----:B------:R2:W-:Y:S04]  /*2dad0*/  LDGSTS.E [R5+0x43800], desc[UR8][R6.64], P0 ;  /* 0x4380000006057fae */ /* 0x0005e80008121848 */
[----:B-1----:R-:W3:Y:S01]  /*2dae0*/  LDL.LU R151, [R1+0xe90] ;  /* 0x000e900001977983 */ /* 0x002ee20000300800 */
[----:B------:R-:W-:Y:S01]  /*2daf0*/  IADD3 R22, P2, R22, R4, RZ ;  /* 0x0000000416167210 */ /* 0x000fe20007f5e0ff */
[----:B------:R-:W-:-:S02]  /*2db00*/  IMAD.X R154, R154, 0x1, R3, P1 ;  /* 0x000000019a9a7824 */ /* 0x000fc400008e0603 */
[----:B------:R1:W-:Y:S01]  /*2db10*/  STL [R1+0xe2c], R152 ;  /* 0x000e2c9801007387 */ /* 0x0003e20000100800 */
[----:B--2---:R-:W-:-:S03]  /*2db20*/  IMAD.MOV.U32 R6, RZ, RZ, R23 ;  /* 0x000000ffff067224 */ /* 0x004fc600078e0017 */
[----:B------:R-:W2:Y:S01]  /*2db30*/  LDL.LU R12, [R1+0xeb0] ;  /* 0x000eb000010c7983 */ /* 0x000ea20000300800 */
[----:B------:R-:W-:-:S03]  /*2db40*/  IMAD.MOV.U32 R7, RZ, RZ, R152 ;  /* 0x000000ffff077224 */ /* 0x000fc600078e0098 */
[----:B-1----:R-:W4:Y:S01]  /*2db50*/  LDL.LU R152, [R1+0xe8c] ;  /* 0x000e8c0001987983 */ /* 0x002f220000300800 */
[----:B------:R-:W-:-:S03]  /*2db60*/  IMAD.X R150, R150, 0x1, R3, P2 ;  /* 0x0000000196967824 */ /* 0x000fc600010e0603 */
[----:B------:R1:W-:Y:S04]  /*2db70*/  LDGSTS.E [R5+0x43c00], desc[UR8][R6.64], P0 ;  /* 0x43c0000006057fae */ /* 0x0003e80008121848 */
[----:B------:R-:W4:Y:S04]  /*2db80*/  LDL.LU R23, [R1+0xeac] ;  /* 0x000eac0001177983 */ /* 0x000f280000300800 */
[----:B------:R-:W-:Y:S01]  /*2db90*/  STL [R1+0xe50], R153 ;  /* 0x000e509901007387 */ /* 0x000fe20000100800 */
[----:B-1----:R-:W-:Y:S02]  /*2dba0*/  IMAD.MOV.U32 R6, RZ, RZ, R153 ;  /* 0x000000ffff067224 */ /* 0x002fe400078e0099 */
[----:B------:R-:W-:Y:S01]  /*2dbb0*/  IMAD.MOV.U32 R7, RZ, RZ, R154 ;  /* 0x000000ffff077224 */ /* 0x000fe200078e009a */
[----:B------:R-:W-:Y:S04]  /*2dbc0*/  STL [R1+0xe4c], R154 ;  /* 0x000e4c9a01007387 */ /* 0x000fe80000100800 */
[----:B------:R-:W-:Y:S04]  /*2dbd0*/  STL [R1+0xe70], R22 ;  /* 0x000e701601007387 */ /* 0x000fe80000100800 */
[----:B------:R1:W-:Y:S04]  /*2dbe0*/  LDGSTS.E [R5+0x44000], desc[UR8][R6.64], P0 ;  /* 0x4400000006057fae */ /* 0x0003e80008121848 */
[----:B------:R1:W-:Y:S02]  /*2dbf0*/  STL [R1+0xe6c], R150 ;  /* 0x000e6c9601007387 */ /* 0x0003e40000100800 */
[----:B-1----:R-:W-:-:S02]  /*2dc00*/  IMAD.MOV.U32 R7, RZ, RZ, R150 ;  /* 0x000000ffff077224 */ /* 0x002fc400078e0096 */
[----:B------:R-:W-:Y:S01]  /*2dc10*/  IMAD.MOV.U32 R6, RZ, RZ, R22 ;  /* 0x000000ffff067224 */ /* 0x000fe200078e0016 */
[----:B------:R-:W4:Y:S04]  /*2dc20*/  LDL.LU R150, [R1+0xecc] ;  /* 0x000ecc0001967983 */ /* 0x000f280000300800 */
[----:B------:R-:W4:Y:S04]  /*2dc30*/  LDL.LU R22, [R1+0xed0] ;  /* 0x000ed00001167983 */ /* 0x000f280000300800 */
[----:B------:R-:W4:Y:S04]  /*2dc40*/  LDL.LU R247, [R1+0xeec] ;  /* 0x000eec0001f77983 */ /* 0x000f280000300800 */
[----:B------:R-:W4:Y:S04]  /*2dc50*/  LDL.LU R246, [R1+0xef0] ;  /* 0x000ef00001f67983 */ /* 0x000f280000300800 */
[----:B------:R1:W-:Y:S01]  /*2dc60*/  LDGSTS.E [R5+0x44400], desc[UR8][R6.64], P0 ;  /* 0x4440000006057fae */ /* 0x0003e20008121848 */
[----:B---3--:R-:W-:-:S05]  /*2dc70*/  IADD3 R151, P1, R151, R4, RZ ;  /* 0x0000000497977210 */ /* 0x008fca0007f3e0ff */
[----:B------:R3:W-:Y:S01]  /*2dc80*/  STL [R1+0xe90], R151 ;  /* 0x000e909701007387 */ /* 0x0007e20000100800 */
[----:B--2---:R-:W-:Y:S01]  /*2dc90*/  IADD3 R12, P2, R12, R4, RZ ;  /* 0x000000040c0c7210 */ /* 0x004fe20007f5e0ff */
[----:B----4-:R-:W-:-:S05]  /*2dca0*/  IMAD.X R152, R152, 0x1, R3, P1 ;  /* 0x0000000198987824 */ /* 0x010fca00008e0603 */
[----:B------:R2:W-:Y:S01]  /*2dcb0*/  STL [R1+0xe8c], R152 ;  /* 0x000e8c9801007387 */ /* 0x0005e20000100800 */
[----:B------:R-:W-:-:S03]  /*2dcc0*/  IMAD.X R23, R23, 0x1, R3, P2 ;  /* 0x0000000117177824 */ /* 0x000fc600010e0603 */
[----:B------:R-:W-:Y:S01]  /*2dcd0*/  STL [R1+0xeb0], R12 ;  /* 0x000eb00c01007387 */ /* 0x000fe20000100800 */
[----:B-1----:R-:W-:-:S03]  /*2dce0*/  IMAD.MOV.U32 R6, RZ, RZ, R151 ;  /* 0x000000ffff067224 */ /* 0x002fc600078e0097 */
[----:B------:R-:W4:Y:S01]  /*2dcf0*/  LDL.LU R153, [R1+0xf10] ;  /* 0x000f100001997983 */ /* 0x000f220000300800 */
[----:B------:R-:W-:-:S03]  /*2dd00*/  IMAD.MOV.U32 R7, RZ, RZ, R152 ;  /* 0x000000ffff077224 */ /* 0x000fc600078e0098 */
[----:B------:R1:W-:Y:S04]  /*2dd10*/  STL [R1+0xeac], R23 ;  /* 0x000eac1701007387 */ /* 0x0003e80000100800 */
[----:B---3--:R-:W3:Y:S04]  /*2dd20*/  LDL.LU R151, [R1+0xf30] ;  /* 0x000f300001977983 */ /* 0x008ee80000300800 */
[----:B------:R-:W3:Y:S04]  /*2dd30*/  LDL.LU R154, [R1+0xf0c] ;  /* 0x000f0c00019a7983 */ /* 0x000ee80000300800 */
[----:B------:R1:W-:Y:S04]  /*2dd40*/  LDGSTS.E [R5+0x44800], desc[UR8][R6.64], P0 ;  /* 0x4480000006057fae */ /* 0x0003e80008121848 */
[----:B--2---:R-:W2:Y:S01]  /*2dd50*/  LDL.LU R152, [R1+0xf2c] ;  /* 0x000f2c0001987983 */ /* 0x004ea20000300800 */
[----:B-1----:R-:W-:Y:S01]  /*2dd60*/  IMAD.MOV.U32 R6, RZ, RZ, R12 ;  /* 0x000000ffff067224 */ /* 0x002fe200078e000c */
[----:B------:R-:W-:Y:S01]  /*2dd70*/  IADD3 R22, P1, R22, R4, RZ ;  /* 0x0000000416167210 */ /* 0x000fe20007f3e0ff */
[----:B------:R-:W-:-:S02]  /*2dd80*/  IMAD.MOV.U32 R7, RZ, RZ, R23 ;  /* 0x000000ffff077224 */ /* 0x000fc400078e0017 */
[----:B------:R-:W2:Y:S02]  /*2dd90*/  LDL.LU R23, [R1+0xf50] ;  /* 0x000f500001177983 */ /* 0x000ea40000300800 */
[----:B------:R-:W-:Y:S02]  /*2dda0*/  IMAD.X R150, R150, 0x1, R3, P1 ;  /* 0x0000000196967824 */ /* 0x000fe400008e0603 */
[----:B------:R-:W2:Y:S01]  /*2ddb0*/  LDL.LU R12, [R1+0xf70] ;  /* 0x000f7000010c7983 */ /* 0x000ea20000300800 */
[----:B------:R-:W-:-:S03]  /*2ddc0*/  IADD3 R246, P2, R246, R4, RZ ;  /* 0x00000004f6f67210 */ /* 0x000fc60007f5e0ff */
[----:B------:R-:W-:Y:S02]  /*2ddd0*/  STL [R1+0xed0], R22 ;  /* 0x000ed01601007387 */ /* 0x000fe40000100800 */
[----:B------:R-:W-:Y:S02]  /*2dde0*/  IMAD.X R247, R247, 0x1, R3, P2 ;  /* 0x00000001f7f77824 */ /* 0x000fe400010e0603 */
[----:B------:R1:W-:Y:S04]  /*2ddf0*/  LDGSTS.E [R5+0x44c00], desc[UR8][R6.64], P0 ;  /* 0x44c0000006057fae */ /* 0x0003e80008121848 */
[----:B------:R1:W-:Y:S04]  /*2de00*/  STL [R1+0xecc], R150 ;  /* 0x000ecc9601007387 */ /* 0x0003e80000100800 */
[----:B------:R-:W-:Y:S01]  /*2de10*/  STL [R1+0xef0], R246 ;  /* 0x000ef0f601007387 */ /* 0x000fe20000100800 */
[----:B-1----:R-:W-:-:S03]  /*2de20*/  IMAD.MOV.U32 R7, RZ, RZ, R150 ;  /* 0x000000ffff077224 */ /* 0x002fc600078e0096 */
[----:B------:R-:W2:Y:S01]  /*2de30*/  LDL.LU R150, [R1+0xf4c] ;  /* 0x000f4c0001967983 */ /* 0x000ea20000300800 */
[----:B------:R-:W-:-:S03]  /*2de40*/  IMAD.MOV.U32 R6, RZ, RZ, R22 ;  /* 0x000000ffff067224 */ /* 0x000fc600078e0016 */
[----:B------:R1:W-:Y:S04]  /*2de50*/  STL [R1+0xeec], R247 ;  /* 0x000eecf701007387 */ /* 0x0003e80000100800 */
[----:B------:R-:W2:Y:S04]  /*2de60*/  LDL.LU R22, [R1+0xf6c] ;  /* 0x000f6c0001167983 */ /* 0x000ea80000300800 */
[----:B------:R1:W-:Y:S02]  /*2de70*/  LDGSTS.E [R5+0x45000], desc[UR8][R6.64], P0 ;  /* 0x4500000006057fae */ /* 0x0003e40008121848 */
[----:B-1----:R-:W-:-:S02]  /*2de80*/  IMAD.MOV.U32 R6, RZ, RZ, R246 ;  /* 0x000000ffff067224 */ /* 0x002fc400078e00f6 */
[----:B------:R-:W-:-:S05]  /*2de90*/  IMAD.MOV.U32 R7, RZ, RZ, R247 ;  /* 0x000000ffff077224 */ /* 0x000fca00078e00f7 */
[----:B------:R1:W-:Y:S01]  /*2dea0*/  LDGSTS.E [R5+0x45400], desc[UR8][R6.64], P0 ;  /* 0x4540000006057fae */ /* 0x0003e20008121848 */
[----:B----4-:R-:W-:-:S05]  /*2deb0*/  IADD3 R153, P1, R153, R4, RZ ;  /* 0x0000000499997210 */ /* 0x010fca0007f3e0ff */
[----:B-1----:R-:W-:Y:S01]  /*2dec0*/  IMAD.MOV.U32 R6, RZ, RZ, R153 ;  /* 0x000000ffff067224 */ /* 0x002fe200078e0099 */
[----:B---3--:R-:W-:Y:S01]  /*2ded0*/  IADD3 R151, P2, R151, R4, RZ ;  /* 0x0000000497977210 */ /* 0x008fe20007f5e0ff */
[----:B------:R-:W-:-:S04]  /*2dee0*/  IMAD.X R154, R154, 0x1, R3, P1 ;  /* 0x000000019a9a7824 */ /* 0x000fc800008e0603 */
[----:B------:R-:W-:Y:S02]  /*2def0*/  IMAD.MOV.U32 R7, RZ, RZ, R154 ;  /* 0x000000ffff077224 */ /* 0x000fe400078e009a */
[----:B--2---:R-:W-:-:S03]  /*2df00*/  IMAD.X R152, R152, 0x1, R3, P2 ;  /* 0x0000000198987824 */ /* 0x004fc600010e0603 */
[----:B------:R1:W-:Y:S04]  /*2df10*/  LDGSTS.E [R5+0x45800], desc[UR8][R6.64], P0 ;  /* 0x4580000006057fae */ /* 0x0003e80008121848 */
[----:B------:R2:W-:Y:S04]  /*2df20*/  STL [R1+0xf10], R153 ;  /* 0x000f109901007387 */ /* 0x0005e80000100800 */
[----:B------:R-:W-:Y:S01]  /*2df30*/  STL [R1+0xf0c], R154 ;  /* 0x000f0c9a01007387 */ /* 0x000fe20000100800 */
[----:B-1----:R-:W-:Y:S01]  /*2df40*/  IMAD.MOV.U32 R6, RZ, RZ, R151 ;  /* 0x000000ffff067224 */ /* 0x002fe200078e0097 */
[-C--:B------:R-:W-:Y:S01]  /*2df50*/  IADD3 R23, P1, R23, R4.reuse, RZ ;  /* 0x0000000417177210 */ /* 0x080fe20007f3e0ff */
[----:B------:R-:W-:Y:S01]  /*2df60*/  IMAD.MOV.U32 R7, RZ, RZ, R152 ;  /* 0x000000ffff077224 */ /* 0x000fe200078e0098 */
[----:B------:R1:W-:Y:S01]  /*2df70*/  STL [R1+0xf30], R151 ;  /* 0x000f309701007387 */ /* 0x0003e20000100800 */
[----:B------:R-:W-:-:S03]  /*2df80*/  IADD3 R12, P2, R12, R4, RZ ;  /* 0x000000040c0c7210 */ /* 0x000fc60007f5e0ff */
[----:B------:R3:W-:Y:S04]  /*2df90*/  STL [R1+0xf2c], R152 ;  /* 0x000f2c9801007387 */ /* 0x0007e80000100800 */
[----:B------:R-:W4:Y:S04]  /*2dfa0*/  LDL.LU R247, [R1+0xfac] ;  /* 0x000fac0001f77983 */ /* 0x000f280000300800 */
[----:B------:R-:W4:Y:S04]  /*2dfb0*/  LDL.LU R246, [R1+0xfb0] ;  /* 0x000fb00001f67983 */ /* 0x000f280000300800 */
[----:B------:R1:W-:Y:S04]  /*2dfc0*/  LDGSTS.E [R5+0x45c00], desc[UR8][R6.64], P0 ;  /* 0x45c0000006057fae */ /* 0x0003e80008121848 */
[----:B------:R-:W-:Y:S01]  /*2dfd0*/  STL [R1+0xf50], R23 ;  /* 0x000f501701007387 */ /* 0x000fe20000100800 */
[----:B------:R-:W-:-:S02]  /*2dfe0*/  IMAD.X R150, R150, 0x1, R3, P1 ;  /* 0x0000000196967824 */ /* 0x000fc400008e0603 */
[----:B-1----:R-:W-:-:S03]  /*2dff0*/  IMAD.MOV.U32 R6, RZ, RZ, R23 ;  /* 0x000000ffff067224 */ /* 0x002fc600078e0017 */
[----:B------:R1:W-:Y:S01]  /*2e000*/  STL [R1+0xf4c], R150 ;  /* 0x000f4c9601007387 */ /* 0x0003e20000100800 */
[----:B------:R-:W-:Y:S02]  /*2e010*/  IMAD.MOV.U32 R7, RZ, RZ, R150 ;  /* 0x000000ffff077224 */ /* 0x000fe400078e0096 */
[----:B------:R-:W-:Y:S01]  /*2e020*/  IMAD.X R22, R22, 0x1, R3, P2 ;  /* 0x0000000116167824 */ /* 0x000fe200010e0603 */
[----:B------:R-:W-:Y:S04]  /*2e030*/  STL [R1+0xf70], R12 ;  /* 0x000f700c01007387 */ /* 0x000fe80000100800 */
[----:B--2---:R-:W2:Y:S04]  /*2e040*/  LDL.LU R153, [R1+0xfd0] ;  /* 0x000fd00001997983 */ /* 0x004ea80000300800 */
[----:B------:R1:W-:Y:S04]  /*2e050*/  STL [R1+0xf6c], R22 ;  /* 0x000f6c1601007387 */ /* 0x0003e80000100800 */
[----:B------:R-:W2:Y:S04]  /*2e060*/  LDL.LU R151, [R1+0xff0] ;  /* 0x000ff00001977983 */ /* 0x000ea80000300800 */
[----:B------:R1:W-:Y:S04]  /*2e070*/  LDGSTS.E [R5+0x46000], desc[UR8][R6.64], P0 ;  /* 0x4600000006057fae */ /* 0x0003e80008121848 */
[----:B------:R-:W2:Y:S04]  /*2e080*/  LDL.LU R154, [R1+0xfcc] ;  /* 0x000fcc00019a7983 */ /* 0x000ea80000300800 */
[----:B---3--:R-:W3:Y:S01]  /*2e090*/  LDL.LU R152, [R1+0xfec] ;  /* 0x000fec0001987983 */ /* 0x008ee20000300800 */
[----:B-1----:R-:W-:-:S03]  /*2e0a0*/  IMAD.MOV.U32 R6, RZ, RZ, R12 ;  /* 0x000000ffff067224 */ /* 0x002fc600078e000c */
[----:B------:R-:W3:Y:S01]  /*2e0b0*/  LDL.LU R150, [R1+0x100c] ;  /* 0x00100c0001967983 */ /* 0x000ee20000300800 */
[----:B------:R-:W-:-:S03]  /*2e0c0*/  IMAD.MOV.U32 R7, RZ, RZ, R22 ;  /* 0x000000ffff077224 */ /* 0x000fc600078e0016 */
[----:B------:R-:W3:Y:S04]  /*2e0d0*/  LDL.LU R23, [R1+0x1010] ;  /* 0x0010100001177983 */ /* 0x000ee80000300800 */
[----:B------:R-:W3:Y:S04]  /*2e0e0*/  LDL.LU R22, [R1+0x102c] ;  /* 0x00102c0001167983 */ /* 0x000ee80000300800 */
[----:B------:R-:W3:Y:S04]  /*2e0f0*/  LDL.LU R12, [R1+0x1030] ;  /* 0x00103000010c7983 */ /* 0x000ee80000300800 */
[----:B------:R1:W-:Y:S04]  /*2e100*/  LDGSTS.E [R5+0x46400], desc[UR8][R6.64], P0 ;  /* 0x4640000006057fae */ /* 0x0003e80008121848 */
[----:B------:R-:W3:Y:S04]  /*2e110*/  LDL.LU R6, [R1+0xf8c] ;  /* 0x000f8c0001067983 */ /* 0x000ee80000300800 */
[----:B------:R-:W1:Y:S01]  /*2e120*/  LDL.LU R7, [R1+0xf90] ;  /* 0x000f900001077983 */ /* 0x000e620000300800 */
[----:B----4-:R-:W-:-:S05]  /*2e130*/  IADD3 R246, P2, R246, R4, RZ ;  /* 0x00000004f6f67210 */ /* 0x010fca0007f5e0ff */
[----:B------:R-:W-:Y:S01]  /*2e140*/  IMAD.X R247, R247, 0x1, R3, P2 ;  /* 0x00000001f7f77824 */ /* 0x000fe200010e0603 */
[----:B--2---:R-:W-:-:S05]  /*2e150*/  IADD3 R151, P2, R151, R4, RZ ;  /* 0x0000000497977210 */ /* 0x004fca0007f5e0ff */
[----:B---3--:R-:W-:Y:S01]  /*2e160*/  IMAD.X R152, R152, 0x1, R3, P2 ;  /* 0x0000000198987824 */ /* 0x008fe200010e0603 */
[----:B-1----:R-:W-:-:S05]  /*2e170*/  IADD3 R7, P1, R7, R4, RZ ;  /* 0x0000000407077210 */ /* 0x002fca0007f3e0ff */
[----:B------:R-:W-:Y:S01]  /*2e180*/  IMAD.X R6, R6, 0x1, R3, P1 ;  /* 0x0000000106067824 */ /* 0x000fe200008e0603 */
[----:B------:R1:W-:Y:S04]  /*2e190*/  STL [R1+0xf90], R7 ;  /* 0x000f900701007387 */ /* 0x0003e80000100800 */
[----:B------:R2:W-:Y:S01]  /*2e1a0*/  STL [R1+0xf8c], R6 ;  /* 0x000f8c0601007387 */ /* 0x0005e20000100800 */
[----:B-1----:R-:W-:-:S04]  /*2e1b0*/  LOP3.LUT R7, R7, R6, RZ, 0x3c, !PT ;  /* 0x0000000607077212 */ /* 0x002fc800078e3cff */
[----:B--2---:R-:W-:-:S04]  /*2e1c0*/  LOP3.LUT R6, R7, R6, RZ, 0x3c, !PT ;  /* 0x0000000607067212 */ /* 0x004fc800078e3cff */
[----:B------:R-:W-:Y:S02]  /*2e1d0*/  LOP3.LUT R7, R7, R6, RZ, 0x3c, !PT ;  /* 0x0000000607077212 */ /* 0x000fe400078e3cff */
[----:B------:R-:W-:-:S03]  /*2e1e0*/  IADD3 R153, P1, R153, R4, RZ ;  /* 0x0000000499997210 */ /* 0x000fc60007f3e0ff */
[----:B------:R1:W-:Y:S02]  /*2e1f0*/  LDGSTS.E [R5+0x46800], desc[UR8][R6.64], P0 ;  /* 0x4680000006057fae */ /* 0x0003e40008121848 */
        /* <DEDUP_REMOVED lines=9> */
[----:B------:R1:W-:Y:S04]  /*2e290*/  LDGSTS.E [R5+0x47000], desc[UR8][R6.64], P0 ;  /* 0x4700000006057fae */ /* 0x0003e80008121848 */
[----:B------:R-:W-:Y:S01]  /*2e2a0*/  STL [R1+0xfb0], R246 ;  /* 0x000fb0f601007387 */ /* 0x000fe20000100800 */
[----:B-1----:R-:W-:Y:S02]  /*2e2b0*/  IMAD.MOV.U32 R6, RZ, RZ, R151 ;  /* 0x000000ffff067224 */ /* 0x002fe400078e0097 */
[----:B------:R-:W-:Y:S01]  /*2e2c0*/  IMAD.MOV.U32 R7, RZ, RZ, R152 ;  /* 0x000000ffff077224 */ /* 0x000fe200078e0098 */
[----:B------:R-:W-:Y:S01]  /*2e2d0*/  STL [R1+0xfac], R247 ;  /* 0x000facf701007387 */ /* 0x000fe20000100800 */
[----:B------:R-:W-:-:S03]  /*2e2e0*/  IMAD.X R22, R22, 0x1, R3, P1 ;  /* 0x0000000116167824 */ /* 0x000fc600008e0603 */
[----:B------:R1:W-:Y:S04]  /*2e2f0*/  LDGSTS.E [R5+0x47400], desc[UR8][R6.64], P0 ;  /* 0x4740000006057fae */ /* 0x0003e80008121848 */
[----:B------:R-:W-:Y:S04]  /*2e300*/  STL [R1+0xfd0], R153 ;  /* 0x000fd09901007387 */ /* 0x000fe80000100800 */
[----:B------:R-:W-:Y:S01]  /*2e310*/  STL [R1+0xfcc], R154 ;  /* 0x000fcc9a01007387 */ /* 0x000fe20000100800 */
[----:B-1----:R-:W-:Y:S02]  /*2e320*/  IMAD.MOV.U32 R6, RZ, RZ, R23 ;  /* 0x000000ffff067224 */ /* 0x002fe400078e0017 */
[----:B------:R-:W-:Y:S01]  /*2e330*/  IMAD.MOV.U32 R7, RZ, RZ, R150 ;  /* 0x000000ffff077224 */ /* 0x000fe200078e0096 */
[----:B------:R-:W-:Y:S04]  /*2e340*/  STL [R1+0xff0], R151 ;  /* 0x000ff09701007387 */ /* 0x000fe80000100800 */
[----:B------:R-:W-:Y:S04]  /*2e350*/  STL [R1+0xfec], R152 ;  /* 0x000fec9801007387 */ /* 0x000fe80000100800 */
[----:B------:R-:W-:Y:S04]  /*2e360*/  STL [R1+0x1010], R23 ;  /* 0x0010101701007387 */ /* 0x000fe80000100800 */
[----:B------:R-:W-:Y:S04]  /*2e370*/  STL [R1+0x100c], R150 ;  /* 0x00100c9601007387 */ /* 0x000fe80000100800 */
[----:B------:R1:W-:Y:S04]  /*2e380*/  LDGSTS.E [R5+0x47800], desc[UR8][R6.64], P0 ;  /* 0x4780000006057fae */ /* 0x0003e80008121848 */
[----:B------:R2:W-:Y:S01]  /*2e390*/  STL [R1+0x1030], R12 ;  /* 0x0010300c01007387 */ /* 0x0005e20000100800 */
[----:B-1----:R-:W-:-:S02]  /*2e3a0*/  IMAD.MOV.U32 R6, RZ, RZ, R12 ;  /* 0x000000ffff067224 */ /* 0x002fc400078e000c */
[----:B------:R-:W-:Y:S01]  /*2e3b0*/  IMAD.MOV.U32 R7, RZ, RZ, R22 ;  /* 0x000000ffff077224 */ /* 0x000fe200078e0016 */
[----:B--2---:R-:W-:Y:S01]  /*2e3c0*/  LOP3.LUT R12, R13, 0x20, RZ, 0x3c, !PT ;  /* 0x000000200d0c7812 */ /* 0x004fe200078e3cff */
[----:B------:R1:W-:Y:S04]  /*2e3d0*/  STL [R1+0x102c], R22 ;  /* 0x00102c1601007387 */ /* 0x0003e80000100800 */
[----:B------:R2:W-:Y:S04]  /*2e3e0*/  LDGSTS.E [R5+0x47c00], desc[UR8][R6.64], P0 ;  /* 0x47c0000006057fae */ /* 0x0005e80008121848 */
[----:B------:R-:W3:Y:S01]  /*2e3f0*/  LDL.LU R151, [R1+0xe14] ;  /* 0x000e140001977983 */ /* 0x000ee20000300800 */
[----:B--2---:R-:W-:-:S03]  /*2e400*/  VIADD R5, R12, UR5 ;  /* 0x000000050c057c36 */ /* 0x004fc60008000000 */
[----:B------:R-:W2:Y:S04]  /*2e410*/  LDL.LU R12, [R1+0xe18] ;  /* 0x000e1800010c7983 */ /* 0x000ea80000300800 */
[----:B------:R-:W4:Y:S04]  /*2e420*/  LDL.LU R152, [R1+0xe34] ;  /* 0x000e340001987983 */ /* 0x000f280000300800 */
[----:B------:R-:W4:Y:S04]  /*2e430*/  LDL.LU R23, [R1+0xe38] ;  /* 0x000e380001177983 */ /* 0x000f280000300800 */
[----:B------:R-:W4:Y:S04]  /*2e440*/  LDL.LU R154, [R1+0xe54] ;  /* 0x000e5400019a7983 */ /* 0x000f280000300800 */
[----:B------:R-:W4:Y:S04]  /*2e450*/  LDL.LU R153, [R1+0xe58] ;  /* 0x000e580001997983 */ /* 0x000f280000300800 */
[----:B------:R-:W4:Y:S04]  /*2e460*/  LDL.LU R150, [R1+0xe74] ;  /* 0x000e740001967983 */ /* 0x000f280000300800 */
[----:B-1----:R-:W4:Y:S01]  /*2e470*/  LDL.LU R22, [R1+0xe78] ;  /* 0x000e780001167983 */ /* 0x002f220000300800 */
[----:B------:R-:W-:-:S02]  /*2e480*/  IADD3 R14, P1, R14, R4, RZ ;  /* 0x000000040e0e7210 */ /* 0x000fc40007f3e0ff */
[----:B------:R-:W-:-:S03]  /*2e490*/  IADD3 R155, P2, R155, R4, RZ ;  /* 0x000000049b9b7210 */ /* 0x000fc60007f5e0ff */
[----:B------:R-:W-:Y:S02]  /*2e4a0*/  IMAD.X R11, R11, 0x1, R3, P1 ;  /* 0x000000010b0b7824 */ /* 0x000fe400008e0603 */
        /* <DEDUP_REMOVED lines=67> */
[----:B--2---:R-:W-:-:S05]  /*2e8e0*/  IADD3 R12, P1, R12, R4, RZ ;  /* 0x000000040c0c7210 */ /* 0x004fca0007f3e0ff */
[----:B---3--:R-:W-:Y:S01]  /*2e8f0*/  IMAD.X R151, R151, 0x1, R3, P1 ;  /* 0x0000000197977824 */ /* 0x008fe200008e0603 */
[-C--:B----4-:R-:W-:Y:S01]  /*2e900*/  IADD3 R23, P2, R23, R4.reuse, RZ ;  /* 0x0000000417177210 */ /* 0x090fe20007f5e0ff */
        /* <DEDUP_REMOVED lines=123> */
[-C--:B------:R-:W-:Y:S01]  /*2f0c0*/  IADD3 R23, P2, R23, R4.reuse, RZ ;  /* 0x0000000417177210 */ /* 0x080fe20007f5e0ff */
[----:B-1----:R-:W-:Y:S02]  /*2f0d0*/  IMAD.MOV.U32 R6, RZ, RZ, R246 ;  /* 0x000000ffff067224 */ /* 0x002fe400078e00f6 */
[----:B------:R-:W-:Y:S01]  /*2f0e0*/  IMAD.MOV.U32 R7, RZ, RZ, R247 ;  /* 0x000000ffff077224 */ /* 0x000fe200078e00f7 */
[----:B------:R-:W-:-:S04]  /*2f0f0*/  IADD3 R12, P1, R12, R4, RZ ;  /* 0x000000040c0c7210 */ /* 0x000fc80007f3e0ff */
[----:B------:R1:W-:Y:S01]  /*2f100*/  LDGSTS.E [R5+0x46d00], desc[UR8][R6.64], P0 ;  /* 0x46d0000006057fae */ /* 0x0003e20008121848 */
[----:B------:R-:W-:-:S03]  /*2f110*/  IMAD.X R150, R150, 0x1, R3, P2 ;  /* 0x0000000196967824 */ /* 0x000fc600010e0603 */
[----:B------:R-:W-:Y:S01]  /*2f120*/  STL [R1+0xfb8], R246 ;  /* 0x000fb8f601007387 */ /* 0x000fe20000100800 */
[----:B------:R-:W-:-:S03]  /*2f130*/  IMAD.X R22, R22, 0x1, R3, P1 ;  /* 0x0000000116167824 */ /* 0x000fc600008e0603 */
[----:B------:R-:W-:Y:S01]  /*2f140*/  STL [R1+0xfb4], R247 ;  /* 0x000fb4f701007387 */ /* 0x000fe20000100800 */
[----:B-1----:R-:W-:Y:S02]  /*2f150*/  IMAD.MOV.U32 R6, RZ, RZ, R153 ;  /* 0x000000ffff067224 */ /* 0x002fe400078e0099 */
[----:B------:R-:W-:Y:S01]  /*2f160*/  IMAD.MOV.U32 R7, RZ, RZ, R154 ;  /* 0x000000ffff077224 */ /* 0x000fe200078e009a */
[----:B------:R-:W-:Y:S04]  /*2f170*/  STL [R1+0xfd8], R153 ;  /* 0x000fd89901007387 */ /* 0x000fe80000100800 */
[----:B------:R1:W-:Y:S04]  /*2f180*/  LDGSTS.E [R5+0x47100], desc[UR8][R6.64], P0 ;  /* 0x4710000006057fae */ /* 0x0003e80008121848 */
[----:B------:R-:W-:Y:S04]  /*2f190*/  STL [R1+0xfd4], R154 ;  /* 0x000fd49a01007387 */ /* 0x000fe80000100800 */
[----:B------:R-:W-:Y:S01]  /*2f1a0*/  STL [R1+0xff8], R151 ;  /* 0x000ff89701007387 */ /* 0x000fe20000100800 */
[----:B-1----:R-:W-:-:S02]  /*2f1b0*/  IMAD.MOV.U32 R6, RZ, RZ, R151 ;  /* 0x000000ffff067224 */ /* 0x002fc400078e0097 */
[----:B------:R-:W-:Y:S01]  /*2f1c0*/  IMAD.MOV.U32 R7, RZ, RZ, R152 ;  /* 0x000000ffff077224 */ /* 0x000fe200078e0098 */
[----:B------:R-:W-:Y:S04]  /*2f1d0*/  STL [R1+0xff4], R152 ;  /* 0x000ff49801007387 */ /* 0x000fe80000100800 */
[----:B------:R-:W-:Y:S04]  /*2f1e0*/  STL [R1+0x1018], R23 ;  /* 0x0010181701007387 */ /* 0x000fe80000100800 */
[----:B------:R1:W-:Y:S04]  /*2f1f0*/  STL [R1+0x1014], R150 ;  /* 0x0010149601007387 */ /* 0x0003e80000100800 */
[----:B------:R2:W-:Y:S04]  /*2f200*/  LDGSTS.E [R5+0x47500], desc[UR8][R6.64], P0 ;  /* 0x4750000006057fae */ /* 0x0005e80008121848 */
[----:B------:R3:W-:Y:S04]  /*2f210*/  STL [R1+0x1038], R12 ;  /* 0x0010380c01007387 */ /* 0x0007e80000100800 */
[----:B------:R4:W-:Y:S01]  /*2f220*/  STL [R1+0x1034], R22 ;  /* 0x0010341601007387 */ /* 0x0009e20000100800 */
[----:B--2---:R-:W-:-:S03]  /*2f230*/  IMAD.MOV.U32 R7, RZ, RZ, R150 ;  /* 0x000000ffff077224 */ /* 0x004fc600078e0096 */
[----:B-1----:R-:W2:Y:S01]  /*2f240*/  LDL.LU R150, [R1+0xe00] ;  /* 0x000e000001967983 */ /* 0x002ea20000300800 */
[----:B------:R-:W-:Y:S01]  /*2f250*/  IMAD.MOV.U32 R6, RZ, RZ, R23 ;  /* 0x000000ffff067224 */ /* 0x000fe200078e0017 */
[-C--:B------:R-:W-:Y:S02]  /*2f260*/  IADD3 R16, P1, R16, R4.reuse, RZ ;  /* 0x0000000410107210 */ /* 0x080fe40007f3e0ff */
[-C--:B------:R-:W-:Y:S01]  /*2f270*/  IADD3 R157, P2, R157, R4.reuse, RZ ;  /* 0x000000049d9d7210 */ /* 0x080fe20007f5e0ff */
[----:B------:R-:W2:Y:S04]  /*2f280*/  LDL.LU R151, [R1+0xe1c] ;  /* 0x000e1c0001977983 */ /* 0x000ea80000300800 */
[----:B------:R1:W-:Y:S01]  /*2f290*/  LDGSTS.E [R5+0x47900], desc[UR8][R6.64], P0 ;  /* 0x4790000006057fae */ /* 0x0003e20008121848 */
[--C-:B------:R-:W-:Y:S01]  /*2f2a0*/  IMAD.X R15, R15, 0x1, R3.reuse, P1 ;  /* 0x000000010f0f7824 */ /* 0x100fe200008e0603 */
[----:B------:R-:W-:Y:S01]  /*2f2b0*/  IADD3 R165, P1, R165, R4, RZ ;  /* 0x00000004a5a57210 */ /* 0x000fe20007f3e0ff */
[----:B------:R-:W-:-:S02]  /*2f2c0*/  IMAD.X R156, R156, 0x1, R3, P2 ;  /* 0x000000019c9c7824 */ /* 0x000fc400010e0603 */
[----:B-1----:R-:W-:Y:S01]  /*2f2d0*/  IMAD.MOV.U32 R6, RZ, RZ, R12 ;  /* 0x000000ffff067224 */ /* 0x002fe200078e000c */
[----:B---3--:R-:W-:Y:S01]  /*2f2e0*/  LOP3.LUT R12, R13, 0x40, RZ, 0x3c, !PT ;  /* 0x000000400d0c7812 */ /* 0x008fe200078e3cff */
[----:B------:R-:W-:-:S05]  /*2f2f0*/  IMAD.MOV.U32 R7, RZ, RZ, R22 ;  /* 0x000000ffff077224 */ /* 0x000fca00078e0016 */
[----:B------:R1:W-:Y:S01]  /*2f300*/  LDGSTS.E [R5+0x47d00], desc[UR8][R6.64], P0 ;  /* 0x47d0000006057fae */ /* 0x0003e20008121848 */
[----:B------:R-:W-:Y:S01]  /*2f310*/  IMAD.X R164, R164, 0x1, R3, P1 ;  /* 0x00000001a4a47824 */ /* 0x000fe200008e0603 */
[-C--:B------:R-:W-:Y:S01]  /*2f320*/  IADD3 R173, P2, R173, R4.reuse, RZ ;  /* 0x00000004adad7210 */ /* 0x080fe20007f5e0ff */
[----:B-1----:R-:W-:Y:S02]  /*2f330*/  VIADD R5, R12, UR5 ;  /* 0x000000050c057c36 */ /* 0x002fe40008000000 */
[----:B------:R-:W-:Y:S02]  /*2f340*/  IMAD.MOV.U32 R6, RZ, RZ, R16 ;  /* 0x000000ffff067224 */ /* 0x000fe400078e0010 */
[----:B------:R-:W-:Y:S01]  /*2f350*/  IMAD.MOV.U32 R7, RZ, RZ, R15 ;  /* 0x000000ffff077224 */ /* 0x000fe200078e000f */
[-C--:B------:R-:W-:Y:S01]  /*2f360*/  IADD3 R181, P1, R181, R4.reuse, RZ ;  /* 0x00000004b5b57210 */ /* 0x080fe20007f3e0ff */
[--C-:B------:R-:W-:Y:S01]  /*2f370*/  IMAD.X R172, R172, 0x1, R3.reuse, P2 ;  /* 0x00000001acac7824 */ /* 0x100fe200010e0603 */
[----:B------:R-:W3:Y:S04]  /*2f380*/  LDL.LU R12, [R1+0xe20] ;  /* 0x000e2000010c7983 */ /* 0x000ee80000300800 */
[----:B------:R1:W-:Y:S01]  /*2f390*/  LDGSTS.E [R5+0x40200], desc[UR8][R6.64], P0 ;  /* 0x4020000006057fae */ /* 0x0003e20008121848 */
[----:B------:R-:W-:Y:S01]  /*2f3a0*/  IMAD.X R180, R180, 0x1, R3, P1 ;  /* 0x00000001b4b47824 */ /* 0x000fe200008e0603 */
[----:B------:R-:W-:-:S02]  /*2f3b0*/  IADD3 R189, P2, R189, R4, RZ ;  /* 0x00000004bdbd7210 */ /* 0x000fc40007f5e0ff */
[----:B------:R-:W3:Y:S01]  /*2f3c0*/  LDL.LU R152, [R1+0xe3c] ;  /* 0x000e3c0001987983 */ /* 0x000ee20000300800 */
[----:B-1----:R-:W-:Y:S02]  /*2f3d0*/  IMAD.MOV.U32 R6, RZ, RZ, R157 ;  /* 0x000000ffff067224 */ /* 0x002fe400078e009d */
        /* <DEDUP_REMOVED lines=10> */
[----:B------:R-:W-:Y:S01]  /*2f480*/  IADD3 R213, P1, R213, R4, RZ ;  /* 0x00000004d5d57210 */ /* 0x000fe20007f3e0ff */
[----:B------:R-:W-:Y:S01]  /*2f490*/  IMAD.X R204, R204, 0x1, R3, P2 ;  /* 0x00000001cccc7824 */ /* 0x000fe200010e0603 */
[----:B----4-:R-:W4:Y:S04]  /*2f4a0*/  LDL.LU R22, [R1+0xe80] ;  /* 0x000e800001167983 */ /* 0x010f280000300800 */
[----:B------:R1:W-:Y:S02]  /*2f4b0*/  LDGSTS.E [R5+0x40a00], desc[UR8][R6.64], P0 ;  /* 0x40a0000006057fae */ /* 0x0003e40008121848 */
[----:B-1----:R-:W-:-:S02]  /*2f4c0*/  IMAD.MOV.U32 R6, RZ, RZ, R173 ;  /* 0x000000ffff067224 */ /* 0x002fc400078e00ad */
        /* <DEDUP_REMOVED lines=39> */
[----:B------:R2:W-:Y:S04]  /*2f740*/  STL [R1+0xe00], R150 ;  /* 0x000e009601007387 */ /* 0x0005e80000100800 */
[----:B------:R-:W4:Y:S01]  /*2f750*/  LDL.LU R154, [R1+0xe5c] ;  /* 0x000e5c00019a7983 */ /* 0x000f220000300800 */
[----:B-1----:R-:W-:-:S03]  /*2f760*/  IMAD.MOV.U32 R6, RZ, RZ, R150 ;  /* 0x000000ffff067224 */ /* 0x002fc600078e0096 */
[----:B--2---:R-:W2:Y:S01]  /*2f770*/  LDL.LU R150, [R1+0xe7c] ;  /* 0x000e7c0001967983 */ /* 0x004ea20000300800 */
[----:B------:R-:W-:-:S04]  /*2f780*/  IMAD.X R252, R252, 0x1, R3, P2 ;  /* 0x00000001fcfc7824 */ /* 0x000fc800010e0603 */
[----:B------:R-:W-:-:S05]  /*2f790*/  IMAD.MOV.U32 R7, RZ, RZ, R252 ;  /* 0x000000ffff077224 */ /* 0x000fca00078e00fc */
[----:B------:R1:W-:Y:S01]  /*2f7a0*/  LDGSTS.E [R5+0x43600], desc[UR8][R6.64], P0 ;  /* 0x4360000006057fae */ /* 0x0003e20008121848 */
[----:B---3--:R-:W-:-:S05]  /*2f7b0*/  IADD3 R12, P1, R12, R4, RZ ;  /* 0x000000040c0c7210 */ /* 0x008fca0007f3e0ff */
[----:B------:R-:W-:Y:S01]  /*2f7c0*/  IMAD.X R151, R151, 0x1, R3, P1 ;  /* 0x0000000197977824 */ /* 0x000fe200008e0603 */
[----:B------:R-:W-:Y:S01]  /*2f7d0*/  STL [R1+0xe20], R12 ;  /* 0x000e200c01007387 */ /* 0x000fe20000100800 */
[----:B-1----:R-:W-:Y:S02]  /*2f7e0*/  IMAD.MOV.U32 R6, RZ, RZ, R12 ;  /* 0x000000ffff067224 */ /* 0x002fe400078e000c */
[----:B------:R-:W-:Y:S01]  /*2f7f0*/  IMAD.MOV.U32 R7, RZ, RZ, R151 ;  /* 0x000000ffff077224 */ /* 0x000fe200078e0097 */
[----:B------:R1:W-:Y:S04]  /*2f800*/  STL [R1+0xe1c], R151 ;  /* 0x000e1c9701007387 */ /* 0x0003e80000100800 */
[----:B------:R3:W-:Y:S01]  /*2f810*/  LDGSTS.E [R5+0x43a00], desc[UR8][R6.64], P0 ;  /* 0x43a0000006057fae */ /* 0x0007e20008121848 */
[----:B------:R-:W-:-:S05]  /*2f820*/  IADD3 R23, P2, R23, R4, RZ ;  /* 0x0000000417177210 */ /* 0x000fca0007f5e0ff */
[----:B------:R-:W-:Y:S01]  /*2f830*/  IMAD.X R152, R152, 0x1, R3, P2 ;  /* 0x0000000198987824 */ /* 0x000fe200010e0603 */
[----:B------:R-:W-:Y:S01]  /*2f840*/  STL [R1+0xe40], R23 ;  /* 0x000e401701007387 */ /* 0x000fe20000100800 */
[----:B------:R-:W-:-:S03]  /*2f850*/  IADD3 R153, P1, R153, R4, RZ ;  /* 0x0000000499997210 */ /* 0x000fc60007f3e0ff */
[----:B-1----:R-:W2:Y:S01]  /*2f860*/  LDL.LU R151, [R1+0xea0] ;  /* 0x000ea00001977983 */ /* 0x002ea20000300800 */
[----:B---3--:R-:W-:Y:S02]  /*2f870*/  IMAD.MOV.U32 R6, RZ, RZ, R23 ;  /* 0x000000ffff067224 */ /* 0x008fe400078e0017 */
[----:B------:R-:W-:Y:S01]  /*2f880*/  IMAD.MOV.U32 R7, RZ, RZ, R152 ;  /* 0x000000ffff077224 */ /* 0x000fe200078e0098 */
[----:B------:R1:W-:Y:S04]  /*2f890*/  STL [R1+0xe3c], R152 ;  /* 0x000e3c9801007387 */ /* 0x0003e80000100800 */
[----:B------:R-:W3:Y:S01]  /*2f8a0*/  LDL.LU R12, [R1+0xec0] ;  /* 0x000ec000010c7983 */ /* 0x000ee20000300800 */
[----:B----4-:R-:W-:-:S03]  /*2f8b0*/  IADD3 R22, P2, R22, R4, RZ ;  /* 0x0000000416167210 */ /* 0x010fc60007f5e0ff */
[----:B------:R4:W-:Y:S04]  /*2f8c0*/  LDGSTS.E [R5+0x43e00], desc[UR8][R6.64], P0 ;  /* 0x43e0000006057fae */ /* 0x0009e80008121848 */
[----:B-1----:R-:W3:Y:S04]  /*2f8d0*/  LDL.LU R152, [R1+0xe9c] ;  /* 0x000e9c0001987983 */ /* 0x002ee80000300800 */
[----:B------:R-:W3:Y:S01]  /*2f8e0*/  LDL.LU R23, [R1+0xebc] ;  /* 0x000ebc0001177983 */ /* 0x000ee20000300800 */
[----:B----4-:R-:W-:-:S03]  /*2f8f0*/  IMAD.MOV.U32 R6, RZ, RZ, R153 ;  /* 0x000000ffff067224 */ /* 0x010fc600078e0099 */
[----:B------:R-:W-:Y:S01]  /*2f900*/  STL [R1+0xe60], R153 ;  /* 0x000e609901007387 */ /* 0x000fe20000100800 */
[----:B------:R-:W-:-:S04]  /*2f910*/  IMAD.X R154, R154, 0x1, R3, P1 ;  /* 0x000000019a9a7824 */ /* 0x000fc800008e0603 */
[----:B------:R-:W-:Y:S02]  /*2f920*/  IMAD.MOV.U32 R7, RZ, RZ, R154 ;  /* 0x000000ffff077224 */ /* 0x000fe400078e009a */
[----:B--2---:R-:W-:Y:S01]  /*2f930*/  IMAD.X R150, R150, 0x1, R3, P2 ;  /* 0x0000000196967824 */ /* 0x004fe200010e0603 */
[----:B------:R-:W-:Y:S04]  /*2f940*/  STL [R1+0xe5c], R154 ;  /* 0x000e5c9a01007387 */ /* 0x000fe80000100800 */
[----:B------:R-:W-:Y:S04]  /*2f950*/  STL [R1+0xe80], R22 ;  /* 0x000e801601007387 */ /* 0x000fe80000100800 */
[----:B------:R1:W-:Y:S04]  /*2f960*/  LDGSTS.E [R5+0x44200], desc[UR8][R6.64], P0 ;  /* 0x4420000006057fae */ /* 0x0003e80008121848 */
[----:B------:R2:W-:Y:S01]  /*2f970*/  STL [R1+0xe7c], R150 ;  /* 0x000e7c9601007387 */ /* 0x0005e20000100800 */
[----:B-1----:R-:W-:-:S02]  /*2f980*/  IMAD.MOV.U32 R7, RZ, RZ, R150 ;  /* 0x000000ffff077224 */ /* 0x002fc400078e0096 */
[----:B------:R-:W-:Y:S01]  /*2f990*/  IMAD.MOV.U32 R6, RZ, RZ, R22 ;  /* 0x000000ffff067224 */ /* 0x000fe200078e0016 */
[----:B--2---:R-:W2:Y:S04]  /*2f9a0*/  LDL.LU R150, [R1+0xedc] ;  /* 0x000edc0001967983 */ /* 0x004ea80000300800 */
[----:B------:R-:W4:Y:S04]  /*2f9b0*/  LDL.LU R22, [R1+0xee0] ;  /* 0x000ee00001167983 */ /* 0x000f280000300800 */
[----:B------:R-:W2:Y:S04]  /*2f9c0*/  LDL.LU R247, [R1+0xefc] ;  /* 0x000efc0001f77983 */ /* 0x000ea80000300800 */
[----:B------:R-:W2:Y:S04]  /*2f9d0*/  LDL.LU R246, [R1+0xf00] ;  /* 0x000f000001f67983 */ /* 0x000ea80000300800 */
[----:B------:R1:W-:Y:S01]  /*2f9e0*/  LDGSTS.E [R5+0x44600], desc[UR8][R6.64], P0 ;  /* 0x4460000006057fae */ /* 0x0003e20008121848 */
[----:B------:R-:W-:-:S02]  /*2f9f0*/  IADD3 R151, P1, R151, R4, RZ ;  /* 0x0000000497977210 */ /* 0x000fc40007f3e0ff */
[----:B---3--:R-:W-:-:S03]  /*2fa00*/  IADD3 R12, P2, R12, R4, RZ ;  /* 0x000000040c0c7210 */ /* 0x008fc60007f5e0ff */
[----:B------:R3:W-:Y:S01]  /*2fa10*/  STL [R1+0xea0], R151 ;  /* 0x000ea09701007387 */ /* 0x0007e20000100800 */
[--C-:B------:R-:W-:Y:S02]  /*2fa20*/  IMAD.X R152, R152, 0x1, R3.reuse, P1 ;  /* 0x0000000198987824 */ /* 0x100fe400008e0603 */
[----:B------:R-:W-:-:S03]  /*2fa30*/  IMAD.X R23, R23, 0x1, R3, P2 ;  /* 0x0000000117177824 */ /* 0x000fc600010e0603 */
[----:B------:R3:W-:Y:S04]  /*2fa40*/  STL [R1+0xe9c], R152 ;  /* 0x000e9c9801007387 */ /* 0x0007e80000100800 */
[----:B------:R-:W-:Y:S01]  /*2fa50*/  STL [R1+0xec0], R12 ;  /* 0x000ec00c01007387 */ /* 0x000fe20000100800 */
[----:B-1----:R-:W-:-:S03]  /*2fa60*/  IMAD.MOV.U32 R6, RZ, RZ, R151 ;  /* 0x000000ffff067224 */ /* 0x002fc600078e0097 */
[----:B------:R-:W2:Y:S01]  /*2fa70*/  LDL.LU R153, [R1+0xf20] ;  /* 0x000f200001997983 */ /* 0x000ea20000300800 */
[----:B------:R-:W-:-:S03]  /*2fa80*/  IMAD.MOV.U32 R7, RZ, RZ, R152 ;  /* 0x000000ffff077224 */ /* 0x000fc600078e0098 */
[----:B------:R1:W-:Y:S04]  /*2fa90*/  STL [R1+0xebc], R23 ;  /* 0x000ebc1701007387 */ /* 0x0003e80000100800 */
[----:B---3--:R-:W3:Y:S04]  /*2faa0*/  LDL.LU R151, [R1+0xf40] ;  /* 0x000f400001977983 */ /* 0x008ee80000300800 */
[----:B------:R-:W3:Y:S04]  /*2fab0*/  LDL.LU R154, [R1+0xf1c] ;  /* 0x000f1c00019a7983 */ /* 0x000ee80000300800 */
[----:B------:R1:W-:Y:S04]  /*2fac0*/  LDGSTS.E [R5+0x44a00], desc[UR8][R6.64], P0 ;  /* 0x44a0000006057fae */ /* 0x0003e80008121848 */
[----:B------:R-:W3:Y:S01]  /*2fad0*/  LDL.LU R152, [R1+0xf3c] ;  /* 0x000f3c0001987983 */ /* 0x000ee20000300800 */
[----:B-1----:R-:W-:-:S02]  /*2fae0*/  IMAD.MOV.U32 R6, RZ, RZ, R12 ;  /* 0x000000ffff067224 */ /* 0x002fc400078e000c */
[----:B------:R-:W-:Y:S02]  /*2faf0*/  IMAD.MOV.U32 R7, RZ, RZ, R23 ;  /* 0x000000ffff077224 */ /* 0x000fe400078e0017 */
[----:B------:R-:W3:Y:S04]  /*2fb00*/  LDL.LU R23, [R1+0xf60] ;  /* 0x000f600001177983 */ /* 0x000ee80000300800 */
[----:B------:R-:W3:Y:S04]  /*2fb10*/  LDL.LU R12, [R1+0xf80] ;  /* 0x000f8000010c7983 */ /* 0x000ee80000300800 */
[----:B------:R1:W-:Y:S01]  /*2fb20*/  LDGSTS.E [R5+0x44e00], desc[UR8][R6.64], P0 ;  /* 0x44e0000006057fae */ /* 0x0003e20008121848 */
[----:B----4-:R-:W-:-:S05]  /*2fb30*/  IADD3 R22, P1, R22, R4, RZ ;  /* 0x0000000416167210 */ /* 0x010fca0007f3e0ff */
[--C-:B--2---:R-:W-:Y:S01]  /*2fb40*/  IMAD.X R150, R150, 0x1, R3.reuse, P1 ;  /* 0x0000000196967824 */ /* 0x104fe200008e0603 */
        /* <DEDUP_REMOVED lines=9> */
[----:B------:R1:W-:Y:S04]  /*2fbe0*/  STL [R1+0xefc], R247 ;  /* 0x000efcf701007387 */ /* 0x0003e80000100800 */
[----:B------:R-:W4:Y:S01]  /*2fbf0*/  LDL.LU R22, [R1+0xf7c] ;  /* 0x000f7c0001167983 */ /* 0x000f220000300800 */
[----:B--2---:R-:W-:-:S02]  /*2fc00*/  IMAD.MOV.U32 R6, RZ, RZ, R246 ;  /* 0x000000ffff067224 */ /* 0x004fc400078e00f6 */
[----:B------:R-:W-:-:S05]  /*2fc10*/  IMAD.MOV.U32 R7, RZ, RZ, R247 ;  /* 0x000000ffff077224 */ /* 0x000fca00078e00f7 */
[----:B------:R2:W-:Y:S01]  /*2fc20*/  LDGSTS.E [R5+0x45600], desc[UR8][R6.64], P0 ;  /* 0x4560000006057fae */ /* 0x0005e20008121848 */
[----:B------:R-:W-:-:S05]  /*2fc30*/  IADD3 R153, P1, R153, R4, RZ ;  /* 0x0000000499997210 */ /* 0x000fca0007f3e0ff */
[----:B--2---:R-:W-:Y:S01]  /*2fc40*/  IMAD.MOV.U32 R6, RZ, RZ, R153 ;  /* 0x000000ffff067224 */ /* 0x004fe200078e0099 */
[----:B---3--:R-:W-:Y:S01]  /*2fc50*/  IADD3 R151, P2, R151, R4, RZ ;  /* 0x0000000497977210 */ /* 0x008fe20007f5e0ff */
[----:B------:R-:W-:-:S04]  /*2fc60*/  IMAD.X R154, R154, 0x1, R3, P1 ;  /* 0x000000019a9a7824 */ /* 0x000fc800008e0603 */
[----:B------:R-:W-:Y:S02]  /*2fc70*/  IMAD.MOV.U32 R7, RZ, RZ, R154 ;  /* 0x000000ffff077224 */ /* 0x000fe400078e009a */
[----:B------:R-:W-:-:S03]  /*2fc80*/  IMAD.X R152, R152, 0x1, R3, P2 ;  /* 0x0000000198987824 */ /* 0x000fc600010e0603 */
[----:B------:R2:W-:Y:S04]  /*2fc90*/  LDGSTS.E [R5+0x45a00], desc[UR8][R6.64], P0 ;  /* 0x45a0000006057fae */ /* 0x0005e80008121848 */
[----:B------:R3:W-:Y:S01]  /*2fca0*/  STL [R1+0xf20], R153 ;  /* 0x000f209901007387 */ /* 0x0007e20000100800 */
[-C--:B------:R-:W-:Y:S01]  /*2fcb0*/  IADD3 R23, P1, R23, R4.reuse, RZ ;  /* 0x0000000417177210 */ /* 0x080fe20007f3e0ff */
[----:B--2---:R-:W-:Y:S02]  /*2fcc0*/  IMAD.MOV.U32 R6, RZ, RZ, R151 ;  /* 0x000000ffff067224 */ /* 0x004fe400078e0097 */
[----:B------:R-:W-:Y:S01]  /*2fcd0*/  STL [R1+0xf1c], R154 ;  /* 0x000f1c9a01007387 */ /* 0x000fe20000100800 */
[----:B------:R-:W-:Y:S01]  /*2fce0*/  IMAD.MOV.U32 R7, RZ, RZ, R152 ;  /* 0x000000ffff077224 */ /* 0x000fe200078e0098 */
[----:B------:R-:W-:-:S02]  /*2fcf0*/  IADD3 R12, P2, R12, R4, RZ ;  /* 0x000000040c0c7210 */ /* 0x000fc40007f5e0ff */
[----:B------:R2:W-:Y:S04]  /*2fd00*/  STL [R1+0xf40], R151 ;  /* 0x000f409701007387 */ /* 0x0005e80000100800 */
[----:B------:R2:W-:Y:S04]  /*2fd10*/  STL [R1+0xf3c], R152 ;  /* 0x000f3c9801007387 */ /* 0x0005e80000100800 */
[----:B-1----:R-:W2:Y:S04]  /*2fd20*/  LDL.LU R247, [R1+0xfbc] ;  /* 0x000fbc0001f77983 */ /* 0x002ea80000300800 */
[----:B------:R-:W2:Y:S04]  /*2fd30*/  LDL.LU R246, [R1+0xfc0] ;  /* 0x000fc00001f67983 */ /* 0x000ea80000300800 */
[----:B------:R1:W-:Y:S04]  /*2fd40*/  LDGSTS.E [R5+0x45e00], desc[UR8][R6.64], P0 ;  /* 0x45e0000006057fae */ /* 0x0003e80008121848 */
[----:B------:R-:W-:Y:S01]  /*2fd50*/  STL [R1+0xf60], R23 ;  /* 0x000f601701007387 */ /* 0x000fe20000100800 */
[----:B-1----:R-:W-:-:S02]  /*2fd60*/  IMAD.MOV.U32 R6, RZ, RZ, R23 ;  /* 0x000000ffff067224 */ /* 0x002fc400078e0017 */
[----:B----4-:R-:W-:-:S04]  /*2fd70*/  IMAD.X R150, R150, 0x1, R3, P1 ;  /* 0x0000000196967824 */ /* 0x010fc800008e0603 */
[----:B------:R-:W-:Y:S01]  /*2fd80*/  IMAD.MOV.U32 R7, RZ, RZ, R150 ;  /* 0x000000ffff077224 */ /* 0x000fe200078e0096 */
[----:B------:R1:W-:Y:S01]  /*2fd90*/  STL [R1+0xf5c], R150 ;  /* 0x000f5c9601007387 */ /* 0x0003e20000100800 */
[----:B------:R-:W-:-:S03]  /*2fda0*/  IMAD.X R22, R22, 0x1, R3, P2 ;  /* 0x0000000116167824 */ /* 0x000fc600010e0603 */
[----:B------:R-:W-:Y:S04]  /*2fdb0*/  STL [R1+0xf80], R12 ;  /* 0x000f800c01007387 */ /* 0x000fe80000100800 */
[----:B---3--:R-:W3:Y:S04]  /*2fdc0*/  LDL.LU R153, [R1+0xfe0] ;  /* 0x000fe00001997983 */ /* 0x008ee80000300800 */
[----:B------:R4:W-:Y:S04]  /*2fdd0*/  STL [R1+0xf7c], R22 ;  /* 0x000f7c1601007387 */ /* 0x0009e80000100800 */
[----:B--2---:R-:W2:Y:S04]  /*2fde0*/  LDL.LU R151, [R1+0x1000] ;  /* 0x0010000001977983 */ /* 0x004ea80000300800 */
[----:B------:R1:W-:Y:S04]  /*2fdf0*/  LDGSTS.E [R5+0x46200], desc[UR8][R6.64], P0 ;  /* 0x4620000006057fae */ /* 0x0003e80008121848 */
[----:B------:R-:W3:Y:S04]  /*2fe00*/  LDL.LU R154, [R1+0xfdc] ;  /* 0x000fdc00019a7983 */ /* 0x000ee80000300800 */
[----:B------:R-:W3:Y:S01]  /*2fe10*/  LDL.LU R152, [R1+0xffc] ;  /* 0x000ffc0001987983 */ /* 0x000ee20000300800 */
[----:B-1----:R-:W-:-:S03]  /*2fe20*/  IMAD.MOV.U32 R6, RZ, RZ, R12 ;  /* 0x000000ffff067224 */ /* 0x002fc600078e000c */
[----:B------:R-:W3:Y:S01]  /*2fe30*/  LDL.LU R150, [R1+0x101c] ;  /* 0x00101c0001967983 */ /* 0x000ee20000300800 */
[----:B------:R-:W-:-:S03]  /*2fe40*/  IMAD.MOV.U32 R7, RZ, RZ, R22 ;  /* 0x000000ffff077224 */ /* 0x000fc600078e0016 */
[----:B------:R-:W3:Y:S04]  /*2fe50*/  LDL.LU R23, [R1+0x1020] ;  /* 0x0010200001177983 */ /* 0x000ee80000300800 */
[----:B----4-:R-:W4:Y:S04]  /*2fe60*/  LDL.LU R22, [R1+0x103c] ;  /* 0x00103c0001167983 */ /* 0x010f280000300800 */
[----:B------:R-:W4:Y:S04]  /*2fe70*/  LDL.LU R12, [R1+0x1040] ;  /* 0x00104000010c7983 */ /* 0x000f280000300800 */
[----:B------:R1:W-:Y:S04]  /*2fe80*/  LDGSTS.E [R5+0x46600], desc[UR8][R6.64], P0 ;  /* 0x4660000006057fae */ /* 0x0003e80008121848 */
[----:B------:R-:W4:Y:S04]  /*2fe90*/  LDL.LU R6, [R1+0xf9c] ;  /* 0x000f9c0001067983 */ /* 0x000f280000300800 */
[----:B------:R-:W1:Y:S01]  /*2fea0*/  LDL.LU R7, [R1+0xfa0] ;  /* 0x000fa00001077983 */ /* 0x000e620000300800 */
[----:B------:R-:W-:-:S05]  /*2feb0*/  IADD3 R246, P2, R246, R4, RZ ;  /* 0x00000004f6f67210 */ /* 0x000fca0007f5e0ff */
[----:B------:R-:W-:Y:S01]  /*2fec0*/  IMAD.X R247, R247, 0x1, R3, P2 ;  /* 0x00000001f7f77824 */ /* 0x000fe200010e0603 */
[----:B--2---:R-:W-:-:S05]  /*2fed0*/  IADD3 R151, P2, R151, R4, RZ ;  /* 0x0000000497977210 */ /* 0x004fca0007f5e0ff */
[----:B---3--:R-:W-:Y:S01]  /*2fee0*/  IMAD.X R152, R152, 0x1, R3, P2 ;  /* 0x0000000198987824 */ /* 0x008fe200010e0603 */
[----:B-1----:R-:W-:-:S05]  /*2fef0*/  IADD3 R7, P1, R7, R4, RZ ;  /* 0x0000000407077210 */ /* 0x002fca0007f3e0ff */
[----:B----4-:R-:W-:Y:S01]  /*2ff00*/  IMAD.X R6, R6, 0x1, R3, P1 ;  /* 0x0000000106067824 */ /* 0x010fe200008e0603 */
        /* <DEDUP_REMOVED lines=9> */
[----:B------:R-:W-:Y:S01]  /*2ffa0*/  STL [R1+0xfc0], R246 ;  /* 0x000fc0f601007387 */ /* 0x000fe20000100800 */
[----:B------:R-:W-:Y:S01]  /*2ffb0*/  IADD3 R12, P2, R12, R4, RZ ;  /* 0x000000040c0c7210 */ /* 0x000fe20007f5e0ff */
[----:B-1----:R-:W-:Y:S02]  /*2ffc0*/  IMAD.MOV.U32 R6, RZ, RZ, R246 ;  /* 0x000000ffff067224 */ /* 0x002fe400078e00f6 */
[----:B------:R-:W-:Y:S01]  /*2ffd0*/  IMAD.MOV.U32 R7, RZ, RZ, R247 ;  /* 0x000000ffff077224 */ /* 0x000fe200078e00f7 */
[----:B------:R1:W-:Y:S04]  /*2ffe0*/  STL [R1+0xfbc], R247 ;  /* 0x000fbcf701007387 */ /* 0x0003e80000100800 */
[----:B------:R2:W-:Y:S01]  /*2fff0*/  LDGSTS.E [R5+0x46e00], desc[UR8][R6.64], P0 ;  /* 0x46e0000006057fae */ /* 0x0005e20008121848 */
[----:B------:R-:W-:-:S03]  /*30000*/  IMAD.X R150, R150, 0x1, R3, P1 ;  /* 0x0000000196967824 */ /* 0x000fc600008e0603 */
[----:B-1----:R-:W3:Y:S01]  /*30010*/  LDL.LU R247, [R1+0x1aa0] ;  /* 0x001aa00001f77983 */ /* 0x002ee20000300800 */
[----:B------:R-:W-:-:S03]  /*30020*/  IMAD.X R22, R22, 0x1, R3, P2 ;  /* 0x0000000116167824 */ /* 0x000fc600010e0603 */
[----:B------:R-:W4:Y:S01]  /*30030*/  LDL.LU R246, [R1+0x1a9c] ;  /* 0x001a9c0001f67983 */ /* 0x000f220000300800 */
[----:B--2---:R-:W-:Y:S02]  /*30040*/  IMAD.MOV.U32 R6, RZ, RZ, R153 ;  /* 0x000000ffff067224 */ /* 0x004fe400078e0099 */
[----:B------:R-:W-:Y:S01]  /*30050*/  IMAD.MOV.U32 R7, RZ, RZ, R154 ;  /* 0x000000ffff077224 */ /* 0x000fe200078e009a */
[----:B------:R1:W-:Y:S04]  /*30060*/  STL [R1+0xfe0], R153 ;  /* 0x000fe09901007387 */ /* 0x0003e80000100800 */
[----:B------:R-:W-:Y:S04]  /*30070*/  STL [R1+0xfdc], R154 ;  /* 0x000fdc9a01007387 */ /* 0x000fe80000100800 */
[----:B------:R2:W-:Y:S04]  /*30080*/  LDGSTS.E [R5+0x47200], desc[UR8][R6.64], P0 ;  /* 0x4720000006057fae */ /* 0x0005e80008121848 */
[----:B------:R-:W-:Y:S04]  /*30090*/  STL [R1+0x1000], R151 ;  /* 0x0010009701007387 */ /* 0x000fe80000100800 */
[----:B------:R-:W-:Y:S01]  /*300a0*/  STL [R1+0xffc], R152 ;  /* 0x000ffc9801007387 */ /* 0x000fe20000100800 */
[----:B--2---:R-:W-:-:S02]  /*300b0*/  IMAD.MOV.U32 R6, RZ, RZ, R151 ;  /* 0x000000ffff067224 */ /* 0x004fc400078e0097 */
[----:B------:R-:W-:Y:S01]  /*300c0*/  IMAD.MOV.U32 R7, RZ, RZ, R152 ;  /* 0x000000ffff077224 */ /* 0x000fe200078e0098 */
[----:B------:R2:W-:Y:S04]  /*300d0*/  STL [R1+0x1020], R23 ;  /* 0x0010201701007387 */ /* 0x0005e80000100800 */
[----:B------:R-:W-:Y:S04]  /*300e0*/  STL [R1+0x101c], R150 ;  /* 0x00101c9601007387 */ /* 0x000fe80000100800 */
[----:B------:R2:W-:Y:S04]  /*300f0*/  STL [R1+0x1040], R12 ;  /* 0x0010400c01007387 */ /* 0x0005e80000100800 */
[----:B------:R2:W-:Y:S04]  /*30100*/  LDGSTS.E [R5+0x47600], desc[UR8][R6.64], P0 ;  /* 0x4760000006057fae */ /* 0x0005e80008121848 */
[----:B------:R2:W-:Y:S04]  /*30110*/  STL [R1+0x103c], R22 ;  /* 0x00103c1601007387 */ /* 0x0005e80000100800 */
[----:B-1----:R-:W4:Y:S01]  /*30120*/  LDL.LU R153, [R1+0xe04] ;  /* 0x000e040001997983 */ /* 0x002f220000300800 */
[----:B--2---:R-:W-:-:S03]  /*30130*/  IMAD.MOV.U32 R6, RZ, RZ, R23 ;  /* 0x000000ffff067224 */ /* 0x004fc600078e0017 */
[----:B------:R-:W2:Y:S01]  /*30140*/  LDL.LU R23, [R1+0xe08] ;  /* 0x000e080001177983 */ /* 0x000ea20000300800 */
        /* <DEDUP_REMOVED lines=9> */
[----:B------:R-:W-:Y:S01]  /*301e0*/  LOP3.LUT R12, R13, 0x60, RZ, 0x3c, !PT ;  /* 0x000000600d0c7812 */ /* 0x000fe200078e3cff */
        /* <DEDUP_REMOVED lines=9> */
[----:B------:R-:W2:Y:S04]  /*30280*/  LDL.LU R12, [R1+0xe28] ;  /* 0x000e2800010c7983 */ /* 0x000ea80000300800 */
[----:B------:R1:W-:Y:S01]  /*30290*/  LDGSTS.E [R5+0x40300], desc[UR8][R6.64], P0 ;  /* 0x4030000006057fae */ /* 0x0003e20008121848 */
[----:B------:R-:W-:Y:S01]  /*302a0*/  IMAD.X R182, R182, 0x1, R3, P1 ;  /* 0x00000001b6b67824 */ /* 0x000fe200008e0603 */
[----:B------:R-:W-:-:S02]  /*302b0*/  IADD3 R191, P2, R191, R4, RZ ;  /* 0x00000004bfbf7210 */ /* 0x000fc40007f5e0ff */
[----:B------:R-:W2:Y:S01]  /*302c0*/  LDL.LU R154, [R1+0xe44] ;  /* 0x000e4400019a7983 */ /* 0x000ea20000300800 */
[----:B-1----:R-:W-:Y:S02]  /*302d0*/  IMAD.MOV.U32 R6, RZ, RZ, R159 ;  /* 0x000000ffff067224 */ /* 0x002fe400078e009f */
        /* <DEDUP_REMOVED lines=10> */
[----:B------:R-:W-:Y:S01]  /*30380*/  IADD3 R215, P1, R215, R4, RZ ;  /* 0x00000004d7d77210 */ /* 0x000fe20007f3e0ff */
[----:B------:R-:W-:Y:S01]  /*30390*/  IMAD.X R206, R206, 0x1, R3, P2 ;  /* 0x00000001cece7824 */ /* 0x000fe200010e0603 */
[----:B------:R-:W2:Y:S04]  /*303a0*/  LDL.LU R151, [R1+0xe88] ;  /* 0x000e880001977983 */ /* 0x000ea80000300800 */
        /* <DEDUP_REMOVED lines=30> */
[----:B------:R-:W-:Y:S01]  /*30590*/  IMAD.MOV.U32 R7, RZ, RZ, R230 ;  /* 0x000000ffff077224 */ /* 0x000fe200078e00e6 */
[----:B---3--:R-:W-:-:S04]  /*305a0*/  IADD3 R247, P1, R247, R4, RZ ;  /* 0x00000004f7f77210 */ /* 0x008fc80007f3e0ff */
[----:B------:R1:W-:Y:S01]  /*305b0*/  LDGSTS.E [R5+0x42b00], desc[UR8][R6.64], P0 ;  /* 0x42b0000006057fae */ /* 0x0003e20008121848 */
[----:B----4-:R-:W-:Y:S02]  /*305c0*/  IMAD.X R246, R246, 0x1, R3, P1 ;  /* 0x00000001f6f67824 */ /* 0x010fe400008e0603 */
[----:B-1----:R-:W-:Y:S02]  /*305d0*/  IMAD.MOV.U32 R6, RZ, RZ, R239 ;  /* 0x000000ffff067224 */ /* 0x002fe400078e00ef */
[----:B------:R-:W-:-:S05]  /*305e0*/  IMAD.MOV.U32 R7, RZ, RZ, R238 ;  /* 0x000000ffff077224 */ /* 0x000fca00078e00ee */
[----:B------:R1:W-:Y:S02]  /*305f0*/  LDGSTS.E [R5+0x42f00], desc[UR8][R6.64], P0 ;  /* 0x42f0000006057fae */ /* 0x0003e40008121848 */
[----:B-1----:R-:W-:Y:S02]  /*30600*/  IMAD.MOV.U32 R6, RZ, RZ, R247 ;  /* 0x000000ffff067224 */ /* 0x002fe400078e00f7 */
[----:B------:R-:W-:-:S05]  /*30610*/  IMAD.MOV.U32 R7, RZ, RZ, R246 ;  /* 0x000000ffff077224 */ /* 0x000fca00078e00f6 */
[----:B------:R1:W-:Y:S01]  /*30620*/  LDGSTS.E [R5+0x43300], desc[UR8][R6.64], P0 ;  /* 0x4330000006057fae */ /* 0x0003e20008121848 */
[----:B--2---:R-:W-:-:S05]  /*30630*/  IADD3 R23, P2, R23, R4, RZ ;  /* 0x0000000417177210 */ /* 0x004fca0007f5e0ff */
[----:B------:R-:W-:Y:S01]  /*30640*/  IMAD.X R153, R153, 0x1, R3, P2 ;  /* 0x0000000199997824 */ /* 0x000fe200010e0603 */
[----:B------:R2:W-:Y:S01]  /*30650*/  STL [R1+0xe08], R23 ;  /* 0x000e081701007387 */ /* 0x0005e20000100800 */
[----:B-1----:R-:W-:-:S03]  /*30660*/  IMAD.MOV.U32 R6, RZ, RZ, R23 ;  /* 0x000000ffff067224 */ /* 0x002fc600078e0017 */
[----:B------:R1:W-:Y:S01]  /*30670*/  STL [R1+0xe04], R153 ;  /* 0x000e049901007387 */ /* 0x0003e20000100800 */
[----:B------:R-:W-:-:S03]  /*30680*/  IMAD.MOV.U32 R7, RZ, RZ, R153 ;  /* 0x000000ffff077224 */ /* 0x000fc600078e0099 */
[----:B--2---:R-:W2:Y:S04]  /*30690*/  LDL.LU R23, [R1+0xe64] ;  /* 0x000e640001177983 */ /* 0x004ea80000300800 */
[----:B-1----:R-:W3:Y:S04]  /*306a0*/  LDL.LU R153, [R1+0xe84] ;  /* 0x000e840001997983 */ /* 0x002ee80000300800 */
[----:B------:R1:W-:Y:S01]  /*306b0*/  LDGSTS.E [R5+0x43700], desc[UR8][R6.64], P0 ;  /* 0x4370000006057fae */ /* 0x0003e20008121848 */
[----:B------:R-:W-:-:S05]  /*306c0*/  IADD3 R12, P1, R12, R4, RZ ;  /* 0x000000040c0c7210 */ /* 0x000fca0007f3e0ff */
[----:B------:R-:W-:Y:S01]  /*306d0*/  IMAD.X R152, R152, 0x1, R3, P1 ;  /* 0x0000000198987824 */ /* 0x000fe200008e0603 */
[----:B------:R4:W-:Y:S01]  /*306e0*/  STL [R1+0xe28], R12 ;  /* 0x000e280c01007387 */ /* 0x0009e20000100800 */
        /* <DEDUP_REMOVED lines=8> */
[----:B----4-:R-:W4:Y:S01]  /*30770*/  LDL.LU R12, [R1+0xea8] ;  /* 0x000ea800010c7983 */ /* 0x010f220000300800 */
[----:B-1----:R-:W-:Y:S02]  /*30780*/  IMAD.MOV.U32 R6, RZ, RZ, R150 ;  /* 0x000000ffff067224 */ /* 0x002fe400078e0096 */
[----:B------:R-:W-:Y:S01]  /*30790*/  IMAD.MOV.U32 R7, RZ, RZ, R154 ;  /* 0x000000ffff077224 */ /* 0x000fe200078e009a */
[----:B------:R1:W-:Y:S04]  /*307a0*/  STL [R1+0xe44], R154 ;  /* 0x000e449a01007387 */ /* 0x0003e80000100800 */
[----:B------:R-:W4:Y:S01]  /*307b0*/  LDL.LU R152, [R1+0xec8] ;  /* 0x000ec80001987983 */ /* 0x000f220000300800 */
[----:B------:R-:W-:-:S03]  /*307c0*/  IADD3 R151, P2, R151, R4, RZ ;  /* 0x0000000497977210 */ /* 0x000fc60007f5e0ff */
[----:B------:R1:W-:Y:S04]  /*307d0*/  LDGSTS.E [R5+0x43f00], desc[UR8][R6.64], P0 ;  /* 0x43f0000006057fae */ /* 0x0003e80008121848 */
[----:B-1----:R-:W4:Y:S04]  /*307e0*/  LDL.LU R154, [R1+0xea4] ;  /* 0x000ea400019a7983 */ /* 0x002f280000300800 */
[----:B------:R-:W4:Y:S04]  /*307f0*/  LDL.LU R150, [R1+0xec4] ;  /* 0x000ec40001967983 */ /* 0x000f280000300800 */
[----:B------:R1:W-:Y:S01]  /*30800*/  STL [R1+0xe68], R22 ;  /* 0x000e681601007387 */ /* 0x0003e20000100800 */
[----:B------:R-:W-:-:S02]  /*30810*/  IMAD.MOV.U32 R6, RZ, RZ, R22 ;  /* 0x000000ffff067224 */ /* 0x000fc400078e0016 */
[--C-:B--2---:R-:W-:Y:S02]  /*30820*/  IMAD.X R23, R23, 0x1, R3.reuse, P1 ;  /* 0x0000000117177824 */ /* 0x104fe400008e0603 */
[----:B---3--:R-:W-:-:S03]  /*30830*/  IMAD.X R153, R153, 0x1, R3, P2 ;  /* 0x0000000199997824 */ /* 0x008fc600010e0603 */
[----:B------:R2:W-:Y:S01]  /*30840*/  STL [R1+0xe64], R23 ;  /* 0x000e641701007387 */ /* 0x0005e20000100800 */
[----:B------:R-:W-:-:S03]  /*30850*/  IMAD.MOV.U32 R7, RZ, RZ, R23 ;  /* 0x000000ffff077224 */ /* 0x000fc600078e0017 */
[----:B------:R-:W-:Y:S04]  /*30860*/  STL [R1+0xe88], R151 ;  /* 0x000e889701007387 */ /* 0x000fe80000100800 */
[----:B-1----:R-:W3:Y:S04]  /*30870*/  LDL.LU R22, [R1+0xee8] ;  /* 0x000ee80001167983 */ /* 0x002ee80000300800 */
[----:B------:R1:W-:Y:S04]  /*30880*/  STL [R1+0xe84], R153 ;  /* 0x000e849901007387 */ /* 0x0003e80000100800 */
[----:B------:R1:W-:Y:S04]  /*30890*/  LDGSTS.E [R5+0x44300], desc[UR8][R6.64], P0 ;  /* 0x4430000006057fae */ /* 0x0003e80008121848 */
[----:B--2---:R-:W2:Y:S01]  /*308a0*/  LDL.LU R23, [R1+0xf08] ;  /* 0x000f080001177983 */ /* 0x004ea20000300800 */
[----:B-1----:R-:W-:-:S03]  /*308b0*/  IMAD.MOV.U32 R7, RZ, RZ, R153 ;  /* 0x000000ffff077224 */ /* 0x002fc600078e0099 */
[----:B------:R-:W2:Y:S01]  /*308c0*/  LDL.LU R153, [R1+0xee4] ;  /* 0x000ee40001997983 */ /* 0x000ea20000300800 */
[----:B------:R-:W-:-:S03]  /*308d0*/  IMAD.MOV.U32 R6, RZ, RZ, R151 ;  /* 0x000000ffff067224 */ /* 0x000fc600078e0097 */
[----:B------:R-:W2:Y:S04]  /*308e0*/  LDL.LU R151, [R1+0xf04] ;  /* 0x000f040001977983 */ /* 0x000ea80000300800 */
[----:B------:R1:W-:Y:S01]  /*308f0*/  LDGSTS.E [R5+0x44700], desc[UR8][R6.64], P0 ;  /* 0x4470000006057fae */ /* 0x0003e20008121848 */
[----:B----4-:R-:W-:-:S05]  /*30900*/  IADD3 R12, P1, R12, R4, RZ ;  /* 0x000000040c0c7210 */ /* 0x010fca0007f3e0ff */
[----:B-1----:R-:W-:Y:S01]  /*30910*/  IMAD.MOV.U32 R6, RZ, RZ, R12 ;  /* 0x000000ffff067224 */ /* 0x002fe200078e000c */
[----:B------:R-:W-:Y:S01]  /*30920*/  IADD3 R152, P2, R152, R4, RZ ;  /* 0x0000000498987210 */ /* 0x000fe20007f5e0ff */
[----:B------:R-:W-:-:S04]  /*30930*/  IMAD.X R154, R154, 0x1, R3, P1 ;  /* 0x000000019a9a7824 */ /* 0x000fc800008e0603 */
[----:B------:R-:W-:Y:S02]  /*30940*/  IMAD.MOV.U32 R7, RZ, RZ, R154 ;  /* 0x000000ffff077224 */ /* 0x000fe400078e009a */
[----:B------:R-:W-:-:S03]  /*30950*/  IMAD.X R150, R150, 0x1, R3, P2 ;  /* 0x0000000196967824 */ /* 0x000fc600010e0603 */
[----:B------:R1:W-:Y:S04]  /*30960*/  LDGSTS.E [R5+0x44b00], desc[UR8][R6.64], P0 ;  /* 0x44b0000006057fae */ /* 0x0003e80008121848 */
[----:B------:R-:W-:Y:S04]  /*30970*/  STL [R1+0xea8], R12 ;  /* 0x000ea80c01007387 */ /* 0x000fe80000100800 */
[----:B------:R4:W-:Y:S01]  /*30980*/  STL [R1+0xea4], R154 ;  /* 0x000ea49a01007387 */ /* 0x0009e20000100800 */
[----:B-1----:R-:W-:Y:S02]  /*30990*/  IMAD.MOV.U32 R6, RZ, RZ, R152 ;  /* 0x000000ffff067224 */ /* 0x002fe400078e0098 */
[----:B------:R-:W-:Y:S01]  /*309a0*/  IMAD.MOV.U32 R7, RZ, RZ, R150 ;  /* 0x000000ffff077224 */ /* 0x000fe200078e0096 */
[----:B------:R-:W-:Y:S04]  /*309b0*/  STL [R1+0xec8], R152 ;  /* 0x000ec89801007387 */ /* 0x000fe80000100800 */
[----:B----4-:R-:W4:Y:S04]  /*309c0*/  LDL.LU R154, [R1+0xf28] ;  /* 0x000f2800019a7983 */ /* 0x010f280000300800 */
[----:B------:R1:W-:Y:S04]  /*309d0*/  LDGSTS.E [R5+0x44f00], desc[UR8][R6.64], P0 ;  /* 0x44f0000006057fae */ /* 0x0003e80008121848 */
[----:B------:R1:W-:Y:S04]  /*309e0*/  STL [R1+0xec4], R150 ;  /* 0x000ec49601007387 */ /* 0x0003e80000100800 */
[----:B------:R-:W4:Y:S04]  /*309f0*/  LDL.LU R12, [R1+0xf48] ;  /* 0x000f4800010c7983 */ /* 0x000f280000300800 */
[----:B-1----:R-:W5:Y:S04]  /*30a00*/  LDL.LU R150, [R1+0x1a98] ;  /* 0x001a980001967983 */ /* 0x002f680000300800 */
[----:B------:R-:W4:Y:S01]  /*30a10*/  LDL.LU R152, [R1+0xf44] ;  /* 0x000f440001987983 */ /* 0x000f220000300800 */
[----:B---3--:R-:W-:-:S05]  /*30a20*/  IADD3 R22, P1, R22, R4, RZ ;  /* 0x0000000416167210 */ /* 0x008fca0007f3e0ff */
[----:B------:R-:W-:Y:S01]  /*30a30*/  IMAD.MOV.U32 R6, RZ, RZ, R22 ;  /* 0x000000ffff067224 */ /* 0x000fe200078e0016 */
[----:B--2---:R-:W-:Y:S01]  /*30a40*/  IADD3 R23, P2, R23, R4, RZ ;  /* 0x0000000417177210 */ /* 0x004fe20007f5e0ff */
[----:B------:R-:W-:Y:S01]  /*30a50*/  STL [R1+0xee8], R22 ;  /* 0x000ee81601007387 */ /* 0x000fe20000100800 */
[----:B------:R-:W-:-:S04]  /*30a60*/  IMAD.X R153, R153, 0x1, R3, P1 ;  /* 0x0000000199997824 */ /* 0x000fc800008e0603 */
[----:B------:R-:W-:Y:S02]  /*30a70*/  IMAD.MOV.U32 R7, RZ, RZ, R153 ;  /* 0x000000ffff077224 */ /* 0x000fe400078e0099 */
[----:B------:R-:W-:Y:S01]  /*30a80*/  IMAD.X R151, R151, 0x1, R3, P2 ;  /* 0x0000000197977824 */ /* 0x000fe200010e0603 */
[----:B------:R1:W-:Y:S04]  /*30a90*/  STL [R1+0xee4], R153 ;  /* 0x000ee49901007387 */ /* 0x0003e80000100800 */
[----:B------:R2:W-:Y:S04]  /*30aa0*/  LDGSTS.E [R5+0x45300], desc[UR8][R6.64], P0 ;  /* 0x4530000006057fae */ /* 0x0005e80008121848 */
[----:B------:R-:W-:Y:S04]  /*30ab0*/  STL [R1+0xf08], R23 ;  /* 0x000f081701007387 */ /* 0x000fe80000100800 */
[----:B-1----:R-:W3:Y:S01]  /*30ac0*/  LDL.LU R153, [R1+0xf68] ;  /* 0x000f680001997983 */ /* 0x002ee20000300800 */
[----:B--2---:R-:W-:-:S02]  /*30ad0*/  IMAD.MOV.U32 R6, RZ, RZ, R23 ;  /* 0x000000ffff067224 */ /* 0x004fc400078e0017 */
[----:B------:R-:W-:Y:S01]  /*30ae0*/  IMAD.MOV.U32 R7, RZ, RZ, R151 ;  /* 0x000000ffff077224 */ /* 0x000fe200078e0097 */
[----:B------:R1:W-:Y:S04]  /*30af0*/  STL [R1+0xf04], R151 ;  /* 0x000f049701007387 */ /* 0x0003e80000100800 */
[----:B------:R-:W2:Y:S04]  /*30b00*/  LDL.LU R22, [R1+0xf88] ;  /* 0x000f880001167983 */ /* 0x000ea80000300800 */
[----:B------:R4:W-:Y:S04]  /*30b10*/  LDGSTS.E [R5+0x45700], desc[UR8][R6.64], P0 ;  /* 0x4570000006057fae */ /* 0x0009e80008121848 */
[----:B-1----:R-:W5:Y:S04]  /*30b20*/  LDL.LU R151, [R1+0x1a94] ;  /* 0x001a940001977983 */ /* 0x002f680000300800 */
[----:B------:R-:W2:Y:S04]  /*30b30*/  LDL.LU R23, [R1+0xf84] ;  /* 0x000f840001177983 */ /* 0x000ea80000300800 */
[----:B------:R-:W3:Y:S01]  /*30b40*/  LDL.LU R7, [R1+0xf24] ;  /* 0x000f240001077983 */ /* 0x000ee20000300800 */
[----:B----4-:R-:W-:-:S05]  /*30b50*/  IADD3 R154, P1, R154, R4, RZ ;  /* 0x000000049a9a7210 */ /* 0x010fca0007f3e0ff */
[----:B------:R-:W-:Y:S01]  /*30b60*/  IMAD.MOV.U32 R6, RZ, RZ, R154 ;  /* 0x000000ffff067224 */ /* 0x000fe200078e009a */
[----:B------:R-:W-:Y:S01]  /*30b70*/  IADD3 R12, P2, R12, R4, RZ ;  /* 0x000000040c0c7210 */ /* 0x000fe20007f5e0ff */
[----:B------:R1:W-:Y:S04]  /*30b80*/  STL [R1+0xf28], R154 ;  /* 0x000f289a01007387 */ /* 0x0003e80000100800 */
[--C-:B------:R-:W-:Y:S02]  /*30b90*/  IMAD.X R152, R152, 0x1, R3.reuse, P2 ;  /* 0x0000000198987824 */ /* 0x100fe400010e0603 */
[----:B---3--:R-:W-:-:S05]  /*30ba0*/  IMAD.X R7, R7, 0x1, R3, P1 ;  /* 0x0000000107077824 */ /* 0x008fca00008e0603 */
[----:B------:R3:W-:Y:S04]  /*30bb0*/  STL [R1+0xf24], R7 ;  /* 0x000f240701007387 */ /* 0x0007e80000100800 */
[----:B------:R4:W-:Y:S04]  /*30bc0*/  LDGSTS.E [R5+0x45b00], desc[UR8][R6.64], P0 ;  /* 0x45b0000006057fae */ /* 0x0009e80008121848 */
[----:B------:R2:W-:Y:S04]  /*30bd0*/  STL [R1+0xf48], R12 ;  /* 0x000f480c01007387 */ /* 0x0005e80000100800 */
[----:B-1----:R-:W2:Y:S01]  /*30be0*/  LDL.LU R154, [R1+0xfc8] ;  /* 0x000fc800019a7983 */ /* 0x002ea20000300800 */
[----:B----4-:R-:W-:-:S02]  /*30bf0*/  IMAD.MOV.U32 R6, RZ, RZ, R12 ;  /* 0x000000ffff067224 */ /* 0x010fc400078e000c */
[----:B---3--:R-:W-:Y:S01]  /*30c00*/  IMAD.MOV.U32 R7, RZ, RZ, R152 ;  /* 0x000000ffff077224 */ /* 0x008fe200078e0098 */
[----:B------:R1:W-:Y:S04]  /*30c10*/  STL [R1+0xf44], R152 ;  /* 0x000f449801007387 */ /* 0x0003e80000100800 */
[----:B--2---:R-:W2:Y:S04]  /*30c20*/  LDL.LU R12, [R1+0xfc4] ;  /* 0x000fc400010c7983 */ /* 0x004ea80000300800 */
[----:B------:R3:W-:Y:S04]  /*30c30*/  LDGSTS.E [R5+0x45f00], desc[UR8][R6.64], P0 ;  /* 0x45f0000006057fae */ /* 0x0007e80008121848 */
[----:B-1----:R-:W4:Y:S04]  /*30c40*/  LDL.LU R152, [R1+0x1008] ;  /* 0x0010080001987983 */ /* 0x002f280000300800 */
[----:B------:R-:W2:Y:S01]  /*30c50*/  LDL.LU R7, [R1+0xf64] ;  /* 0x000f640001077983 */ /* 0x000ea20000300800 */
[----:B------:R-:W-:-:S02]  /*30c60*/  IADD3 R153, P1, R153, R4, RZ ;  /* 0x0000000499997210 */ /* 0x000fc40007f3e0ff */
[----:B------:R-:W-:-:S03]  /*30c70*/  IADD3 R22, P2, R22, R4, RZ ;  /* 0x0000000416167210 */ /* 0x000fc60007f5e0ff */
[----:B---3--:R-:W-:Y:S02]  /*30c80*/  IMAD.MOV.U32 R6, RZ, RZ, R153 ;  /* 0x000000ffff067224 */ /* 0x008fe400078e0099 */
[--C-:B------:R-:W-:Y:S01]  /*30c90*/  IMAD.X R23, R23, 0x1, R3.reuse, P2 ;  /* 0x0000000117177824 */ /* 0x100fe200010e0603 */
[----:B------:R1:W-:Y:S01]  /*30ca0*/  STL [R1+0xf68], R153 ;  /* 0x000f689901007387 */ /* 0x0003e20000100800 */
[----:B--2---:R-:W-:-:S05]  /*30cb0*/  IMAD.X R7, R7, 0x1, R3, P1 ;  /* 0x0000000107077824 */ /* 0x004fca00008e0603 */
[----:B------:R2:W-:Y:S04]  /*30cc0*/  STL [R1+0xf64], R7 ;  /* 0x000f640701007387 */ /* 0x0005e80000100800 */
[----:B------:R3:W-:Y:S04]  /*30cd0*/  LDGSTS.E [R5+0x46300], desc[UR8][R6.64], P0 ;  /* 0x4630000006057fae */ /* 0x0007e80008121848 */
[----:B------:R-:W-:Y:S04]  /*30ce0*/  STL [R1+0xf88], R22 ;  /* 0x000f881601007387 */ /* 0x000fe80000100800 */
[----:B-1----:R-:W4:Y:S01]  /*30cf0*/  LDL.LU R153, [R1+0x1004] ;  /* 0x0010040001997983 */ /* 0x002f220000300800 */
[----:B---3--:R-:W-:-:S02]  /*30d00*/  IMAD.MOV.U32 R6, RZ, RZ, R22 ;  /* 0x000000ffff067224 */ /* 0x008fc400078e0016 */
[----:B--2---:R-:W-:Y:S01]  /*30d10*/  IMAD.MOV.U32 R7, RZ, RZ, R23 ;  /* 0x000000ffff077224 */ /* 0x004fe200078e0017 */
[----:B------:R1:W-:Y:S04]  /*30d20*/  STL [R1+0xf84], R23 ;  /* 0x000f841701007387 */ /* 0x0003e80000100800 */
[----:B------:R2:W-:Y:S04]  /*30d30*/  LDGSTS.E [R5+0x46700], desc[UR8][R6.64], P0 ;  /* 0x4670000006057fae */ /* 0x0005e80008121848 */
[----:B-1----:R-:W3:Y:S04]  /*30d40*/  LDL.LU R23, [R1+0x1044] ;  /* 0x0010440001177983 */ /* 0x002ee80000300800 */
[----:B------:R-:W3:Y:S04]  /*30d50*/  LDL.LU R22, [R1+0x1048] ;  /* 0x0010480001167983 */ /* 0x000ee80000300800 */
[----:B------:R-:W4:Y:S04]  /*30d60*/  LDL.LU R6, [R1+0xfa4] ;  /* 0x000fa40001067983 */ /* 0x000f280000300800 */
[----:B------:R-:W2:Y:S01]  /*30d70*/  LDL.LU R7, [R1+0xfa8] ;  /* 0x000fa80001077983 */ /* 0x000ea20000300800 */
[----:B------:R-:W-:-:S05]  /*30d80*/  IADD3 R154, P2, R154, R4, RZ ;  /* 0x000000049a9a7210 */ /* 0x000fca0007f5e0ff */
[----:B------:R-:W-:Y:S01]  /*30d90*/  IMAD.X R12, R12, 0x1, R3, P2 ;  /* 0x000000010c0c7824 */ /* 0x000fe200010e0603 */
[----:B--2---:R-:W-:-:S05]  /*30da0*/  IADD3 R7, P1, R7, R4, RZ ;  /* 0x0000000407077210 */ /* 0x004fca0007f3e0ff */
[----:B----4-:R-:W-:Y:S01]  /*30db0*/  IMAD.X R6, R6, 0x1, R3, P1 ;  /* 0x0000000106067824 */ /* 0x010fe200008e0603 */
[----:B------:R1:W-:Y:S04]  /*30dc0*/  STL [R1+0xfa8], R7 ;  /* 0x000fa80701007387 */ /* 0x0003e80000100800 */
[----:B------:R2:W-:Y:S01]  /*30dd0*/  STL [R1+0xfa4], R6 ;  /* 0x000fa40601007387 */ /* 0x0005e20000100800 */
[----:B-1----:R-:W-:-:S04]  /*30de0*/  LOP3.LUT R7, R7, R6, RZ, 0x3c, !PT ;  /* 0x0000000607077212 */ /* 0x002fc800078e3cff */
[----:B--2---:R-:W-:-:S04]  /*30df0*/  LOP3.LUT R6, R7, R6, RZ, 0x3c, !PT ;  /* 0x0000000607067212 */ /* 0x004fc800078e3cff */
[----:B------:R-:W-:Y:S01]  /*30e00*/  LOP3.LUT R7, R7, R6, RZ, 0x3c, !PT ;  /* 0x0000000607077212 */ /* 0x000fe200078e3cff */
[----:B------:R-:W-:Y:S04]  /*30e10*/  STL [R1+0xfc8], R154 ;  /* 0x000fc89a01007387 */ /* 0x000fe80000100800 */
[----:B------:R1:W-:Y:S04]  /*30e20*/  LDGSTS.E [R5+0x46b00], desc[UR8][R6.64], P0 ;  /* 0x46b0000006057fae */ /* 0x0003e80008121848 */
[----:B------:R2:W-:Y:S01]  /*30e30*/  STL [R1+0xfc4], R12 ;  /* 0x000fc40c01007387 */ /* 0x0005e20000100800 */
[----:B-1----:R-:W-:-:S02]  /*30e40*/  IMAD.MOV.U32 R6, RZ, RZ, R154 ;  /* 0x000000ffff067224 */ /* 0x002fc400078e009a */
[----:B------:R-:W-:Y:S02]  /*30e50*/  IMAD.MOV.U32 R7, RZ, RZ, R12 ;  /* 0x000000ffff077224 */ /* 0x000fe400078e000c */
[----:B--2---:R-:W5:Y:S04]  /*30e60*/  LDL.LU R12, [R1+0x1a90] ;  /* 0x001a9000010c7983 */ /* 0x004f680000300800 */
[----:B------:R-:W5:Y:S04]  /*30e70*/  LDL.LU R154, [R1+0x1a8c] ;  /* 0x001a8c00019a7983 */ /* 0x000f680000300800 */
[----:B------:R1:W-:Y:S04]  /*30e80*/  LDGSTS.E [R5+0x46f00], desc[UR8][R6.64], P0 ;  /* 0x46f0000006057fae */ /* 0x0003e80008121848 */
[----:B------:R-:W2:Y:S04]  /*30e90*/  LDL.LU R6, [R1+0xfe4] ;  /* 0x000fe40001067983 */ /* 0x000ea80000300800 */
[----:B------:R-:W1:Y:S01]  /*30ea0*/  LDL.LU R7, [R1+0xfe8] ;  /* 0x000fe80001077983 */ /* 0x000e620000300800 */
[----:B------:R-:W-:-:S05]  /*30eb0*/  IADD3 R152, P2, R152, R4, RZ ;  /* 0x0000000498987210 */ /* 0x000fca0007f5e0ff */
[----:B------:R-:W-:Y:S01]  /*30ec0*/  IMAD.X R153, R153, 0x1, R3, P2 ;  /* 0x0000000199997824 */ /* 0x000fe200010e0603 */
[----:B-1----:R-:W-:-:S05]  /*30ed0*/  IADD3 R7, P1, R7, R4, RZ ;  /* 0x0000000407077210 */ /* 0x002fca0007f3e0ff */
[----:B--2---:R-:W-:Y:S01]  /*30ee0*/  IMAD.X R6, R6, 0x1, R3, P1 ;  /* 0x0000000106067824 */ /* 0x004fe200008e0603 */
        /* <DEDUP_REMOVED lines=15> */
[----:B---3--:R-:W-:-:S05]  /*30fe0*/  IADD3 R22, P2, R22, R4, RZ ;  /* 0x0000000416167210 */ /* 0x008fca0007f5e0ff */
        /* <DEDUP_REMOVED lines=12> */
[----:B------:R-:W-:Y:S01]  /*310b0*/  IMAD.MOV.U32 R6, RZ, RZ, R22 ;  /* 0x000000ffff067224 */ /* 0x000fe200078e0016 */
[----:B--2---:R1:W5:Y:S04]  /*310c0*/  LDL.LU R23, [R1+0x1a80] ;  /* 0x001a800001177983 */ /* 0x0043680000300800 */
[----:B------:R1:W5:Y:S01]  /*310d0*/  LDL.LU R22, [R1+0x1a7c] ;  /* 0x001a7c0001167983 */ /* 0x0003620000300800 */
[----:B------:R-:W-:-:S03]  /*310e0*/  UISETP.NE.U32.AND UP0, UPT, UR12, UR10, UPT ;  /* 0x0000000a0c00728c */ /* 0x000fc6000bf05070 */
[----:B------:R1:W-:Y:S03]  /*310f0*/  LDGSTS.E [R5+0x47f00], desc[UR8][R6.64], P0 ;  /* 0x47f0000006057fae */ /* 0x0003e60008121848 */
[----:B------:R-:W-:Y:S01]  /*31100*/  PLOP3.LUT P0, PT, PT, PT, UP0, 0x80, 0x0 ;  /* 0x000000000000781c */ /* 0x000fe20003f0f008 */
[----:B------:R-:W0:Y:S01]  /*31110*/  LDGDEPBAR ;  /* 0x00000000000079af */ /* 0x000e220000000000 */
[----:B------:R-:W-:-:S11]  /*31120*/  UMOV UR5, UR12 ;  /* 0x0000000c00057c82 */ /* 0x000fd60008000000 */
[----:B-1----:R-:W-:Y:S05]  /*31130*/  @P0 BRA `(.L_x_1) ;  /* 0xfffffeb000580947 */ /* 0x002fea000383ffff */
.L_x_0:
[----:B------:R-:W1:Y:S01]  /*31140*/  S2R R252, SR_TID.X ;  /* 0x0000000000fc7919 */ /* 0x000e620000002100 */
[----:B------:R-:W-:Y:S01]  /*31150*/  ULDC.64 UR10, c[0x0][0x228] ;  /* 0x00008a00000a7ab9 */ /* 0x000fe20000000a00 */
[----:B------:R-:W-:-:S04]  /*31160*/  DEPBAR.LE SB0, 0x0 ;  /* 0x000080000000791a */ /* 0x000fc80000000000 */
[----:B-----5:R-:W2:Y:S01]  /*31170*/  S2R R6, SR_TID.X ;  /* 0x0000000000067919 */ /* 0x020ea20000002100 */
[----:B------:R-:W-:Y:S01]  /*31180*/  ULDC.64 UR4, c[0x0][0x228] ;  /* 0x00008a0000047ab9 */ /* 0x000fe20000000a00 */
[----:B------:R-:W-:Y:S01]  /*31190*/  ULDC UR7, c[0x0][0x248] ;  /* 0x0000920000077ab9 */ /* 0x000fe20000000800 */
[----:B------:R-:W-:Y:S01]  /*311a0*/  ULDC UR12, c[0x0][0x248] ;  /* 0x00009200000c7ab9 */ /* 0x000fe20000000800 */
[----:B------:R-:W3:Y:S01]  /*311b0*/  S2R R250, SR_TID.X ;  /* 0x0000000000fa7919 */ /* 0x000ee20000002100 */
[----:B------:R-:W-:Y:S01]  /*311c0*/  ULDC.64 UR38, c[0x0][0x228] ;  /* 0x00008a0000267ab9 */ /* 0x000fe20000000a00 */
        /* <DEDUP_REMOVED lines=20> */
[C---:B-1----:R-:W-:Y:S01]  /*31310*/  IMAD.SHL.U32 R4, R252.reuse, 0x10, RZ ;  /* 0x00000010fc047824 */ /* 0x042fe200078e00ff */
[----:B------:R-:W-:Y:S01]  /*31320*/  ULDC UR48, c[0x0][0x228] ;  /* 0x00008a0000307ab9 */ /* 0x000fe20000000800 */
[----:B------:R-:W-:Y:S01]  /*31330*/  IMAD.SHL.U32 R155, R252, 0x40, RZ ;  /* 0x00000040fc9b7824 */ /* 0x000fe200078e00ff */
[----:B------:R-:W-:Y:S01]  /*31340*/  ULDC UR49, c[0x0][0x228] ;  /* 0x00008a0000317ab9 */ /* 0x000fe20000000800 */
[----:B------:R-:W-:Y:S01]  /*31350*/  ULDC UR50, c[0x0][0x228] ;  /* 0x00008a0000327ab9 */ /* 0x000fe20000000800 */
[----:B------:R-:W-:Y:S01]  /*31360*/  LOP3.LUT R4, R4, 0xf0, RZ, 0xc0, !PT ;  /* 0x000000f004047812 */ /* 0x000fe200078ec0ff */
[C---:B--2---:R-:W-:Y:S01]  /*31370*/  IMAD.SHL.U32 R7, R6.reuse, 0x10, RZ ;  /* 0x0000001006077824 */ /* 0x044fe200078e00ff */
[----:B------:R-:W-:Y:S01]  /*31380*/  LOP3.LUT R155, R155, 0x400, RZ, 0xc0, !PT ;  /* 0x000004009b9b7812 */ /* 0x000fe200078ec0ff */
[----:B------:R-:W-:Y:S01]  /*31390*/  IMAD.SHL.U32 R6, R6, 0x40, RZ ;  /* 0x0000004006067824 */ /* 0x000fe200078e00ff */
[----:B------:R-:W-:Y:S01]  /*313a0*/  ULDC UR51, c[0x0][0x228] ;  /* 0x00008a0000337ab9 */ /* 0x000fe20000000800 */
[----:B---3--:R-:W-:Y:S01]  /*313b0*/  IMAD.SHL.U32 R5, R250, 0x8, RZ ;  /* 0x00000008fa057824 */ /* 0x008fe200078e00ff */
[----:B------:R-:W-:Y:S01]  /*313c0*/  LOP3.LUT R3, R7, 0xf0, RZ, 0xc0, !PT ;  /* 0x000000f007037812 */ /* 0x000fe200078ec0ff */
[----:B------:R-:W-:Y:S01]  /*313d0*/  ULDC UR19, c[0x0][0x228] ;  /* 0x00008a0000137ab9 */ /* 0x000fe20000000800 */
[----:B------:R-:W-:Y:S01]  /*313e0*/  LOP3.LUT R2, R6, 0x400, RZ, 0xc0, !PT ;  /* 0x0000040006027812 */ /* 0x000fe200078ec0ff */
[----:B------:R-:W-:Y:S01]  /*313f0*/  IMAD.SHL.U32 R6, R252, 0x8, RZ ;  /* 0x00000008fc067824 */ /* 0x000fe200078e00ff */
[----:B------:R-:W-:Y:S01]  /*31400*/  IADD3 R155, R155, UR6, R4 ;  /* 0x000000069b9b7c10 */ /* 0x000fe2000fffe004 */
[----:B------:R-:W-:Y:S01]  /*31410*/  VIADD R4, R22, 0x81 ;  /* 0x0000008116047836 */ /* 0x000fe20000000000 */
[----:B------:R-:W-:Y:S01]  /*31420*/  IADD3 R2, R2, UR6, R3 ;  /* 0x0000000602027c10 */ /* 0x000fe2000fffe003 */
[----:B------:R-:W-:Y:S01]  /*31430*/  ULDC UR25, c[0x0][0x228] ;  /* 0x00008a0000197ab9 */ /* 0x000fe20000000800 */
[----:B------:R-:W-:Y:S01]  /*31440*/  LOP3.LUT R5, R5, 0x300, RZ, 0xc0, !PT ;  /* 0x0000030005057812 */ /* 0x000fe200078ec0ff */
[----:B------:R-:W-:Y:S01]  /*31450*/  ULDC UR26, c[0x0][0x228] ;  /* 0x00008a00001a7ab9 */ /* 0x000fe20000000800 */
[----:B------:R-:W-:Y:S01]  /*31460*/  ISETP.GE.AND P1, PT, R4, UR11, PT ;  /* 0x0000000b04007c0c */ /* 0x000fe2000bf26270 */
[----:B------:R-:W-:Y:S01]  /*31470*/  ULDC UR11, c[0x0][0x248] ;  /* 0x00009200000b7ab9 */ /* 0x000fe20000000800 */
[----:B------:R-:W2:Y:S01]  /*31480*/  LDL.LU R4, [R1+0xc00] ;  /* 0x000c000001047983 */ /* 0x000ea20000300800 */
[----:B------:R-:W-:Y:S01]  /*31490*/  IMAD.IADD R2, R2, 0x1, R5 ;  /* 0x0000000102027824 */ /* 0x000fe200078e0205 */
[----:B------:R-:W-:Y:S01]  /*314a0*/  LOP3.LUT R3, R6, 0x300, RZ, 0xc0, !PT ;  /* 0x0000030006037812 */ /* 0x000fe200078ec0ff */
[----:B------:R-:W-:Y:S01]  /*314b0*/  ULDC UR20, c[0x0][0x228] ;  /* 0x00008a0000147ab9 */ /* 0x000fe20000000800 */
[----:B------:R-:W2:Y:S01]  /*314c0*/  LDL.LU R5, [R1+0xc08] ;  /* 0x000c080001057983 */ /* 0x000ea20000300800 */
[----:B------:R-:W-:Y:S01]  /*314d0*/  ULDC UR21, c[0x0][0x228] ;  /* 0x00008a0000157ab9 */ /* 0x000fe20000000800 */
[----:B------:R-:W-:Y:S01]  /*314e0*/  ULDC UR22, c[0x0][0x228] ;  /* 0x00008a0000167ab9 */ /* 0x000fe20000000800 */
[----:B------:R-:W-:Y:S01]  /*314f0*/  IMAD.IADD R155, R155, 0x1, R3 ;  /* 0x000000019b9b7824 */ /* 0x000fe200078e0203 */
[----:B------:R-:W2:Y:S01]  /*31500*/  LDL.LU R6, [R1+0xa00] ;  /* 0x000a000001067983 */ /* 0x000ea20000300800 */
[----:B------:R-:W-:Y:S01]  /*31510*/  VIADD R3, R22, 0x80 ;  /* 0x0000008016037836 */ /* 0x000fe20000000000 */
[----:B------:R-:W-:Y:S01]  /*31520*/  ULDC UR27, c[0x0][0x228] ;  /* 0x00008a00001b7ab9 */ /* 0x000fe20000000800 */
[----:B------:R-:W-:Y:S01]  /*31530*/  ULDC UR16, c[0x0][0x228] ;  /* 0x00008a0000107ab9 */ /* 0x000fe20000000800 */
[----:B------:R-:W2:Y:S01]  /*31540*/  LDL.LU R7, [R1+0xa08] ;  /* 0x000a080001077983 */ /* 0x000ea20000300800 */
[----:B------:R-:W-:Y:S01]  /*31550*/  ULDC UR17, c[0x0][0x228] ;  /* 0x00008a0000117ab9 */ /* 0x000fe20000000800 */
[----:B------:R-:W-:Y:S01]  /*31560*/  ULDC UR18, c[0x0][0x228] ;  /* 0x00008a0000127ab9 */ /* 0x000fe20000000800 */
[----:B------:R-:W-:Y:S01]  /*31570*/  ULDC UR13, c[0x0][0x228] ;  /* 0x00008a00000d7ab9 */ /* 0x000fe20000000800 */
[----:B------:R-:W3:Y:S01]  /*31580*/  LDL.LU R156, [R1+0x800] ;  /* 0x00080000019c7983 */ /* 0x000ee20000300800 */
        /* <DEDUP_REMOVED lines=14> */
[----:B------:R-:W-:Y:S01]  /*31670*/  BAR.SYNC.DEFER_BLOCKING 0x0 ;  /* 0x0000000000007b1d */ /* 0x000fe20000010000 */
[----:B------:R-:W-:-:S02]  /*31680*/  LOP3.LUT R250, R250, 0x7f, RZ, 0xc0, !PT ;  /* 0x0000007ffafa7812 */ /* 0x000fc400078ec0ff */
[----:B------:R-:W-:Y:S02]  /*31690*/  ISETP.GE.AND P0, PT, R3, UR5, PT ;  /* 0x0000000503007c0c */ /* 0x000fe4000bf06270 */
[----:B------:R-:W-:Y:S01]  /*316a0*/  LEA R3, R250, UR6, 0x4 ;  /* 0x00000006fa037c11 */ /* 0x000fe2000f8e20ff */
[----:B------:R-:W-:Y:S01]  /*316b0*/  ULDC UR5, c[0x0][0x248] ;  /* 0x0000920000057ab9 */ /* 0x000fe20000000800 */
[----:B--2---:R1:W-:Y:S01]  /*316c0*/  STSM.16.M88.4 [R2], R4 ;  /* 0x0000000402007844 */ /* 0x0043e20000000200 */
[----:B------:R-:W-:Y:S06]  /*316d0*/  BAR.SYNC.DEFER_BLOCKING 0x0 ;  /* 0x0000000000007b1d */ /* 0x000fec0000010000 */
[----:B-1----:R-:W2:Y:S04]  /*316e0*/  LDL.LU R4, [R1+0x400] ;  /* 0x0004000001047983 */ /* 0x002ea80000300800 */
[----:B------:R-:W2:Y:S04]  /*316f0*/  LDL.LU R5, [R1+0x408] ;  /* 0x0004080001057983 */ /* 0x000ea80000300800 */
[----:B------:R-:W2:Y:S04]  /*31700*/  LDL.LU R6, [R1+0x200] ;  /* 0x0002000001067983 */ /* 0x000ea80000300800 */
[----:B------:R-:W1:Y:S01]  /*31710*/  LDS.128 R160, [R3] ;  /* 0x0000000003a07984 */ /* 0x000e620000000c00 */
[----:B------:R-:W-:Y:S06]  /*31720*/  BAR.SYNC.DEFER_BLOCKING 0x0 ;  /* 0x0000000000007b1d */ /* 0x000fec0000010000 */
[----:B------:R-:W2:Y:S04]  /*31730*/  LDL.LU R7, [R1+0x208] ;  /* 0x0002080001077983 */ /* 0x000ea80000300800 */
[----:B---3--:R-:W-:Y:S01]  /*31740*/  STSM.16.M88.4 [R2], R156 ;  /* 0x0000009c02007844 */ /* 0x008fe20000000200 */
[----:B------:R-:W-:Y:S06]  /*31750*/  BAR.SYNC.DEFER_BLOCKING 0x0 ;  /* 0x0000000000007b1d */ /* 0x000fec0000010000 */
[----:B------:R-:W3:Y:S04]  /*31760*/  LDS.128 R156, [R3] ;  /* 0x00000000039c7984 */ /* 0x000ee80000000c00 */
[----:B-1----:R-:W-:Y:S04]  /*31770*/  STL.64 [R1+0xe10], R160 ;  /* 0x000e10a001007387 */ /* 0x002fe80000100a00 */
[----:B------:R-:W-:Y:S01]  /*31780*/  STL.64 [R1+0xe18], R162 ;  /* 0x000e18a201007387 */ /* 0x000fe20000100a00 */
[----:B------:R-:W-:Y:S06]  /*31790*/  BAR.SYNC.DEFER_BLOCKING 0x0 ;  /* 0x0000000000007b1d */ /* 0x000fec0000010000 */
[----:B---3--:R1:W-:Y:S04]  /*317a0*/  STL.64 [R1+0xe00], R156 ;  /* 0x000e009c01007387 */ /* 0x0083e80000100a00 */
[----:B------:R3:W-:Y:S04]  /*317b0*/  STL.64 [R1+0xe08], R158 ;  /* 0x000e089e01007387 */ /* 0x0007e80000100a00 */
[----:B-1----:R-:W4:Y:S04]  /*317c0*/  LDL.LU R156, [R1] ;  /* 0x00000000019c7983 */ /* 0x002f280000300800 */
[----:B------:R-:W4:Y:S01]  /*317d0*/  LDL.LU R157, [R1+0x8] ;  /* 0x00000800019d7983 */ /* 0x000f220000300800 */
[----:B---3--:R-:W-:-:S02]  /*317e0*/  IMAD.MOV.U32 R158, RZ, RZ, R24 ;  /* 0x000000ffff9e7224 */ /* 0x008fc400078e0018 */
[----:B------:R-:W-:Y:S01]  /*317f0*/  IMAD.MOV.U32 R159, RZ, RZ, R26 ;  /* 0x000000ffff9f7224 */ /* 0x000fe200078e001a */
        /* <DEDUP_REMOVED lines=8> */
[----:B----4-:R-:W-:Y:S01]  /*31880*/  STSM.16.M88.4 [R2], R156 ;  /* 0x0000009c02007844 */ /* 0x010fe20000000200 */
[----:B------:R-:W-:Y:S06]  /*31890*/  BAR.SYNC.DEFER_BLOCKING 0x0 ;  /* 0x0000000000007b1d */ /* 0x000fec0000010000 */
[----:B------:R-:W3:Y:S04]  /*318a0*/  LDS.128 R156, [R3] ;  /* 0x00000000039c7984 */ /* 0x000ee80000000c00 */
[----:B-1----:R-:W-:Y:S04]  /*318b0*/  STL.64 [R1+0xc00], R160 ;  /* 0x000c00a001007387 */ /* 0x002fe80000100a00 */
[----:B------:R-:W-:Y:S01]  /*318c0*/  STL.64 [R1+0xc08], R162 ;  /* 0x000c08a201007387 */ /* 0x000fe20000100a00 */
[----:B------:R-:W-:Y:S06]  /*318d0*/  BAR.SYNC.DEFER_BLOCKING 0x0 ;  /* 0x0000000000007b1d */ /* 0x000fec0000010000 */
[----:B---3--:R1:W-:Y:S04]  /*318e0*/  STL.64 [R1+0xa00], R156 ;  /* 0x000a009c01007387 */ /* 0x0083e80000100a00 */
[----:B------:R3:W-:Y:S04]  /*318f0*/  STL.64 [R1+0xa08], R158 ;  /* 0x000a089e01007387 */ /* 0x0007e80000100a00 */
[----:B-1----:R-:W4:Y:S04]  /*31900*/  LDL.LU R156, [R1+0x804] ;  /* 0x00080400019c7983 */ /* 0x002f280000300800 */
[----:B------:R-:W4:Y:S04]  /*31910*/  LDL.LU R157, [R1+0x80c] ;  /* 0x00080c00019d7983 */ /* 0x000f280000300800 */
[----:B---3--:R-:W4:Y:S04]  /*31920*/  LDL.LU R158, [R1+0x604] ;  /* 0x00060400019e7983 */ /* 0x008f280000300800 */
[----:B------:R-:W4:Y:S04]  /*31930*/  LDL.LU R159, [R1+0x60c] ;  /* 0x00060c00019f7983 */ /* 0x000f280000300800 */
        /* <DEDUP_REMOVED lines=8> */
[----:B-1----:R-:W-:Y:S04]  /*319c0*/  STL.64 [R1+0x600], R160 ;  /* 0x000600a001007387 */ /* 0x002fe80000100a00 */
[----:B------:R-:W-:Y:S04]  /*319d0*/  STL.64 [R1+0x608], R162 ;  /* 0x000608a201007387 */ /* 0x000fe80000100a00 */
[----:B----4-:R-:W-:Y:S01]  /*319e0*/  STSM.16.M88.4 [R2], R156 ;  /* 0x0000009c02007844 */ /* 0x010fe20000000200 */
[----:B------:R-:W-:Y:S06]  /*319f0*/  BAR.SYNC.DEFER_BLOCKING 0x0 ;  /* 0x0000000000007b1d */ /* 0x000fec0000010000 */
[----:B------:R-:W1:Y:S02]  /*31a00*/  LDS.128 R156, [R3] ;  /* 0x00000000039c7984 */ /* 0x000e640000000c00 */
[----:B------:R-:W-:Y:S06]  /*31a10*/  BAR.SYNC.DEFER_BLOCKING 0x0 ;  /* 0x0000000000007b1d */ /* 0x000fec0000010000 */
[----:B-1----:R1:W-:Y:S04]  /*31a20*/  STL.64 [R1+0x400], R156 ;  /* 0x0004009c01007387 */ /* 0x0023e80000100a00 */
[----:B------:R3:W-:Y:S04]  /*31a30*/  STL.64 [R1+0x408], R158 ;  /* 0x0004089e01007387 */ /* 0x0007e80000100a00 */
[----:B-1----:R-:W4:Y:S04]  /*31a40*/  LDL.LU R156, [R1+0x4] ;  /* 0x00000400019c7983 */ /* 0x002f280000300800 */
        /* <DEDUP_REMOVED lines=17> */
[----:B-1----:R1:W-:Y:S04]  /*31b60*/  STL.64 [R1], R24 ;  /* 0x0000001801007387 */ /* 0x0023e80000100a00 */
        /* <DEDUP_REMOVED lines=22> */
[----:B------:R-:W4:Y:S04]  /*31cd0*/  LDL.LU R25, [R1+0x18] ;  /* 0x0000180001197983 */ /* 0x000f280000300800 */
[----:B--2---:R1:W-:Y:S01]  /*31ce0*/  STSM.16.M88.4 [R2], R4 ;  /* 0x0000000402007844 */ /* 0x0043e20000000200 */
[----:B------:R-:W-:Y:S01]  /*31cf0*/  BAR.SYNC.DEFER_BLOCKING 0x0 ;  /* 0x0000000000007b1d */ /* 0x000fe20000010000 */
[----:B---3--:R-:W-:-:S02]  /*31d00*/  IMAD.MOV.U32 R26, RZ, RZ, R28 ;  /* 0x000000ffff1a7224 */ /* 0x008fc400078e001c */
[----:B------:R-:W-:-:S03]  /*31d10*/  IMAD.MOV.U32 R27, RZ, RZ, R30 ;  /* 0x000000ffff1b7224 */ /* 0x000fc600078e001e */
        /* <DEDUP_REMOVED lines=33> */
[----:B------:R-:W-:Y:S04]  /*31f30*/  STL.64 [R1+0x618], R26 ;  /* 0x0006181a01007387 */ /* 0x000fe80000100a00 */
[----:B-1----:R-:W3:Y:S04]  /*31f40*/  LDL.LU R24, [R1+0x14] ;  /* 0x0000140001187983 */ /* 0x002ee80000300800 */
[----:B------:R-:W3:Y:S04]  /*31f50*/  LDL.LU R25, [R1+0x1c] ;  /* 0x00001c0001197983 */ /* 0x000ee80000300800 */
[----:B--2---:R1:W-:Y:S04]  /*31f60*/  STSM.16.M88.4 [R2], R4 ;  /* 0x0000000402007844 */ /* 0x0043e80000000200 */
[----:B-1----:R-:W2:Y:S04]  /*31f70*/  LDL.LU R4, [R1+0xc20] ;  /* 0x000c200001047983 */ /* 0x002ea80000300800 */
[----:B------:R-:W2:Y:S04]  /*31f80*/  LDL.LU R5, [R1+0xc28] ;  /* 0x000c280001057983 */ /* 0x000ea80000300800 */
[----:B------:R-:W2:Y:S04]  /*31f90*/  LDL.LU R6, [R1+0xa20] ;  /* 0x000a200001067983 */ /* 0x000ea80000300800 */
[----:B------:R-:W2:Y:S01]  /*31fa0*/  LDL.LU R7, [R1+0xa28] ;  /* 0x000a280001077983 */ /* 0x000ea20000300800 */
[----:B------:R-:W-:Y:S01]  /*31fb0*/  BAR.SYNC.DEFER_BLOCKING 0x0 ;  /* 0x0000000000007b1d */ /* 0x000fe20000010000 */
[----:B------:R-:W-:-:S02]  /*31fc0*/  IMAD.MOV.U32 R26, RZ, RZ, R29 ;  /* 0x000000ffff1a7224 */ /* 0x000fc400078e001d */
[----:B------:R-:W-:-:S03]  /*31fd0*/  IMAD.MOV.U32 R27, RZ, RZ, R31 ;  /* 0x000000ffff1b7224 */ /* 0x000fc600078e001f */
[----:B------:R-:W1:Y:S02]  /*31fe0*/  LDS.128 R28, [R3] ;  /* 0x00000000031c7984 */ /* 0x000e640000000c00 */
[----:B------:R-:W-:Y:S06]  /*31ff0*/  BAR.SYNC.DEFER_BLOCKING 0x0 ;  /* 0x0000000000007b1d */ /* 0x000fec0000010000 */
[----:B-1----:R-:W-:Y:S04]  /*32000*/  STL.64 [R1+0x410], R28 ;  /* 0x0004101c01007387 */ /* 0x002fe80000100a00 */
[----:B------:R-:W-:Y:S04]  /*32010*/  STL.64 [R1+0x418], R30 ;  /* 0x0004181e01007387 */ /* 0x000fe80000100a00 */
[----:B---3--:R-:W-:Y:S01]  /*32020*/  STSM.16.M88.4 [R2], R24 ;  /* 0x0000001802007844 */ /* 0x008fe20000000200 */
        /* <DEDUP_REMOVED lines=14> */
[----:B------:R-:W2:Y:S04]  /*32110*/  LDL.LU R7, [R1+0x228] ;  /* 0x0002280001077983 */ /* 0x000ea80000300800 */
[----:B------:R-:W1:Y:S01]  /*32120*/  LDS.128 R28, [R3] ;  /* 0x00000000031c7984 */ /* 0x000e620000000c00 */
[----:B------:R-:W-:Y:S06]  /*32130*/  BAR.SYNC.DEFER_BLOCKING 0x0 ;  /* 0x0000000000007b1d */ /* 0x000fec0000010000 */
        /* <DEDUP_REMOVED lines=10> */
[----:B--2---:R1:W-:Y:S01]  /*321e0*/  STSM.16.M88.4 [R2], R4 ;  /* 0x0000000402007844 */ /* 0x0043e20000000200 */
[----:B------:R-:W-:Y:S06]  /*321f0*/  BAR.SYNC.DEFER_BLOCKING 0x0 ;  /* 0x0000000000007b1d */ /* 0x000fec0000010000 */
[----:B-1----:R-:W2:Y:S04]  /*32200*/  LDL.LU R4, [R1+0xc24] ;  /* 0x000c240001047983 */ /* 0x002ea80000300800 */
[----:B------:R-:W2:Y:S04]  /*32210*/  LDL.LU R5, [R1+0xc2c] ;  /* 0x000c2c0001057983 */ /* 0x000ea80000300800 */
[----:B------:R-:W2:Y:S04]  /*32220*/  LDL.LU R6, [R1+0xa24] ;  /* 0x000a240001067983 */ /* 0x000ea80000300800 */
[----:B------:R-:W2:Y:S04]  /*32230*/  LDL.LU R7, [R1+0xa2c] ;  /* 0x000a2c0001077983 */ /* 0x000ea80000300800 */
[----:B------:R-:W1:Y:S01]  /*32240*/  LDS.128 R28, [R3] ;  /* 0x00000000031c7984 */ /* 0x000e620000000c00 */
[----:B------:R-:W-:-:S02]  /*32250*/  IMAD.MOV.U32 R26, RZ, RZ, R32 ;  /* 0x000000ffff1a7224 */ /* 0x000fc400078e0020 */
[----:B------:R-:W-:Y:S01]  /*32260*/  IMAD.MOV.U32 R27, RZ, RZ, R34 ;  /* 0x000000ffff1b7224 */ /* 0x000fe200078e0022 */
        /* <DEDUP_REMOVED lines=27> */
[----:B--2---:R2:W-:Y:S02]  /*32420*/  STSM.16.M88.4 [R2], R4 ;  /* 0x0000000402007844 */ /* 0x0045e40000000200 */
[----:B------:R-:W-:Y:S06]  /*32430*/  BAR.SYNC.DEFER_BLOCKING 0x0 ;  /* 0x0000000000007b1d */ /* 0x000fec0000010000 */
[----:B-1----:R1:W-:Y:S04]  /*32440*/  STL.64 [R1+0x420], R24 ;  /* 0x0004201801007387 */ /* 0x0023e80000100a00 */
[----:B------:R3:W-:Y:S04]  /*32450*/  STL.64 [R1+0x428], R26 ;  /* 0x0004281a01007387 */ /* 0x0007e80000100a00 */
[----:B--2---:R-:W2:Y:S04]  /*32460*/  LDL.LU R4, [R1+0x24] ;  /* 0x0000240001047983 */ /* 0x004ea80000300800 */
[----:B------:R-:W2:Y:S04]  /*32470*/  LDL.LU R5, [R1+0x2c] ;  /* 0x00002c0001057983 */ /* 0x000ea80000300800 */
[----:B------:R-:W4:Y:S01]  /*32480*/  LDS.128 R28, [R3] ;  /* 0x00000000031c7984 */ /* 0x000f220000000c00 */
[----:B------:R-:W-:-:S02]  /*32490*/  IMAD.MOV.U32 R6, RZ, RZ, R33 ;  /* 0x000000ffff067224 */ /* 0x000fc400078e0021 */
[----:B------:R-:W-:Y:S01]  /*324a0*/  IMAD.MOV.U32 R7, RZ, RZ, R35 ;  /* 0x000000ffff077224 */ /* 0x000fe200078e0023 */
[----:B------:R-:W-:Y:S01]  /*324b0*/  BAR.SYNC.DEFER_BLOCKING 0x0 ;  /* 0x0000000000007b1d */ /* 0x000fe20000010000 */
[----:B-1----:R-:W-:-:S07]  /*324c0*/  LOP3.LUT R24, R252, 0x7f, RZ, 0xc0, !PT ;  /* 0x0000007ffc187812 */ /* 0x002fce00078ec0ff */
[----:B---3--:R-:W1:Y:S01]  /*324d0*/  LDC R27, c[0x0][0x244] ;  /* 0x00009100ff1b7b82 */ /* 0x008e620000000800 */
[----:B----4-:R3:W-:Y:S04]  /*324e0*/  STL.64 [R1+0x220], R28 ;  /* 0x0002201c01007387 */ /* 0x0107e80000100a00 */
[----:B------:R4:W-:Y:S04]  /*324f0*/  STL.64 [R1+0x228], R30 ;  /* 0x0002281e01007387 */ /* 0x0009e80000100a00 */
[----:B---3--:R-:W3:Y:S04]  /*32500*/  LDL.LU R28, [R1+0xc30] ;  /* 0x000c3000011c7983 */ /* 0x008ee80000300800 */
[----:B------:R-:W3:Y:S04]  /*32510*/  LDL.LU R29, [R1+0xc38] ;  /* 0x000c3800011d7983 */ /* 0x000ee80000300800 */
[----:B----4-:R-:W3:Y:S04]  /*32520*/  LDL.LU R30, [R1+0xa30] ;  /* 0x000a3000011e7983 */ /* 0x010ee80000300800 */
[----:B------:R-:W3:Y:S01]  /*32530*/  LDL.LU R31, [R1+0xa38] ;  /* 0x000a3800011f7983 */ /* 0x000ee20000300800 */
[----:B------:R-:W-:Y:S01]  /*32540*/  LEA R24, R24, UR6, 0x4 ;  /* 0x0000000618187c11 */ /* 0x000fe2000f8e20ff */
[----:B------:R-:W-:-:S02]  /*32550*/  ULDC UR6, c[0x0][0x248] ;  /* 0x0000920000067ab9 */ /* 0x000fc40000000800 */
[----:B--2---:R2:W-:Y:S01]  /*32560*/  STSM.16.M88.4 [R2], R4 ;  /* 0x0000000402007844 */ /* 0x0045e20000000200 */
[----:B------:R-:W-:Y:S06]  /*32570*/  BAR.SYNC.DEFER_BLOCKING 0x0 ;  /* 0x0000000000007b1d */ /* 0x000fec0000010000 */
[----:B--2---:R-:W2:Y:S04]  /*32580*/  LDL.LU R4, [R1+0x830] ;  /* 0x0008300001047983 */ /* 0x004ea80000300800 */
[----:B------:R-:W2:Y:S04]  /*32590*/  LDL.LU R5, [R1+0x838] ;  /* 0x0008380001057983 */ /* 0x000ea80000300800 */
[----:B------:R-:W2:Y:S04]  /*325a0*/  LDL.LU R6, [R1+0x630] ;  /* 0x0006300001067983 */ /* 0x000ea80000300800 */
[----:B------:R-:W4:Y:S01]  /*325b0*/  LDS.128 R32, [R3] ;  /* 0x0000000003207984 */ /* 0x000f220000000c00 */
[----:B------:R-:W-:Y:S06]  /*325c0*/  BAR.SYNC.DEFER_BLOCKING 0x0 ;  /* 0x0000000000007b1d */ /* 0x000fec0000010000 */
[----:B------:R-:W2:Y:S04]  /*325d0*/  LDL.LU R7, [R1+0x638] ;  /* 0x0006380001077983 */ /* 0x000ea80000300800 */
[----:B---3--:R-:W-:Y:S01]  /*325e0*/  STSM.16.M88.4 [R155], R28 ;  /* 0x0000001c9b007844 */ /* 0x008fe20000000200 */
[----:B------:R-:W-:Y:S06]  /*325f0*/  BAR.SYNC.DEFER_BLOCKING 0x0 ;  /* 0x0000000000007b1d */ /* 0x000fec0000010000 */
[----:B------:R-:W3:Y:S04]  /*32600*/  LDS.128 R28, [R24] ;  /* 0x00000000181c7984 */ /* 0x000ee80000000c00 */
[----:B----4-:R-:W-:Y:S04]  /*32610*/  STL.64 [R1+0x20], R32 ;  /* 0x0000202001007387 */ /* 0x010fe80000100a00 */
[----:B------:R-:W-:Y:S01]  /*32620*/  STL.64 [R1+0x28], R34 ;  /* 0x0000282201007387 */ /* 0x000fe20000100a00 */
[----:B------:R-:W-:Y:S06]  /*32630*/  BAR.SYNC.DEFER_BLOCKING 0x0 ;  /* 0x0000000000007b1d */ /* 0x000fec0000010000 */
[----:B---3--:R3:W-:Y:S04]  /*32640*/  STL.64 [R1+0xe70], R28 ;  /* 0x000e701c01007387 */ /* 0x0087e80000100a00 */
[----:B------:R4:W-:Y:S04]  /*32650*/  STL.64 [R1+0xe78], R30 ;  /* 0x000e781e01007387 */ /* 0x0009e80000100a00 */
[----:B---3--:R-:W3:Y:S04]  /*32660*/  LDL.LU R28, [R1+0x430] ;  /* 0x00043000011c7983 */ /* 0x008ee80000300800 */
[----:B------:R-:W3:Y:S04]  /*32670*/  LDL.LU R29, [R1+0x438] ;  /* 0x00043800011d7983 */ /* 0x000ee80000300800 */
[----:B----4-:R-:W3:Y:S04]  /*32680*/  LDL.LU R30, [R1+0x230] ;  /* 0x00023000011e7983 */ /* 0x010ee80000300800 */
[----:B------:R-:W3:Y:S04]  /*32690*/  LDL.LU R31, [R1+0x238] ;  /* 0x00023800011f7983 */ /* 0x000ee80000300800 */
[----:B--2---:R2:W-:Y:S01]  /*326a0*/  STSM.16.M88.4 [R155], R4 ;  /* 0x000000049b007844 */ /* 0x0045e20000000200 */
[----:B------:R-:W-:Y:S06]  /*326b0*/  BAR.SYNC.DEFER_BLOCKING 0x0 ;  /* 0x0000000000007b1d */ /* 0x000fec0000010000 */
[----:B--2---:R-:W2:Y:S04]  /*326c0*/  LDL.LU R4, [R1+0x30] ;  /* 0x0000300001047983 */ /* 0x004ea80000300800 */
[----:B------:R-:W2:Y:S04]  /*326d0*/  LDL.LU R5, [R1+0x38] ;  /* 0x0000380001057983 */ /* 0x000ea80000300800 */
[----:B------:R-:W4:Y:S01]  /*326e0*/  LDS.128 R32, [R24] ;  /* 0x0000000018207984 */ /* 0x000f220000000c00 */
[----:B------:R-:W-:Y:S06]  /*326f0*/  BAR.SYNC.DEFER_BLOCKING 0x0 ;  /* 0x0000000000007b1d */ /* 0x000fec0000010000 */
[----:B---3--:R-:W-:Y:S02]  /*32700*/  STSM.16.M88.4 [R155], R28 ;  /* 0x0000001c9b007844 */ /* 0x008fe40000000200 */
        /* <DEDUP_REMOVED lines=10> */
[----:B------:R-:W3:Y:S01]  /*327b0*/  LDL.LU R31, [R1+0xa3c] ;  /* 0x000a3c00011f7983 */ /* 0x000ee20000300800 */
[----:B------:R-:W-:-:S02]  /*327c0*/  IMAD.MOV.U32 R6, RZ, RZ, R36 ;  /* 0x000000ffff067224 */ /* 0x000fc400078e0024 */
[----:B------:R-:W-:-:S05]  /*327d0*/  IMAD.MOV.U32 R7, RZ, RZ, R38 ;  /* 0x000000ffff077224 */ /* 0x000fca00078e0026 */
        /* <DEDUP_REMOVED lines=8> */
[----:B----4-:R-:W-:Y:S04]  /*32860*/  STL.64 [R1+0x820], R32 ;  /* 0x0008202001007387 */ /* 0x010fe80000100a00 */
[----:B------:R-:W-:Y:S04]  /*32870*/  STL.64 [R1+0x828], R34 ;  /* 0x0008282201007387 */ /* 0x000fe80000100a00 */
[----:B---3--:R-:W-:Y:S01]  /*32880*/  STSM.16.M88.4 [R155], R28 ;  /* 0x0000001c9b007844 */ /* 0x008fe20000000200 */
[----:B------:R-:W-:Y:S06]  /*32890*/  BAR.SYNC.DEFER_BLOCKING 0x0 ;  /* 0x0000000000007b1d */ /* 0x000fec0000010000 */
[----:B------:R-:W3:Y:S02]  /*328a0*/  LDS.128 R28, [R24] ;  /* 0x00000000181c7984 */ /* 0x000ee40000000c00 */
        /* <DEDUP_REMOVED lines=13> */
[----:B----4-:R-:W-:Y:S04]  /*32980*/  STL.64 [R1+0x430], R32 ;  /* 0x0004302001007387 */ /* 0x010fe80000100a00 */
[----:B------:R-:W-:Y:S04]  /*32990*/  STL.64 [R1+0x438], R34 ;  /* 0x0004382201007387 */ /* 0x000fe80000100a00 */
[----:B---3--:R-:W-:Y:S01]  /*329a0*/  STSM.16.M88.4 [R155], R28 ;  /* 0x0000001c9b007844 */ /* 0x008fe20000000200 */
[----:B------:R-:W-:Y:S06]  /*329b0*/  BAR.SYNC.DEFER_BLOCKING 0x0 ;  /* 0x0000000000007b1d */ /* 0x000fec0000010000 */
[----:B------:R-:W3:Y:S04]  /*329c0*/  LDS.128 R28, [R24] ;  /* 0x00000000181c7984 */ /* 0x000ee80000000c00 */
[----:B---3--:R3:W-:Y:S04]  /*329d0*/  STL.64 [R1+0x230], R28 ;  /* 0x0002301c01007387 */ /* 0x0087e80000100a00 */
[----:B------:R4:W-:Y:S04]  /*329e0*/  STL.64 [R1+0x238], R30 ;  /* 0x0002381e01007387 */ /* 0x0009e80000100a00 */
[----:B---3--:R-:W3:Y:S04]  /*329f0*/  LDL.LU R28, [R1+0xc40] ;  /* 0x000c4000011c7983 */ /* 0x008ee80000300800 */
[----:B------:R-:W3:Y:S04]  /*32a00*/  LDL.LU R29, [R1+0xc48] ;  /* 0x000c4800011d7983 */ /* 0x000ee80000300800 */
[----:B----4-:R-:W3:Y:S04]  /*32a10*/  LDL.LU R30, [R1+0xa40] ;  /* 0x000a4000011e7983 */ /* 0x010ee80000300800 */
[----:B------:R-:W3:Y:S01]  /*32a20*/  LDL.LU R31, [R1+0xa48] ;  /* 0x000a4800011f7983 */ /* 0x000ee20000300800 */
[----:B------:R-:W-:Y:S01]  /*32a30*/  BAR.SYNC.DEFER_BLOCKING 0x0 ;  /* 0x0000000000007b1d */ /* 0x000fe20000010000 */
        /* <DEDUP_REMOVED lines=1087> */
[----:B------:R-:W2:Y:S04]  /*36e30*/  LDL.LU R7, [R1+0x71c] ;  /* 0x00071c0001077983 */ /* 0x000ea80000300800 */
[----:B------:R-:W4:Y:S01]  /*36e40*/  LDS.128 R32, [R24] ;  /* 0x0000000018207984 */ /* 0x000f220000000c00 */
[----:B------:R-:W-:Y:S06]  /*36e50*/  BAR.SYNC.DEFER_BLOCKING 0x0 ;  /* 0x0000000000007b1d */ /* 0x000fec0000010000 */
        /* <DEDUP_REMOVED lines=19> */
[----:B------:R-:W-:Y:S01]  /*36f90*/  STL.64 [R1+0x118], R34 ;  /* 0x0001182201007387 */ /* 0x000fe20000100a00 */
[----:B------:R-:W-:-:S02]  /*36fa0*/  IMAD.MOV.U32 R6, RZ, RZ, R93 ;  /* 0x000000ffff067224 */ /* 0x000fc400078e005d */
[----:B------:R-:W-:Y:S01]  /*36fb0*/  IMAD.MOV.U32 R7, RZ, RZ, R95 ;  /* 0x000000ffff077224 */ /* 0x000fe200078e005f */
        /* <DEDUP_REMOVED lines=35> */
[----:B------:R-:W-:Y:S01]  /*371f0*/  BAR.SYNC.DEFER_BLOCKING 0x0 ;  /* 0x0000000000007b1d */ /* 0x000fe20000010000 */
[----:B------:R-:W-:-:S02]  /*37200*/  IMAD.MOV.U32 R6, RZ, RZ, R96 ;  /* 0x000000ffff067224 */ /* 0x000fc400078e0060 */
[----:B------:R-:W-:-:S03]  /*37210*/  IMAD.MOV.U32 R7, RZ, RZ, R98 ;  /* 0x000000ffff077224 */ /* 0x000fc600078e0062 */
[----:B----4-:R-:W-:Y:S04]  /*37220*/  STL.64 [R1+0xf80], R32 ;  /* 0x000f802001007387 */ /* 0x010fe80000100a00 */
[----:B------:R-:W-:Y:S04]  /*37230*/  STL.64 [R1+0xf88], R34 ;  /* 0x000f882201007387 */ /* 0x000fe80000100a00 */
[----:B---3--:R-:W-:Y:S01]  /*37240*/  STSM.16.M88.4 [R155], R28 ;  /* 0x0000001c9b007844 */ /* 0x008fe20000000200 */
[----:B------:R-:W-:Y:S06]  /*37250*/  BAR.SYNC.DEFER_BLOCKING 0x0 ;  /* 0x0000000000007b1d */ /* 0x000fec0000010000 */
[----:B------:R-:W3:Y:S02]  /*37260*/  LDS.128 R28, [R24] ;  /* 0x00000000181c7984 */ /* 0x000ee40000000c00 */
[----:B------:R-:W-:Y:S06]  /*37270*/  BAR.SYNC.DEFER_BLOCKING 0x0 ;  /* 0x0000000000007b1d */ /* 0x000fec0000010000 */
[----:B--2---:R2:W-:Y:S04]  /*37280*/  STSM.16.M88.4 [R155], R4 ;  /* 0x000000049b007844 */ /* 0x0045e80000000200 */
[----:B---3--:R-:W-:Y:S04]  /*37290*/  STL.64 [R1+0xf70], R28 ;  /* 0x000f701c01007387 */ /* 0x008fe80000100a00 */
[----:B------:R-:W-:Y:S04]  /*372a0*/  STL.64 [R1+0xf78], R30 ;  /* 0x000f781e01007387 */ /* 0x000fe80000100a00 */
[----:B--2---:R-:W2:Y:S04]  /*372b0*/  LDL.LU R4, [R1+0xd24] ;  /* 0x000d240001047983 */ /* 0x004ea80000300800 */
[----:B------:R-:W2:Y:S04]  /*372c0*/  LDL.LU R5, [R1+0xd2c] ;  /* 0x000d2c0001057983 */ /* 0x000ea80000300800 */
[----:B------:R-:W2:Y:S04]  /*372d0*/  LDL.LU R6, [R1+0xb24] ;  /* 0x000b240001067983 */ /* 0x000ea80000300800 */
[----:B------:R-:W2:Y:S01]  /*372e0*/  LDL.LU R7, [R1+0xb2c] ;  /* 0x000b2c0001077983 */ /* 0x000ea20000300800 */
[----:B------:R-:W-:Y:S06]  /*372f0*/  BAR.SYNC.DEFER_BLOCKING 0x0 ;  /* 0x0000000000007b1d */ /* 0x000fec0000010000 */
[----:B------:R-:W3:Y:S02]  /*37300*/  LDS.128 R28, [R24] ;  /* 0x00000000181c7984 */ /* 0x000ee40000000c00 */
[----:B------:R-:W-:Y:S06]  /*37310*/  BAR.SYNC.DEFER_BLOCKING 0x0 ;  /* 0x0000000000007b1d */ /* 0x000fec0000010000 */
[----:B---3--:R-:W-:Y:S04]  /*37320*/  STL.64 [R1+0xb10], R28 ;  /* 0x000b101c01007387 */ /* 0x008fe80000100a00 */
[----:B------:R-:W-:Y:S04]  /*37330*/  STL.64 [R1+0xb18], R30 ;  /* 0x000b181e01007387 */ /* 0x000fe80000100a00 */
[----:B--2---:R2:W-:Y:S01]  /*37340*/  STSM.16.M88.4 [R155], R4 ;  /* 0x000000049b007844 */ /* 0x0045e20000000200 */
[----:B------:R-:W-:Y:S06]  /*37350*/  BAR.SYNC.DEFER_BLOCKING 0x0 ;  /* 0x0000000000007b1d */ /* 0x000fec0000010000 */
[----:B--2---:R-:W2:Y:S04]  /*37360*/  LDL.LU R4, [R1+0x924] ;  /* 0x0009240001047983 */ /* 0x004ea80000300800 */
[----:B------:R-:W2:Y:S04]  /*37370*/  LDL.LU R5, [R1+0x92c] ;  /* 0x00092c0001057983 */ /* 0x000ea80000300800 */
[----:B------:R-:W2:Y:S04]  /*37380*/  LDL.LU R6, [R1+0x724] ;  /* 0x0007240001067983 */ /* 0x000ea80000300800 */
[----:B------:R-:W2:Y:S04]  /*37390*/  LDL.LU R7, [R1+0x72c] ;  /* 0x00072c0001077983 */ /* 0x000ea80000300800 */
[----:B------:R-:W3:Y:S01]  /*373a0*/  LDS.128 R28, [R24] ;  /* 0x00000000181c7984 */ /* 0x000ee20000000c00 */
        /* <DEDUP_REMOVED lines=10> */
[----:B------:R-:W-:Y:S01]  /*37450*/  IMAD R2, R22, UR5, RZ ;  /* 0x0000000516027c24 */ /* 0x000fe2000f8e02ff */
[----:B------:R-:W-:Y:S03]  /*37460*/  BAR.SYNC.DEFER_BLOCKING 0x0 ;  /* 0x0000000000007b1d */ /* 0x000fe60000010000 */
[----:B------:R-:W-:-:S04]  /*37470*/  VIADD R2, R2, UR5 ;  /* 0x0000000502027c36 */ /* 0x000fc80008000000 */
[----:B------:R-:W-:-:S04]  /*37480*/  VIADD R2, R2, UR5 ;  /* 0x0000000502027c36 */ /* 0x000fc80008000000 */
[----:B------:R-:W-:-:S05]  /*37490*/  VIADD R2, R2, UR5 ;  /* 0x0000000502027c36 */ /* 0x000fca0008000000 */
[----:B------:R4:W-:Y:S02]  /*374a0*/  STL [R1+0x1164], R2 ;  /* 0x0011640201007387 */ /* 0x0009e40000100800 */
[----:B----4-:R-:W-:-:S05]  /*374b0*/  VIADD R2, R2, UR5 ;  /* 0x0000000502027c36 */ /* 0x010fca0008000000 */
[----:B------:R-:W-:Y:S04]  /*374c0*/  STL [R1+0x10a8], R2 ;  /* 0x0010a80201007387 */ /* 0x000fe80000100800 */
[----:B---3--:R-:W-:Y:S04]  /*374d0*/  STL.64 [R1+0x520], R28 ;  /* 0x0005201c01007387 */ /* 0x008fe80000100a00 */
[----:B------:R-:W-:Y:S04]  /*374e0*/  STL.64 [R1+0x528], R30 ;  /* 0x0005281e01007387 */ /* 0x000fe80000100a00 */
[----:B--2---:R2:W-:Y:S01]  /*374f0*/  STSM.16.M88.4 [R155], R4 ;  /* 0x000000049b007844 */ /* 0x0045e20000000200 */
[----:B------:R-:W-:Y:S06]  /*37500*/  BAR.SYNC.DEFER_BLOCKING 0x0 ;  /* 0x0000000000007b1d */ /* 0x000fec0000010000 */
[----:B--2---:R-:W2:Y:S04]  /*37510*/  LDL.LU R4, [R1+0x124] ;  /* 0x0001240001047983 */ /* 0x004ea80000300800 */
[----:B------:R-:W2:Y:S04]  /*37520*/  LDL.LU R5, [R1+0x12c] ;  /* 0x00012c0001057983 */ /* 0x000ea80000300800 */
[----:B------:R-:W3:Y:S01]  /*37530*/  LDS.128 R28, [R24] ;  /* 0x00000000181c7984 */ /* 0x000ee20000000c00 */
[----:B------:R-:W-:-:S02]  /*37540*/  IMAD.MOV.U32 R6, RZ, RZ, R97 ;  /* 0x000000ffff067224 */ /* 0x000fc400078e0061 */
[----:B------:R-:W-:Y:S01]  /*37550*/  IMAD.MOV.U32 R7, RZ, RZ, R99 ;  /* 0x000000ffff077224 */ /* 0x000fe200078e0063 */
        /* <DEDUP_REMOVED lines=10> */
[----:B------:R-:W-:Y:S01]  /*37600*/  VIADD R25, R2, UR5 ;  /* 0x0000000502197c36 */ /* 0x000fe20008000000 */
[----:B------:R-:W-:Y:S03]  /*37610*/  BAR.SYNC.DEFER_BLOCKING 0x0 ;  /* 0x0000000000007b1d */ /* 0x000fe60000010000 */
        /* <DEDUP_REMOVED lines=14> */
[----:B------:R-:W-:Y:S01]  /*37700*/  BAR.SYNC.DEFER_BLOCKING 0x0 ;  /* 0x0000000000007b1d */ /* 0x000fe20000010000 */
        /* <DEDUP_REMOVED lines=17> */
[----:B------:R4:W-:Y:S02]  /*37820*/  STL [R1+0x1004], R2 ;  /* 0x0010040201007387 */ /* 0x0009e40000100800 */
[----:B----4-:R-:W-:Y:S02]  /*37830*/  VIADD R2, R2, UR5 ;  /* 0x0000000502027c36 */ /* 0x010fe40008000000 */
[----:B---3--:R-:W-:Y:S04]  /*37840*/  STL.64 [R1+0xf90], R28 ;  /* 0x000f901c01007387 */ /* 0x008fe80000100a00 */
[----:B------:R-:W-:Y:S04]  /*37850*/  STL.64 [R1+0xf98], R30 ;  /* 0x000f981e01007387 */ /* 0x000fe80000100a00 */
[----:B--2---:R2:W-:Y:S01]  /*37860*/  STSM.16.M88.4 [R155], R4 ;  /* 0x000000049b007844 */ /* 0x0045e20000000200 */
[----:B------:R-:W-:Y:S06]  /*37870*/  BAR.SYNC.DEFER_BLOCKING 0x0 ;  /* 0x0000000000007b1d */ /* 0x000fec0000010000 */
[----:B--2---:R-:W2:Y:S04]  /*37880*/  LDL.LU R4, [R1+0x130] ;  /* 0x0001300001047983 */ /* 0x004ea80000300800 */
[----:B------:R3:W-:Y:S04]  /*37890*/  STL [R1+0x1008], R2 ;  /* 0x0010080201007387 */ /* 0x0007e80000100800 */
[----:B------:R-:W2:Y:S04]  /*378a0*/  LDL.LU R5, [R1+0x138] ;  /* 0x0001380001057983 */ /* 0x000ea80000300800 */
[----:B------:R-:W4:Y:S01]  /*378b0*/  LDS.128 R28, [R24] ;  /* 0x00000000181c7984 */ /* 0x000f220000000c00 */
[----:B---3--:R-:W-:Y:S01]  /*378c0*/  VIADD R2, R2, UR5 ;  /* 0x0000000502027c36 */ /* 0x008fe20008000000 */
[----:B------:R-:W-:-:S04]  /*378d0*/  ULDC UR5, c[0x0][0x248] ;  /* 0x0000920000057ab9 */ /* 0x000fc80000000800 */
[----:B------:R3:W-:Y:S01]  /*378e0*/  STL [R1+0x100c], R2 ;  /* 0x00100c0201007387 */ /* 0x0007e20000100800 */
[----:B------:R-:W-:Y:S02]  /*378f0*/  IMAD.MOV.U32 R6, RZ, RZ, R100 ;  /* 0x000000ffff067224 */ /* 0x000fe400078e0064 */
[----:B------:R-:W-:Y:S01]  /*37900*/  IMAD.MOV.U32 R7, RZ, RZ, R102 ;  /* 0x000000ffff077224 */ /* 0x000fe200078e0066 */
[----:B------:R-:W-:Y:S01]  /*37910*/  BAR.SYNC.DEFER_BLOCKING 0x0 ;  /* 0x0000000000007b1d */ /* 0x000fe20000010000 */
[----:B---3--:R-:W-:-:S05]  /*37920*/  VIADD R2, R2, UR6 ;  /* 0x0000000602027c36 */ /* 0x008fca0008000000 */
[----:B------:R-:W-:Y:S01]  /*37930*/  ULDC UR6, c[0x0][0x248] ;  /* 0x0000920000067ab9 */ /* 0x000fe20000000800 */
[----:B------:R3:W-:Y:S02]  /*37940*/  STL [R1+0x1010], R2 ;  /* 0x0010100201007387 */ /* 0x0007e40000100800 */
[----:B---3--:R-:W-:Y:S01]  /*37950*/  VIADD R2, R2, UR7 ;  /* 0x0000000702027c36 */ /* 0x008fe20008000000 */
[----:B------:R-:W-:Y:S01]  /*37960*/  ULDC UR7, c[0x0][0x248] ;  /* 0x0000920000077ab9 */ /* 0x000fe20000000800 */
[----:B----4-:R-:W-:Y:S04]  /*37970*/  STL.64 [R1+0xd20], R28 ;  /* 0x000d201c01007387 */ /* 0x010fe80000100a00 */
[----:B------:R-:W-:Y:S04]  /*37980*/  STL.64 [R1+0xd28], R30 ;  /* 0x000d281e01007387 */ /* 0x000fe80000100a00 */
[----:B--2---:R2:W-:Y:S01]  /*37990*/  STSM.16.M88.4 [R155], R4 ;  /* 0x000000049b007844 */ /* 0x0045e20000000200 */
[----:B------:R-:W-:Y:S06]  /*379a0*/  BAR.SYNC.DEFER_BLOCKING 0x0 ;  /* 0x0000000000007b1d */ /* 0x000fec0000010000 */
[----:B--2---:R-:W2:Y:S04]  /*379b0*/  LDL.LU R4, [R1+0xd34] ;  /* 0x000d340001047983 */ /* 0x004ea80000300800 */
[----:B------:R3:W-:Y:S04]  /*379c0*/  STL [R1+0x1014], R2 ;  /* 0x0010140201007387 */ /* 0x0007e80000100800 */
[----:B------:R-:W2:Y:S04]  /*379d0*/  LDL.LU R5, [R1+0xd3c] ;  /* 0x000d3c0001057983 */ /* 0x000ea80000300800 */
[----:B------:R-:W2:Y:S04]  /*379e0*/  LDL.LU R6, [R1+0xb34] ;  /* 0x000b340001067983 */ /* 0x000ea80000300800 */
[----:B------:R-:W2:Y:S04]  /*379f0*/  LDL.LU R7, [R1+0xb3c] ;  /* 0x000b3c0001077983 */ /* 0x000ea80000300800 */
[----:B------:R-:W4:Y:S01]  /*37a00*/  LDS.128 R28, [R24] ;  /* 0x00000000181c7984 */ /* 0x000f220000000c00 */
[----:B------:R-:W-:Y:S01]  /*37a10*/  BAR.SYNC.DEFER_BLOCKING 0x0 ;  /* 0x0000000000007b1d */ /* 0x000fe20000010000 */
[----:B---3--:R-:W-:-:S05]  /*37a20*/  VIADD R2, R2, UR5 ;  /* 0x0000000502027c36 */ /* 0x008fca0008000000 */
[----:B------:R-:W-:Y:S01]  /*37a30*/  ULDC UR5, c[0x0][0x248] ;  /* 0x0000920000057ab9 */ /* 0x000fe20000000800 */
[----:B------:R3:W-:Y:S02]  /*37a40*/  STL [R1+0x1018], R2 ;  /* 0x0010180201007387 */ /* 0x0007e40000100800 */
[----:B---3--:R-:W-:Y:S01]  /*37a50*/  VIADD R2, R2, UR6 ;  /* 0x0000000602027c36 */ /* 0x008fe20008000000 */
[----:B------:R-:W-:-:S04]  /*37a60*/  ULDC UR6, c[0x0][0x248] ;  /* 0x0000920000067ab9 */ /* 0x000fc80000000800 */
        /* <DEDUP_REMOVED lines=203> */
[----:B------:R3:W-:Y:S02]  /*38720*/  STL [R1+0x109c], R2 ;  /* 0x00109c0201007387 */ /* 0x0007e40000100800 */
        /* <DEDUP_REMOVED lines=8> */
[----:B----4-:R-:W-:Y:S04]  /*387b0*/  STL.64 [R1+0x340], R28 ;  /* 0x0003401c01007387 */ /* 0x010fe80000100a00 */
[----:B------:R-:W-:Y:S04]  /*387c0*/  STL.64 [R1+0x348], R30 ;  /* 0x0003481e01007387 */ /* 0x000fe80000100a00 */
[----:B------:R3:W-:Y:S02]  /*387d0*/  STL [R1+0x10a4], R2 ;  /* 0x0010a40201007387 */ /* 0x0007e40000100800 */
[----:B---3--:R-:W-:Y:S01]  /*387e0*/  VIADD R2, R2, UR5 ;  /* 0x0000000502027c36 */ /* 0x008fe20008000000 */
[----:B------:R-:W-:Y:S01]  /*387f0*/  ULDC UR5, c[0x0][0x248] ;  /* 0x0000920000057ab9 */ /* 0x000fe20000000800 */
        /* <DEDUP_REMOVED lines=15> */
[----:B---3--:R-:W-:Y:S02]  /*388f0*/  VIADD R2, R2, UR7 ;  /* 0x0000000702027c36 */ /* 0x008fe40008000000 */
        /* <DEDUP_REMOVED lines=72> */
[----:B------:R-:W-:-:S04]  /*38d80*/  ULDC.64 UR6, c[0x0][0x220] ;  /* 0x0000880000067ab9 */ /* 0x000fc80000000a00 */
[----:B------:R3:W-:Y:S02]  /*38d90*/  STL [R1+0x10e4], R2 ;  /* 0x0010e40201007387 */ /* 0x0007e40000100800 */
[----:B---3--:R-:W-:Y:S01]  /*38da0*/  VIADD R2, R2, UR5 ;  /* 0x0000000502027c36 */ /* 0x008fe20008000000 */
[----:B------:R-:W-:Y:S01]  /*38db0*/  ULDC UR5, c[0x0][0x248] ;  /* 0x0000920000057ab9 */ /* 0x000fe20000000800 */
[----:B----4-:R-:W-:Y:S04]  /*38dc0*/  STL.64 [R1+0x940], R28 ;  /* 0x0009401c01007387 */ /* 0x010fe80000100a00 */
[----:B------:R-:W-:Y:S04]  /*38dd0*/  STL.64 [R1+0x948], R30 ;  /* 0x0009481e01007387 */ /* 0x000fe80000100a00 */
[----:B------:R-:W-:Y:S04]  /*38de0*/  STL [R1+0x10e8], R2 ;  /* 0x0010e80201007387 */ /* 0x000fe80000100800 */
[----:B--2---:R2:W-:Y:S02]  /*38df0*/  STSM.16.M88.4 [R155], R4 ;  /* 0x000000049b007844 */ /* 0x0045e40000000200 */
[----:B--2---:R-:W-:Y:S01]  /*38e00*/  VIADD R4, R2, UR5 ;  /* 0x0000000502047c36 */ /* 0x004fe20008000000 */
[----:B------:R-:W-:-:S03]  /*38e10*/  ULDC UR5, c[0x0][0x248] ;  /* 0x0000920000057ab9 */ /* 0x000fc60000000800 */
[----:B------:R-:W-:Y:S01]  /*38e20*/  VIADD R28, R4, UR11 ;  /* 0x0000000b041c7c36 */ /* 0x000fe20008000000 */
[----:B------:R-:W-:Y:S01]  /*38e30*/  STL [R1+0x10ec], R4 ;  /* 0x0010ec0401007387 */ /* 0x000fe20000100800 */
[----:B-1----:R-:W-:Y:S01]  /*38e40*/  IMAD R3, R23, R27, RZ ;  /* 0x0000001b17037224 */ /* 0x002fe200078e02ff */
[----:B------:R-:W-:Y:S01]  /*38e50*/  LOP3.LUT R21, R21, 0xffdfffff, RZ, 0xc0, !PT ;  /* 0xffdfffff15157812 */ /* 0x000fe200078ec0ff */
[----:B------:R-:W-:Y:S01]  /*38e60*/  ULDC UR11, c[0x0][0x248] ;  /* 0x00009200000b7ab9 */ /* 0x000fe20000000800 */
[----:B------:R1:W-:Y:S02]  /*38e70*/  STL [R1+0x10f0], R28 ;  /* 0x0010f01c01007387 */ /* 0x0003e40000100800 */
[----:B-1----:R-:W-:Y:S01]  /*38e80*/  VIADD R28, R28, UR12 ;  /* 0x0000000c1c1c7c36 */ /* 0x002fe20008000000 */
[----:B------:R-:W-:Y:S01]  /*38e90*/  LEA R2, P2, R3, UR6, 0x2 ;  /* 0x0000000603027c11 */ /* 0x000fe2000f8410ff */
[----:B------:R-:W-:Y:S01]  /*38ea0*/  IMAD R26, R27, 0x80, R3 ;  /* 0x000000801b1a7824 */ /* 0x000fe200078e0203 */
[----:B------:R-:W-:-:S02]  /*38eb0*/  ULDC UR12, c[0x0][0x248] ;  /* 0x00009200000c7ab9 */ /* 0x000fc40000000800 */
[----:B------:R1:W-:Y:S02]  /*38ec0*/  STL [R1+0x10f4], R28 ;  /* 0x0010f41c01007387 */ /* 0x0003e40000100800 */
[----:B-1----:R-:W-:Y:S01]  /*38ed0*/  VIADD R28, R28, UR5 ;  /* 0x000000051c1c7c36 */ /* 0x002fe20008000000 */
[----:B------:R-:W-:-:S04]  /*38ee0*/  ULDC UR5, c[0x0][0x248] ;  /* 0x0000920000057ab9 */ /* 0x000fc80000000800 */
[----:B------:R1:W-:Y:S02]  /*38ef0*/  STL [R1+0x10f8], R28 ;  /* 0x0010f81c01007387 */ /* 0x0003e40000100800 */
[----:B-1----:R-:W-:Y:S01]  /*38f00*/  VIADD R28, R28, UR5 ;  /* 0x000000051c1c7c36 */ /* 0x002fe20008000000 */
[----:B------:R-:W-:-:S03]  /*38f10*/  ULDC UR5, c[0x0][0x248] ;  /* 0x0000920000057ab9 */ /* 0x000fc60000000800 */
[----:B------:R-:W-:Y:S01]  /*38f20*/  VIADD R30, R28, UR5 ;  /* 0x000000051c1e7c36 */ /* 0x000fe20008000000 */
        /* <DEDUP_REMOVED lines=72> */
[----:B------:R-:W-:Y:S01]  /*393b0*/  ULDC UR5, c[0x0][0x248] ;  /* 0x0000920000057ab9 */ /* 0x000fe20000000800 */
[----:B------:R-:W-:Y:S02]  /*393c0*/  STL [R1+0x10fc], R28 ;  /* 0x0010fc1c01007387 */ /* 0x000fe40000100800 */
[----:B------:R-:W-:Y:S01]  /*393d0*/  VIADD R104, R102, UR5 ;  /* 0x0000000566687c36 */ /* 0x000fe20008000000 */
[----:B------:R-:W-:Y:S01]  /*393e0*/  ULDC UR5, c[0x0][0x248] ;  /* 0x0000920000057ab9 */ /* 0x000fe20000000800 */
[----:B------:R-:W-:Y:S02]  /*393f0*/  STL [R1+0x1100], R30 ;  /* 0x0011001e01007387 */ /* 0x000fe40000100800 */
[----:B------:R-:W-:Y:S01]  /*39400*/  VIADD R106, R104, UR5 ;  /* 0x00000005686a7c36 */ /* 0x000fe20008000000 */
[----:B------:R-:W-:Y:S01]  /*39410*/  ULDC UR5, c[0x0][0x248] ;  /* 0x0000920000057ab9 */ /* 0x000fe20000000800 */
[----:B------:R-:W-:Y:S04]  /*39420*/  STL [R1+0x1104], R32 ;  /* 0x0011042001007387 */ /* 0x000fe80000100800 */
[----:B------:R-:W-:Y:S04]  /*39430*/  STL [R1+0x1108], R34 ;  /* 0x0011082201007387 */ /* 0x000fe80000100800 */
[----:B------:R-:W-:Y:S01]  /*39440*/  STL [R1+0x110c], R36 ;  /* 0x00110c2401007387 */ /* 0x000fe20000100800 */
[----:B------:R-:W-:Y:S01]  /*39450*/  VIADD R108, R106, UR5 ;  /* 0x000000056a6c7c36 */ /* 0x000fe20008000000 */
[----:B------:R-:W-:-:S02]  /*39460*/  ULDC UR5, c[0x0][0x248] ;  /* 0x0000920000057ab9 */ /* 0x000fc40000000800 */
[----:B------:R-:W-:Y:S04]  /*39470*/  STL [R1+0x1110], R38 ;  /* 0x0011102601007387 */ /* 0x000fe80000100800 */
        /* <DEDUP_REMOVED lines=61> */
[----:B------:R1:W-:Y:S02]  /*39850*/  STL [R1+0x11c4], R173 ;  /* 0x0011c4ad01007387 */ /* 0x0003e40000100800 */
[----:B-1----:R-:W-:Y:S01]  /*39860*/  VIADD R173, R173, UR5 ;  /* 0x00000005adad7c36 */ /* 0x002fe20008000000 */
[----:B------:R-:W-:-:S04]  /*39870*/  ULDC UR5, c[0x0][0x248] ;  /* 0x0000920000057ab9 */ /* 0x000fc80000000800 */
        /* <DEDUP_REMOVED lines=39> */
[----:B------:R1:W-:Y:S01]  /*39af0*/  STL [R1+0x11fc], R173 ;  /* 0x0011fcad01007387 */ /* 0x0003e20000100800 */
[----:B------:R-:W-:Y:S02]  /*39b00*/  LEA.HI.X.SX32 R3, R3, UR7, 0x2, P2 ;  /* 0x0000000703037c11 */ /* 0x000fe400090f16ff */
[----:B------:R-:W-:Y:S01]  /*39b10*/  ISETP.LT.AND P2, PT, R153, UR38, !P1 ;  /* 0x0000002699007c0c */ /* 0x000fe2000cf41270 */
[----:B-1----:R-:W-:Y:S01]  /*39b20*/  VIADD R173, R173, UR5 ;  /* 0x00000005adad7c36 */ /* 0x002fe20008000000 */
[----:B------:R-:W-:Y:S01]  /*39b30*/  ULDC UR5, c[0x0][0x248] ;  /* 0x0000920000057ab9 */ /* 0x000fe20000000800 */
[----:B------:R-:W-:-:S03]  /*39b40*/  LEA R4, P3, R26, UR6, 0x2 ;  /* 0x000000061a047c11 */ /* 0x000fc6000f8610ff */
[----:B------:R1:W-:Y:S01]  /*39b50*/  STL [R1+0x1200], R173 ;  /* 0x001200ad01007387 */ /* 0x0003e20000100800 */
[----:B------:R-:W-:Y:S02]  /*39b60*/  LEA.HI.X.SX32 R5, R26, UR7, 0x2, P3 ;  /* 0x000000071a057c11 */ /* 0x000fe400098f16ff */
[----:B------:R-:W-:Y:S01]  /*39b70*/  ISETP.LT.AND P3, PT, R154, UR28, !P1 ;  /* 0x0000001c9a007c0c */ /* 0x000fe2000cf61270 */
[----:B-1----:R-:W-:Y:S01]  /*39b80*/  VIADD R173, R173, UR5 ;  /* 0x00000005adad7c36 */ /* 0x002fe20008000000 */
[----:B------:R-:W-:-:S04]  /*39b90*/  ULDC UR5, c[0x0][0x248] ;  /* 0x0000920000057ab9 */ /* 0x000fc80000000800 */
[----:B------:R1:W-:Y:S01]  /*39ba0*/  STL [R1+0x1204], R173 ;  /* 0x001204ad01007387 */ /* 0x0003e20000100800 */
[----:B------:R-:W-:Y:S01]  /*39bb0*/  @P2 LOP3.LUT R21, R21, 0x200000, RZ, 0xfc, !PT ;  /* 0x0020000015152812 */ /* 0x000fe200078efcff */
[----:B-1----:R-:W-:Y:S01]  /*39bc0*/  VIADD R173, R173, UR5 ;  /* 0x00000005adad7c36 */ /* 0x002fe20008000000 */
[----:B------:R-:W-:Y:S01]  /*39bd0*/  ISETP.LT.AND P2, PT, R152, UR29, !P1 ;  /* 0x0000001d98007c0c */ /* 0x000fe2000cf41270 */
[----:B------:R-:W-:Y:S01]  /*39be0*/  ULDC.64 UR28, c[0x0][0x228] ;  /* 0x00008a00001c7ab9 */ /* 0x000fe20000000a00 */
[----:B------:R-:W-:Y:S01]  /*39bf0*/  LOP3.LUT R21, R21, 0xffefffff, RZ, 0xc0, !PT ;  /* 0xffefffff15157812 */ /* 0x000fe200078ec0ff */
[----:B------:R-:W-:Y:S01]  /*39c00*/  IMAD R9, R27, 0x80, R26 ;  /* 0x000000801b097824 */ /* 0x000fe200078e021a */
[----:B------:R1:W-:Y:S01]  /*39c10*/  STL [R1+0x1208], R173 ;  /* 0x001208ad01007387 */ /* 0x0003e20000100800 */
[C---:B------:R-:W-:Y:S01]  /*39c20*/  VIADD R28, R22.reuse, 0x7d ;  /* 0x0000007d161c7836 */ /* 0x040fe20000000000 */
[----:B------:R-:W-:Y:S01]  /*39c30*/  @P3 LOP3.LUT R21, R21, 0x100000, RZ, 0xfc, !PT ;  /* 0x0010000015153812 */ /* 0x000fe200078efcff */
[----:B------:R-:W-:Y:S01]  /*39c40*/  VIADD R29, R22, 0x7c ;  /* 0x0000007c161d7836 */ /* 0x000fe20000000000 */
[----:B------:R-:W-:Y:S01]  /*39c50*/  LOP3.LUT R20, R20, 0x7fffffff, RZ, 0xc0, !PT ;  /* 0x7fffffff14147812 */ /* 0x000fe200078ec0ff */
[----:B------:R-:W-:Y:S01]  /*39c60*/  VIADD R30, R22, 0x7b ;  /* 0x0000007b161e7836 */ /* 0x000fe20000000000 */
[----:B------:R-:W-:Y:S01]  /*39c70*/  ULDC UR5, c[0x0][0x228] ;  /* 0x00008a0000057ab9 */ /* 0x000fe20000000800 */
[----:B-1----:R-:W-:Y:S01]  /*39c80*/  VIADD R173, R173, UR11 ;  /* 0x0000000badad7c36 */ /* 0x002fe20008000000 */
[----:B------:R-:W-:-:S04]  /*39c90*/  ULDC UR11, c[0x0][0x248] ;  /* 0x00009200000b7ab9 */ /* 0x000fc80000000800 */
[----:B------:R1:W-:Y:S01]  /*39ca0*/  STL [R1+0x120c], R173 ;  /* 0x00120cad01007387 */ /* 0x0003e20000100800 */
[----:B------:R-:W-:Y:S01]  /*39cb0*/  ISETP.LT.AND P1, PT, R23, UR28, !P1 ;  /* 0x0000001c17007c0c */ /* 0x000fe2000cf21270 */
[C---:B------:R-:W-:Y:S01]  /*39cc0*/  VIADD R26, R22.reuse, 0x7f ;  /* 0x0000007f161a7836 */ /* 0x040fe20000000000 */
[----:B------:R-:W-:Y:S01]  /*39cd0*/  LOP3.LUT R21, R21, 0xfff7ffff, RZ, 0xc0, !PT ;  /* 0xfff7ffff15157812 */ /* 0x000fe200078ec0ff */
[----:B------:R-:W-:Y:S01]  /*39ce0*/  IMAD R27, R27, 0x80, R9 ;  /* 0x000000801b1b7824 */ /* 0x000fe200078e0209 */
[----:B------:R-:W-:Y:S01]  /*39cf0*/  LEA R6, P4, R9, UR6, 0x2 ;  /* 0x0000000609067c11 */ /* 0x000fe2000f8810ff */
[----:B------:R-:W-:Y:S01]  /*39d00*/  ULDC UR28, c[0x0][0x248] ;  /* 0x00009200001c7ab9 */ /* 0x000fe20000000800 */
[----:B-1----:R-:W-:Y:S01]  /*39d10*/  VIADD R173, R173, UR11 ;  /* 0x0000000badad7c36 */ /* 0x002fe20008000000 */
[----:B------:R-:W-:Y:S01]  /*39d20*/  @P2 LOP3.LUT R21, R21, 0x80000, RZ, 0xfc, !PT ;  /* 0x0008000015152812 */ /* 0x000fe200078efcff */
[C---:B------:R-:W-:Y:S01]  /*39d30*/  VIADD R31, R22.reuse, 0x7a ;  /* 0x0000007a161f7836 */ /* 0x040fe20000000000 */
[----:B------:R-:W-:Y:S01]  /*39d40*/  LEA R8, P5, R27, UR6, 0x2 ;  /* 0x000000061b087c11 */ /* 0x000fe2000f8a10ff */
[C---:B------:R-:W-:Y:S01]  /*39d50*/  VIADD R32, R22.reuse, 0x79 ;  /* 0x0000007916207836 */ /* 0x040fe20000000000 */
[----:B------:R1:W-:Y:S01]  /*39d60*/  STL [R1+0x1210], R173 ;  /* 0x001210ad01007387 */ /* 0x0003e20000100800 */
[----:B------:R-:W-:Y:S01]  /*39d70*/  LOP3.LUT R21, R21, 0xfffbffff, RZ, 0xc0, !PT ;  /* 0xfffbffff15157812 */ /* 0x000fe200078ec0ff */
[C---:B------:R-:W-:Y:S01]  /*39d80*/  VIADD R33, R22.reuse, 0x78 ;  /* 0x0000007816217836 */ /* 0x040fe20000000000 */
[----:B------:R-:W-:Y:S01]  /*39d90*/  LEA.HI.X.SX32 R7, R9, UR7, 0x2, P4 ;  /* 0x0000000709077c11 */ /* 0x000fe2000a0f16ff */
[C---:B------:R-:W-:Y:S01]  /*39da0*/  VIADD R34, R22.reuse, 0x77 ;  /* 0x0000007716227836 */ /* 0x040fe20000000000 */
[----:B------:R-:W-:Y:S01]  /*39db0*/  ULDC UR6, c[0x0][0x228] ;  /* 0x00008a0000067ab9 */ /* 0x000fe20000000800 */
[----:B------:R-:W-:Y:S01]  /*39dc0*/  VIADD R35, R22, 0x76 ;  /* 0x0000007616237836 */ /* 0x000fe20000000000 */
[----:B------:R-:W-:Y:S01]  /*39dd0*/  ULDC UR11, c[0x0][0x22c] ;  /* 0x00008b00000b7ab9 */ /* 0x000fe20000000800 */
[----:B-1----:R-:W-:Y:S01]  /*39de0*/  VIADD R173, R173, UR12 ;  /* 0x0000000cadad7c36 */ /* 0x002fe20008000000 */
[----:B------:R-:W-:-:S04]  /*39df0*/  ULDC UR12, c[0x0][0x248] ;  /* 0x00009200000c7ab9 */ /* 0x000fc80000000800 */
[----:B------:R1:W-:Y:S01]  /*39e00*/  STL [R1+0x1214], R173 ;  /* 0x001214ad01007387 */ /* 0x0003e20000100800 */
[----:B------:R-:W-:Y:S02]  /*39e10*/  @P1 LOP3.LUT R21, R21, 0x40000, RZ, 0xfc, !PT ;  /* 0x0004000015151812 */ /* 0x000fe400078efcff */
[----:B------:R-:W-:Y:S01]  /*39e20*/  ISETP.LT.AND P1, PT, R153, UR31, !P0 ;  /* 0x0000001f99007c0c */ /* 0x000fe2000c721270 */
[----:B-1----:R-:W-:Y:S01]  /*39e30*/  VIADD R173, R173, UR12 ;  /* 0x0000000cadad7c36 */ /* 0x002fe20008000000 */
[----:B------:R-:W-:-:S04]  /*39e40*/  ULDC UR12, c[0x0][0x248] ;  /* 0x00009200000c7ab9 */ /* 0x000fc80000000800 */
[----:B------:R1:W-:Y:S02]  /*39e50*/  STL [R1+0x1218], R173 ;  /* 0x001218ad01007387 */ /* 0x0003e40000100800 */
[----:B-1----:R-:W-:Y:S01]  /*39e60*/  VIADD R173, R173, UR12 ;  /* 0x0000000cadad7c36 */ /* 0x002fe20008000000 */
[----:B------:R-:W-:-:S04]  /*39e70*/  ULDC UR12, c[0x0][0x248] ;  /* 0x00009200000c7ab9 */ /* 0x000fc80000000800 */
[----:B------:R1:W-:Y:S01]  /*39e80*/  STL [R1+0x121c], R173 ;  /* 0x00121cad01007387 */ /* 0x0003e20000100800 */
[----:B------:R-:W-:Y:S01]  /*39e90*/  LOP3.LUT R21, R21, 0xfffdffff, RZ, 0xc0, !PT ;  /* 0xfffdffff15157812 */ /* 0x000fe200078ec0ff */
[----:B-1----:R-:W-:Y:S01]  /*39ea0*/  VIADD R173, R173, UR12 ;  /* 0x0000000cadad7c36 */ /* 0x002fe20008000000 */
[----:B------:R-:W-:Y:S02]  /*39eb0*/  ULDC UR12, c[0x0][0x248] ;  /* 0x00009200000c7ab9 */ /* 0x000fe40000000800 */
[----:B------:R-:W-:Y:S02]  /*39ec0*/  @P1 LOP3.LUT R21, R21, 0x20000, RZ, 0xfc, !PT ;  /* 0x0002000015151812 */ /* 0x000fe400078efcff */
[----:B------:R1:W-:Y:S01]  /*39ed0*/  STL [R1+0x1220], R173 ;  /* 0x001220ad01007387 */ /* 0x0003e20000100800 */
[----:B------:R-:W-:Y:S01]  /*39ee0*/  ISETP.LT.AND P1, PT, R154, UR30, !P0 ;  /* 0x0000001e9a007c0c */ /* 0x000fe2000c721270 */
[----:B------:R-:W-:Y:S01]  /*39ef0*/  ULDC.64 UR30, c[0x0][0x228] ;  /* 0x00008a00001e7ab9 */ /* 0x000fe20000000a00 */
[----:B-1----:R-:W-:Y:S01]  /*39f00*/  VIADD R173, R173, UR12 ;  /* 0x0000000cadad7c36 */ /* 0x002fe20008000000 */
[----:B------:R-:W-:Y:S01]  /*39f10*/  LOP3.LUT R21, R21, 0xfffeffff, RZ, 0xc0, !PT ;  /* 0xfffeffff15157812 */ /* 0x000fe200078ec0ff */
[C---:B------:R-:W-:Y:S01]  /*39f20*/  VIADD R36, R22.reuse, 0x75 ;  /* 0x0000007516247836 */ /* 0x040fe20000000000 */
[----:B------:R-:W-:Y:S01]  /*39f30*/  LEA.HI.X.SX32 R9, R27, UR7, 0x2, P5 ;  /* 0x000000071b097c11 */ /* 0x000fe2000a8f16ff */
[C---:B------:R-:W-:Y:S01]  /*39f40*/  VIADD R37, R22.reuse, 0x74 ;  /* 0x0000007416257836 */ /* 0x040fe20000000000 */
[----:B------:R1:W-:Y:S06]  /*39f50*/  STL [R1+0x1224], R173 ;  /* 0x001224ad01007387 */ /* 0x0003ec0000100800 */
[----:B------:R-:W-:Y:S01]  /*39f60*/  @P1 LOP3.LUT R21, R21, 0x10000, RZ, 0xfc, !PT ;  /* 0x0001000015151812 */ /* 0x000fe200078efcff */
[----:B------:R-:W-:Y:S01]  /*39f70*/  VIADD R27, R22, 0x7e ;  /* 0x0000007e161b7836 */ /* 0x000fe20000000000 */
[----:B------:R-:W-:Y:S01]  /*39f80*/  ULDC UR7, c[0x0][0x228] ;  /* 0x00008a0000077ab9 */ /* 0x000fe20000000800 */
[----:B------:R-:W-:Y:S01]  /*39f90*/  ULDC UR12, c[0x0][0x228] ;  /* 0x00008a00000c7ab9 */ /* 0x000fe20000000800 */
[----:B-1----:R-:W-:Y:S01]  /*39fa0*/  VIADD R173, R173, UR15 ;  /* 0x0000000fadad7c36 */ /* 0x002fe20008000000 */
[----:B------:R-:W-:Y:S01]  /*39fb0*/  ISETP.LT.AND P1, PT, R152, UR32, !P0 ;  /* 0x0000002098007c0c */ /* 0x000fe2000c721270 */
[----:B------:R-:W-:-:S03]  /*39fc0*/  ULDC UR15, c[0x0][0x228] ;  /* 0x00008a00000f7ab9 */ /* 0x000fc60000000800 */
[----:B------:R1:W-:Y:S02]  /*39fd0*/  STL [R1+0x1228], R173 ;  /* 0x001228ad01007387 */ /* 0x0003e40000100800 */
[----:B-1----:R-:W-:Y:S01]  /*39fe0*/  VIADD R173, R173, UR33 ;  /* 0x00000021adad7c36 */ /* 0x002fe20008000000 */
[----:B------:R-:W-:-:S04]  /*39ff0*/  ULDC UR33, c[0x0][0x248] ;  /* 0x0000920000217ab9 */ /* 0x000fc80000000800 */
[----:B------:R1:W-:Y:S01]  /*3a000*/  STL [R1+0x122c], R173 ;  /* 0x00122cad01007387 */ /* 0x0003e20000100800 */
[----:B------:R-:W-:Y:S01]  /*3a010*/  ISETP.LT.AND P0, PT, R23, UR30, !P0 ;  /* 0x0000001e17007c0c */ /* 0x000fe2000c701270 */
[----:B------:R-:W-:Y:S01]  /*3a020*/  ULDC UR30, c[0x0][0x248] ;  /* 0x00009200001e7ab9 */ /* 0x000fe20000000800 */
[----:B-1----:R-:W-:Y:S01]  /*3a030*/  VIADD R173, R173, UR33 ;  /* 0x00000021adad7c36 */ /* 0x002fe20008000000 */
[----:B------:R-:W-:Y:S01]  /*3a040*/  LOP3.LUT R21, R21, 0xffff7fff, RZ, 0xc0, !PT ;  /* 0xffff7fff15157812 */ /* 0x000fe200078ec0ff */
[----:B------:R-:W-:-:S03]  /*3a050*/  ULDC UR33, c[0x0][0x248] ;  /* 0x0000920000217ab9 */ /* 0x000fc60000000800 */
[----:B------:R1:W-:Y:S01]  /*3a060*/  STL [R1+0x1230], R173 ;  /* 0x001230ad01007387 */ /* 0x0003e20000100800 */
[----:B------:R-:W-:Y:S01]  /*3a070*/  @P1 LOP3.LUT R21, R21, 0x8000, RZ, 0xfc, !PT ;  /* 0x0000800015151812 */ /* 0x000fe200078efcff */
[----:B-1----:R-:W-:-:S03]  /*3a080*/  VIADD R173, R173, UR34 ;  /* 0x00000022adad7c36 */ /* 0x002fc60008000000 */
[----:B------:R-:W-:Y:S01]  /*3a090*/  LOP3.LUT R21, R21, 0xffffbfff, RZ, 0xc0, !PT ;  /* 0xffffbfff15157812 */ /* 0x000fe200078ec0ff */
[----:B------:R-:W-:Y:S01]  /*3a0a0*/  ULDC.64 UR34, c[0x0][0x228] ;  /* 0x00008a0000227ab9 */ /* 0x000fe20000000a00 */
[----:B------:R1:W-:Y:S02]  /*3a0b0*/  STL [R1+0x1234], R173 ;  /* 0x001234ad01007387 */ /* 0x0003e40000100800 */
[----:B------:R-:W-:Y:S01]  /*3a0c0*/  @P0 LOP3.LUT R21, R21, 0x4000, RZ, 0xfc, !PT ;  /* 0x0000400015150812 */ /* 0x000fe200078efcff */
[----:B-1----:R-:W-:Y:S01]  /*3a0d0*/  VIADD R173, R173, UR33 ;  /* 0x00000021adad7c36 */ /* 0x002fe20008000000 */
[----:B------:R-:W-:-:S04]  /*3a0e0*/  ULDC UR33, c[0x0][0x248] ;  /* 0x0000920000217ab9 */ /* 0x000fc80000000800 */
[----:B------:R1:W-:Y:S02]  /*3a0f0*/  STL [R1+0x1238], R173 ;  /* 0x001238ad01007387 */ /* 0x0003e40000100800 */
[----:B-1----:R-:W-:Y:S01]  /*3a100*/  VIADD R173, R173, UR33 ;  /* 0x00000021adad7c36 */ /* 0x002fe20008000000 */
[----:B------:R-:W-:Y:S02]  /*3a110*/  ULDC.64 UR32, c[0x0][0x228] ;  /* 0x00008a0000207ab9 */ /* 0x000fe40000000a00 */
[----:B------:R-:W-:Y:S02]  /*3a120*/  ISETP.GE.AND P0, PT, R26, UR33, PT ;  /* 0x000000211a007c0c */ /* 0x000fe4000bf06270 */
[----:B------:R-:W-:Y:S02]  /*3a130*/  LOP3.LUT R19, R19, 0x7fffffff, RZ, 0xc0, !PT ;  /* 0x7fffffff13137812 */ /* 0x000fe400078ec0ff */
[----:B------:R-:W-:Y:S01]  /*3a140*/  LOP3.LUT R21, R21, 0xffffdfff, RZ, 0xc0, !PT ;  /* 0xffffdfff15157812 */ /* 0x000fe200078ec0ff */
[----:B------:R1:W-:Y:S01]  /*3a150*/  STL [R1+0x123c], R173 ;  /* 0x00123cad01007387 */ /* 0x0003e20000100800 */
[----:B------:R-:W-:Y:S01]  /*3a160*/  ISETP.LT.AND P3, PT, R153, UR37, !P0 ;  /* 0x0000002599007c0c */ /* 0x000fe2000c761270 */
[----:B------:R-:W-:Y:S01]  /*3a170*/  VIADD R38, R22, 0x73 ;  /* 0x0000007316267836 */ /* 0x000fe20000000000 */
[----:B------:R-:W-:Y:S01]  /*3a180*/  ISETP.LT.AND P2, PT, R154, UR36, !P0 ;  /* 0x000000249a007c0c */ /* 0x000fe2000c741270 */
[----:B------:R-:W-:Y:S01]  /*3a190*/  ULDC.64 UR36, c[0x0][0x228] ;  /* 0x00008a0000247ab9 */ /* 0x000fe20000000a00 */
[----:B------:R-:W-:Y:S01]  /*3a1a0*/  ISETP.LT.AND P1, PT, R152, UR61, !P0 ;  /* 0x0000003d98007c0c */ /* 0x000fe2000c721270 */
[----:B------:R-:W-:Y:S01]  /*3a1b0*/  VIADD R39, R22, 0x72 ;  /* 0x0000007216277836 */ /* 0x000fe20000000000 */
[----:B------:R-:W-:-:S07]  /*3a1c0*/  ULDC UR33, c[0x0][0x228] ;  /* 0x00008a0000217ab9 */ /* 0x000fce0000000800 */
[----:B------:R-:W-:Y:S01]  /*3a1d0*/  @P3 LOP3.LUT R21, R21, 0x2000, RZ, 0xfc, !PT ;  /* 0x0000200015153812 */ /* 0x000fe200078efcff */
[----:B-1----:R-:W-:Y:S01]  /*3a1e0*/  VIADD R173, R173, UR28 ;  /* 0x0000001cadad7c36 */ /* 0x002fe20008000000 */
[----:B------:R-:W-:Y:S01]  /*3a1f0*/  ISETP.LT.AND P0, PT, R23, UR34, !P0 ;  /* 0x0000002217007c0c */ /* 0x000fe2000c701270 */
[----:B------:R-:W-:Y:S01]  /*3a200*/  ULDC UR28, c[0x0][0x248] ;  /* 0x00009200001c7ab9 */ /* 0x000fe20000000800 */
[----:B------:R-:W-:Y:S01]  /*3a210*/  LOP3.LUT R21, R21, 0xffffefff, RZ, 0xc0, !PT ;  /* 0xffffefff15157812 */ /* 0x000fe200078ec0ff */
[C---:B------:R-:W-:Y:S01]  /*3a220*/  VIADD R40, R22.reuse, 0x71 ;  /* 0x0000007116287836 */ /* 0x040fe20000000000 */
[----:B------:R1:W-:Y:S01]  /*3a230*/  STL [R1+0x1244], R173 ;  /* 0x001244ad01007387 */ /* 0x0003e20000100800 */
[----:B------:R-:W-:Y:S01]  /*3a240*/  ULDC UR34, c[0x0][0x228] ;  /* 0x00008a0000227ab9 */ /* 0x000fe20000000800 */
[----:B------:R-:W-:Y:S01]  /*3a250*/  @P2 LOP3.LUT R21, R21, 0x1000, RZ, 0xfc, !PT ;  /* 0x0000100015152812 */ /* 0x000fe200078efcff */
[----:B------:R-:W-:Y:S01]  /*3a260*/  VIADD R41, R22, 0x70 ;  /* 0x0000007016297836 */ /* 0x000fe20000000000 */
[----:B------:R-:W-:Y:S01]  /*3a270*/  LOP3.LUT R18, R18, 0x7fffffff, RZ, 0xc0, !PT ;  /* 0x7fffffff12127812 */ /* 0x000fe200078ec0ff */
[C---:B------:R-:W-:Y:S01]  /*3a280*/  VIADD R42, R22.reuse, 0x6f ;  /* 0x0000006f162a7836 */ /* 0x040fe20000000000 */
[----:B------:R-:W-:Y:S01]  /*3a290*/  LOP3.LUT R21, R21, 0xfffff7ff, RZ, 0xc0, !PT ;  /* 0xfffff7ff15157812 */ /* 0x000fe200078ec0ff */
[----:B------:R-:W-:Y:S01]  /*3a2a0*/  VIADD R43, R22, 0x6e ;  /* 0x0000006e162b7836 */ /* 0x000fe20000000000 */
[----:B------:R-:W-:-:S02]  /*3a2b0*/  ULDC UR61, c[0x0][0x22c] ;  /* 0x00008b00003d7ab9 */ /* 0x000fc40000000800 */
[----:B------:R-:W-:-:S04]  /*3a2c0*/  @P1 LOP3.LUT R21, R21, 0x800, RZ, 0xfc, !PT ;  /* 0x0000080015151812 */ /* 0x000fc800078efcff */
[----:B------:R-:W-:-:S04]  /*3a2d0*/  LOP3.LUT R21, R21, 0xfffffbff, RZ, 0xc0, !PT ;  /* 0xfffffbff15157812 */ /* 0x000fc800078ec0ff */
[----:B------:R-:W-:Y:S02]  /*3a2e0*/  @P0 LOP3.LUT R21, R21, 0x400, RZ, 0xfc, !PT ;  /* 0x0000040015150812 */ /* 0x000fe400078efcff */
[----:B------:R-:W-:Y:S01]  /*3a2f0*/  ISETP.GE.AND P0, PT, R27, UR39, PT ;  /* 0x000000271b007c0c */ /* 0x000fe2000bf06270 */
[----:B------:R-:W-:-:S03]  /*3a300*/  ULDC.64 UR38, c[0x0][0x228] ;  /* 0x00008a0000267ab9 */ /* 0x000fc60000000a00 */
[----:B------:R-:W-:Y:S01]  /*3a310*/  ISETP.LT.AND P3, PT, R153, UR58, !P0 ;  /* 0x0000003a99007c0c */ /* 0x000fe2000c761270 */
[----:B-1----:R-:W-:Y:S01]  /*3a320*/  VIADD R173, R173, UR28 ;  /* 0x0000001cadad7c36 */ /* 0x002fe20008000000 */
[----:B------:R-:W-:Y:S01]  /*3a330*/  ISETP.LT.AND P2, PT, R154, UR59, !P0 ;  /* 0x0000003b9a007c0c */ /* 0x000fe2000c741270 */
[----:B------:R-:W-:Y:S01]  /*3a340*/  ULDC UR28, c[0x0][0x248] ;  /* 0x00009200001c7ab9 */ /* 0x000fe20000000800 */
[----:B------:R-:W-:Y:S01]  /*3a350*/  LOP3.LUT R21, R21, 0xfffffdff, RZ, 0xc0, !PT ;  /* 0xfffffdff15157812 */ /* 0x000fe200078ec0ff */
[----:B------:R-:W-:Y:S01]  /*3a360*/  VIADD R44, R22, 0x6d ;  /* 0x0000006d162c7836 */ /* 0x000fe20000000000 */
[----:B------:R-:W-:Y:S01]  /*3a370*/  ISETP.LT.AND P1, PT, R152, UR60, !P0 ;  /* 0x0000003c98007c0c */ /* 0x000fe2000c721270 */
[----:B------:R1:W-:Y:S01]  /*3a380*/  STL [R1+0x1248], R173 ;  /* 0x001248ad01007387 */ /* 0x0003e20000100800 */
[C---:B------:R-:W-:Y:S01]  /*3a390*/  VIADD R45, R22.reuse, 0x6c ;  /* 0x0000006c162d7836 */ /* 0x040fe20000000000 */
[----:B------:R-:W-:Y:S01]  /*3a3a0*/  ULDC UR59, c[0x0][0x228] ;  /* 0x00008a00003b7ab9 */ /* 0x000fe20000000800 */
[----:B------:R-:W-:Y:S01]  /*3a3b0*/  VIADD R46, R22, 0x6b ;  /* 0x0000006b162e7836 */ /* 0x000fe20000000000 */
[----:B------:R-:W-:-:S02]  /*3a3c0*/  ULDC UR58, c[0x0][0x228] ;  /* 0x00008a00003a7ab9 */ /* 0x000fc40000000800 */
[----:B------:R-:W-:Y:S01]  /*3a3d0*/  @P3 LOP3.LUT R21, R21, 0x200, RZ, 0xfc, !PT ;  /* 0x0000020015153812 */ /* 0x000fe200078efcff */
[----:B------:R-:W-:Y:S01]  /*3a3e0*/  VIADD R47, R22, 0x6a ;  /* 0x0000006a162f7836 */ /* 0x000fe20000000000 */
[----:B------:R-:W-:Y:S02]  /*3a3f0*/  ULDC UR60, c[0x0][0x22c] ;  /* 0x00008b00003c7ab9 */ /* 0x000fe40000000800 */
[----:B------:R-:W-:-:S04]  /*3a400*/  LOP3.LUT R21, R21, 0xfffffeff, RZ, 0xc0, !PT ;  /* 0xfffffeff15157812 */ /* 0x000fc800078ec0ff */
[----:B------:R-:W-:Y:S02]  /*3a410*/  @P2 LOP3.LUT R21, R21, 0x100, RZ, 0xfc, !PT ;  /* 0x0000010015152812 */ /* 0x000fe400078efcff */
[----:B------:R-:W-:Y:S01]  /*3a420*/  ISETP.LT.AND P0, PT, R23, UR36, !P0 ;  /* 0x0000002417007c0c */ /* 0x000fe2000c701270 */
[----:B-1----:R-:W-:Y:S01]  /*3a430*/  VIADD R173, R173, UR28 ;  /* 0x0000001cadad7c36 */ /* 0x002fe20008000000 */
[----:B------:R-:W-:Y:S01]  /*3a440*/  LOP3.LUT R21, R21, 0xffffff7f, RZ, 0xc0, !PT ;  /* 0xffffff7f15157812 */ /* 0x000fe200078ec0ff */
[----:B------:R-:W-:Y:S01]  /*3a450*/  ULDC UR28, c[0x0][0x248] ;  /* 0x00009200001c7ab9 */ /* 0x000fe20000000800 */
[----:B------:R-:W-:Y:S02]  /*3a460*/  ULDC UR36, c[0x0][0x228] ;  /* 0x00008a0000247ab9 */ /* 0x000fe40000000800 */
[----:B------:R-:W-:-:S04]  /*3a470*/  @P1 LOP3.LUT R21, R21, 0x80, RZ, 0xfc, !PT ;  /* 0x0000008015151812 */ /* 0x000fc800078efcff */
[----:B------:R-:W-:-:S04]  /*3a480*/  LOP3.LUT R21, R21, 0xffffffbf, RZ, 0xc0, !PT ;  /* 0xffffffbf15157812 */ /* 0x000fc800078ec0ff */
[----:B------:R-:W-:Y:S02]  /*3a490*/  @P0 LOP3.LUT R21, R21, 0x40, RZ, 0xfc, !PT ;  /* 0x0000004015150812 */ /* 0x000fe400078efcff */
[----:B------:R-:W-:-:S04]  /*3a4a0*/  ISETP.GE.AND P0, PT, R28, UR29, PT ;  /* 0x0000001d1c007c0c */ /* 0x000fc8000bf06270 */
[----:B------:R-:W-:Y:S01]  /*3a4b0*/  ISETP.LT.AND P3, PT, R153, UR55, !P0 ;  /* 0x0000003799007c0c */ /* 0x000fe2000c761270 */
[----:B------:R1:W-:Y:S01]  /*3a4c0*/  STL [R1+0x124c], R173 ;  /* 0x00124cad01007387 */ /* 0x0003e20000100800 */
[----:B------:R-:W-:Y:S01]  /*3a4d0*/  ISETP.LT.AND P2, PT, R154, UR54, !P0 ;  /* 0x000000369a007c0c */ /* 0x000fe2000c741270 */
[----:B------:R-:W-:Y:S01]  /*3a4e0*/  ULDC UR55, c[0x0][0x228] ;  /* 0x00008a0000377ab9 */ /* 0x000fe20000000800 */
[----:B------:R-:W-:Y:S01]  /*3a4f0*/  LOP3.LUT R21, R21, 0xffffffdf, RZ, 0xc0, !PT ;  /* 0xffffffdf15157812 */ /* 0x000fe200078ec0ff */
[----:B------:R-:W-:Y:S01]  /*3a500*/  ULDC UR54, c[0x0][0x228] ;  /* 0x00008a0000367ab9 */ /* 0x000fe20000000800 */
[----:B------:R-:W-:Y:S01]  /*3a510*/  ISETP.LT.AND P1, PT, R152, UR56, !P0 ;  /* 0x0000003898007c0c */ /* 0x000fe2000c721270 */
[----:B------:R-:W-:-:S06]  /*3a520*/  VIADD R48, R22, 0x69 ;  /* 0x0000006916307836 */ /* 0x000fcc0000000000 */
[----:B------:R-:W-:Y:S01]  /*3a530*/  @P3 LOP3.LUT R21, R21, 0x20, RZ, 0xfc, !PT ;  /* 0x0000002015153812 */ /* 0x000fe200078efcff */
[----:B-1----:R-:W-:Y:S01]  /*3a540*/  VIADD R173, R173, UR28 ;  /* 0x0000001cadad7c36 */ /* 0x002fe20008000000 */
[----:B------:R-:W-:Y:S01]  /*3a550*/  ISETP.LT.AND P0, PT, R23, UR38, !P0 ;  /* 0x0000002617007c0c */ /* 0x000fe2000c701270 */
[----:B------:R-:W-:Y:S01]  /*3a560*/  ULDC UR28, c[0x0][0x248] ;  /* 0x00009200001c7ab9 */ /* 0x000fe20000000800 */
[----:B------:R-:W-:Y:S01]  /*3a570*/  LOP3.LUT R21, R21, 0xffffffef, RZ, 0xc0, !PT ;  /* 0xffffffef15157812 */ /* 0x000fe200078ec0ff */
[----:B------:R-:W-:Y:S01]  /*3a580*/  ULDC UR38, c[0x0][0x228] ;  /* 0x00008a0000267ab9 */ /* 0x000fe20000000800 */
[----:B------:R-:W-:Y:S01]  /*3a590*/  VIADD R49, R22, 0x68 ;  /* 0x0000006816317836 */ /* 0x000fe20000000000 */
[----:B------:R-:W-:Y:S01]  /*3a5a0*/  ULDC UR56, c[0x0][0x228] ;  /* 0x00008a0000387ab9 */ /* 0x000fe20000000800 */
[----:B------:R-:W-:-:S04]  /*3a5b0*/  @P2 LOP3.LUT R21, R21, 0x10, RZ, 0xfc, !PT ;  /* 0x0000001015152812 */ /* 0x000fc800078efcff */
[----:B------:R-:W-:-:S04]  /*3a5c0*/  LOP3.LUT R21, R21, 0xfffffff7, RZ, 0xc0, !PT ;  /* 0xfffffff715157812 */ /* 0x000fc800078ec0ff */
[----:B------:R-:W-:-:S04]  /*3a5d0*/  @P1 LOP3.LUT R21, R21, 0x8, RZ, 0xfc, !PT ;  /* 0x0000000815151812 */ /* 0x000fc800078efcff */
[----:B------:R-:W-:-:S04]  /*3a5e0*/  LOP3.LUT R21, R21, 0xfffffffb, RZ, 0xc0, !PT ;  /* 0xfffffffb15157812 */ /* 0x000fc800078ec0ff */
[----:B------:R-:W-:Y:S02]  /*3a5f0*/  @P0 LOP3.LUT R21, R21, 0x4, RZ, 0xfc, !PT ;  /* 0x0000000415150812 */ /* 0x000fe400078efcff */
[----:B------:R-:W-:Y:S01]  /*3a600*/  ISETP.GE.AND P0, PT, R29, UR31, PT ;  /* 0x0000001f1d007c0c */ /* 0x000fe2000bf06270 */
[----:B------:R-:W-:Y:S01]  /*3a610*/  VIADD R26, R173, UR28 ;  /* 0x0000001cad1a7c36 */ /* 0x000fe20008000000 */
[----:B------:R-:W-:Y:S01]  /*3a620*/  STL [R1+0x1250], R173 ;  /* 0x001250ad01007387 */ /* 0x000fe20000100800 */
[----:B------:R-:W-:Y:S01]  /*3a630*/  ULDC UR28, c[0x0][0x248] ;  /* 0x00009200001c7ab9 */ /* 0x000fe20000000800 */
[----:B------:R-:W-:Y:S01]  /*3a640*/  ISETP.LT.AND P1, PT, R152, UR52, !P0 ;  /* 0x0000003498007c0c */ /* 0x000fe2000c721270 */
[----:B------:R-:W-:Y:S01]  /*3a650*/  ULDC UR52, c[0x0][0x228] ;  /* 0x00008a0000347ab9 */ /* 0x000fe20000000800 */
[----:B------:R1:W-:Y:S01]  /*3a660*/  STL [R1+0x1254], R26 ;  /* 0x0012541a01007387 */ /* 0x0003e20000100800 */
[----:B------:R-:W-:Y:S01]  /*3a670*/  ISETP.LT.AND P3, PT, R153, UR47, !P0 ;  /* 0x0000002f99007c0c */ /* 0x000fe2000c761270 */
[----:B------:R-:W-:Y:S01]  /*3a680*/  ULDC UR47, c[0x0][0x228] ;  /* 0x00008a00002f7ab9 */ /* 0x000fe20000000800 */
[----:B------:R-:W-:Y:S01]  /*3a690*/  ISETP.LT.AND P2, PT, R154, UR53, !P0 ;  /* 0x000000359a007c0c */ /* 0x000fe2000c741270 */
[----:B------:R-:W-:Y:S01]  /*3a6a0*/  ULDC UR53, c[0x0][0x228] ;  /* 0x00008a0000357ab9 */ /* 0x000fe20000000800 */
[----:B-1----:R-:W-:Y:S01]  /*3a6b0*/  VIADD R26, R26, UR28 ;  /* 0x0000001c1a1a7c36 */ /* 0x002fe20008000000 */
[----:B------:R-:W-:-:S02]  /*3a6c0*/  ULDC.64 UR28, c[0x0][0x228] ;  /* 0x00008a00001c7ab9 */ /* 0x000fc40000000a00 */
[----:B------:R-:W-:Y:S01]  /*3a6d0*/  ISETP.LT.AND P0, PT, R23, UR28, !P0 ;  /* 0x0000001c17007c0c */ /* 0x000fe2000c701270 */
[----:B------:R-:W-:Y:S02]  /*3a6e0*/  ULDC UR28, c[0x0][0x248] ;  /* 0x00009200001c7ab9 */ /* 0x000fe40000000800 */
[----:B------:R-:W-:-:S04]  /*3a6f0*/  @P1 LOP3.LUT R20, R20, 0x80000000, RZ, 0xfc, !PT ;  /* 0x8000000014141812 */ /* 0x000fc800078efcff */
[----:B------:R-:W-:Y:S02]  /*3a700*/  LOP3.LUT R20, R20, 0xbfffffff, RZ, 0xc0, !PT ;  /* 0xbfffffff14147812 */ /* 0x000fe400078ec0ff */
[----:B------:R-:W-:-:S04]  /*3a710*/  LOP3.LUT R21, R21, 0xfffffffd, RZ, 0xc0, !PT ;  /* 0xfffffffd15157812 */ /* 0x000fc800078ec0ff */
[----:B------:R-:W-:Y:S02]  /*3a720*/  @P0 LOP3.LUT R20, R20, 0x40000000, RZ, 0xfc, !PT ;  /* 0x4000000014140812 */ /* 0x000fe400078efcff */
[----:B------:R-:W-:Y:S01]  /*3a730*/  ISETP.GE.AND P0, PT, R30, UR35, PT ;  /* 0x000000231e007c0c */ /* 0x000fe2000bf06270 */
[----:B------:R1:W-:Y:S01]  /*3a740*/  STL [R1+0x1258], R26 ;  /* 0x0012581a01007387 */ /* 0x0003e20000100800 */
[----:B------:R-:W-:Y:S01]  /*3a750*/  @P3 LOP3.LUT R21, R21, 0x2, RZ, 0xfc, !PT ;  /* 0x0000000215153812 */ /* 0x000fe200078efcff */
[----:B------:R-:W-:Y:S01]  /*3a760*/  ULDC UR35, c[0x0][0x228] ;  /* 0x00008a0000237ab9 */ /* 0x000fe20000000800 */
[----:B------:R-:W-:Y:S01]  /*3a770*/  ISETP.LT.AND P3, PT, R153, UR48, !P0 ;  /* 0x0000003099007c0c */ /* 0x000fe2000c761270 */
[----:B------:R-:W-:Y:S01]  /*3a780*/  ULDC UR48, c[0x0][0x228] ;  /* 0x00008a0000307ab9 */ /* 0x000fe20000000800 */
[----:B------:R-:W-:Y:S02]  /*3a790*/  LOP3.LUT R21, R21, 0xfffffffe, RZ, 0xc0, !PT ;  /* 0xfffffffe15157812 */ /* 0x000fe400078ec0ff */
[----:B------:R-:W-:-:S02]  /*3a7a0*/  LOP3.LUT R20, R20, 0xdfffffff, RZ, 0xc0, !PT ;  /* 0xdfffffff14147812 */ /* 0x000fc400078ec0ff */
[----:B------:R-:W-:Y:S02]  /*3a7b0*/  @P2 LOP3.LUT R21, R21, 0x1, RZ, 0xfc, !PT ;  /* 0x0000000115152812 */ /* 0x000fe400078efcff */
[----:B------:R-:W-:Y:S02]  /*3a7c0*/  ISETP.LT.AND P2, PT, R154, UR49, !P0 ;  /* 0x000000319a007c0c */ /* 0x000fe4000c741270 */
[----:B------:R-:W-:Y:S01]  /*3a7d0*/  ISETP.LT.AND P1, PT, R152, UR50, !P0 ;  /* 0x0000003298007c0c */ /* 0x000fe2000c721270 */
[----:B-1----:R-:W-:Y:S02]  /*3a7e0*/  VIADD R26, R26, UR28 ;  /* 0x0000001c1a1a7c36 */ /* 0x002fe40008000000 */
[----:B------:R-:W-:Y:S01]  /*3a7f0*/  @P3 LOP3.LUT R20, R20, 0x20000000, RZ, 0xfc, !PT ;  /* 0x2000000014143812 */ /* 0x000fe200078efcff */
[----:B------:R-:W-:Y:S01]  /*3a800*/  ULDC UR28, c[0x0][0x228] ;  /* 0x00008a00001c7ab9 */ /* 0x000fe20000000800 */
[----:B------:R-:W-:Y:S01]  /*3a810*/  ULDC UR49, c[0x0][0x228] ;  /* 0x00008a0000317ab9 */ /* 0x000fe20000000800 */
[----:B------:R-:W-:Y:S01]  /*3a820*/  ULDC UR50, c[0x0][0x228] ;  /* 0x00008a0000327ab9 */ /* 0x000fe20000000800 */
[----:B------:R-:W-:-:S04]  /*3a830*/  LOP3.LUT R20, R20, 0xefffffff, RZ, 0xc0, !PT ;  /* 0xefffffff14147812 */ /* 0x000fc800078ec0ff */
[----:B------:R-:W-:Y:S02]  /*3a840*/  @P2 LOP3.LUT R20, R20, 0x10000000, RZ, 0xfc, !PT ;  /* 0x1000000014142812 */ /* 0x000fe400078efcff */
[----:B------:R-:W-:Y:S01]  /*3a850*/  ISETP.LT.AND P0, PT, R23, UR51, !P0 ;  /* 0x0000003317007c0c */ /* 0x000fe2000c701270 */
[----:B------:R1:W-:Y:S01]  /*3a860*/  STL [R1+0x125c], R26 ;  /* 0x00125c1a01007387 */ /* 0x0003e20000100800 */
[----:B------:R-:W-:Y:S01]  /*3a870*/  LOP3.LUT R20, R20, 0xf7ffffff, RZ, 0xc0, !PT ;  /* 0xf7ffffff14147812 */ /* 0x000fe200078ec0ff */
[----:B------:R-:W-:-:S03]  /*3a880*/  ULDC UR51, c[0x0][0x228] ;  /* 0x00008a0000337ab9 */ /* 0x000fc60000000800 */
[----:B------:R-:W-:-:S04]  /*3a890*/  @P1 LOP3.LUT R20, R20, 0x8000000, RZ, 0xfc, !PT ;  /* 0x0800000014141812 */ /* 0x000fc800078efcff */
[----:B------:R-:W-:Y:S01]  /*3a8a0*/  LOP3.LUT R20, R20, 0xfbffffff, RZ, 0xc0, !PT ;  /* 0xfbffffff14147812 */ /* 0x000fe200078ec0ff */
[----:B-1----:R-:W-:Y:S01]  /*3a8b0*/  VIADD R26, R26, UR30 ;  /* 0x0000001e1a1a7c36 */ /* 0x002fe20008000000 */
[----:B------:R-:W-:Y:S02]  /*3a8c0*/  ULDC.64 UR30, c[0x0][0x228] ;  /* 0x00008a00001e7ab9 */ /* 0x000fe40000000a00 */
[----:B------:R-:W-:Y:S02]  /*3a8d0*/  @P0 LOP3.LUT R20, R20, 0x4000000, RZ, 0xfc, !PT ;  /* 0x0400000014140812 */ /* 0x000fe400078efcff */
[----:B------:R-:W-:Y:S01]  /*3a8e0*/  ISETP.GE.AND P0, PT, R31, UR37, PT ;  /* 0x000000251f007c0c */ /* 0x000fe2000bf06270 */
[----:B------:R1:W-:Y:S01]  /*3a8f0*/  STL [R1+0x1260], R26 ;  /* 0x0012601a01007387 */ /* 0x0003e20000100800 */
[----:B------:R-:W-:Y:S01]  /*3a900*/  LOP3.LUT R20, R20, 0xfdffffff, RZ, 0xc0, !PT ;  /* 0xfdffffff14147812 */ /* 0x000fe200078ec0ff */
[----:B------:R-:W-:Y:S01]  /*3a910*/  ULDC UR37, c[0x0][0x228] ;  /* 0x00008a0000257ab9 */ /* 0x000fe20000000800 */
[----:B------:R-:W-:Y:S01]  /*3a920*/  ISETP.LT.AND P3, PT, R153, UR30, !P0 ;  /* 0x0000001e99007c0c */ /* 0x000fe2000c761270 */
[----:B------:R-:W-:Y:S01]  /*3a930*/  ULDC UR30, c[0x0][0x228] ;  /* 0x00008a00001e7ab9 */ /* 0x000fe20000000800 */
[----:B------:R-:W-:Y:S01]  /*3a940*/  ISETP.LT.AND P2, PT, R154, UR19, !P0 ;  /* 0x000000139a007c0c */ /* 0x000fe2000c741270 */
[----:B------:R-:W-:Y:S01]  /*3a950*/  ULDC UR19, c[0x0][0x248] ;  /* 0x0000920000137ab9 */ /* 0x000fe20000000800 */
[----:B------:R-:W-:Y:S01]  /*3a960*/  ISETP.LT.AND P1, PT, R152, UR25, !P0 ;  /* 0x0000001998007c0c */ /* 0x000fe2000c721270 */
[----:B------:R-:W-:-:S08]  /*3a970*/  ULDC UR25, c[0x0][0x228] ;  /* 0x00008a0000197ab9 */ /* 0x000fd00000000800 */
[----:B------:R-:W-:-:S04]  /*3a980*/  @P3 LOP3.LUT R20, R20, 0x2000000, RZ, 0xfc, !PT ;  /* 0x0200000014143812 */ /* 0x000fc800078efcff */
        /* <DEDUP_REMOVED lines=10> */
[----:B------:R-:W-:Y:S01]  /*3aa30*/  ISETP.GE.AND P0, PT, R32, UR39, PT ;  /* 0x0000002720007c0c */ /* 0x000fe2000bf06270 */
[----:B------:R1:W-:Y:S01]  /*3aa40*/  STL [R1+0x1264], R26 ;  /* 0x0012641a01007387 */ /* 0x0003e20000100800 */
[----:B------:R-:W-:Y:S01]  /*3aa50*/  LOP3.LUT R20, R20, 0xffdfffff, RZ, 0xc0, !PT ;  /* 0xffdfffff14147812 */ /* 0x000fe200078ec0ff */
[----:B------:R-:W-:Y:S01]  /*3aa60*/  VIADD R50, R22, 0x67 ;  /* 0x0000006716327836 */ /* 0x000fe20000000000 */
[----:B------:R-:W-:Y:S01]  /*3aa70*/  ISETP.LT.AND P3, PT, R153, UR20, !P0 ;  /* 0x0000001499007c0c */ /* 0x000fe2000c761270 */
[----:B------:R-:W-:Y:S01]  /*3aa80*/  ULDC UR20, c[0x0][0x228] ;  /* 0x00008a0000147ab9 */ /* 0x000fe20000000800 */
[----:B------:R-:W-:Y:S01]  /*3aa90*/  ISETP.LT.AND P2, PT, R154, UR21, !P0 ;  /* 0x000000159a007c0c */ /* 0x000fe2000c741270 */
[----:B------:R-:W-:Y:S01]  /*3aaa0*/  ULDC UR21, c[0x0][0x248] ;  /* 0x0000920000157ab9 */ /* 0x000fe20000000800 */
[----:B------:R-:W-:Y:S01]  /*3aab0*/  ISETP.LT.AND P1, PT, R152, UR22, !P0 ;  /* 0x0000001698007c0c */ /* 0x000fe2000c721270 */
[----:B------:R-:W-:Y:S01]  /*3aac0*/  ULDC UR22, c[0x0][0x228] ;  /* 0x00008a0000167ab9 */ /* 0x000fe20000000800 */
[----:B------:R-:W-:Y:S01]  /*3aad0*/  VIADD R51, R22, 0x66 ;  /* 0x0000006616337836 */ /* 0x000fe20000000000 */
[----:B------:R-:W-:-:S06]  /*3aae0*/  ULDC UR39, c[0x0][0x22c] ;  /* 0x00008b0000277ab9 */ /* 0x000fcc0000000800 */
        /* <DEDUP_REMOVED lines=25> */
[----:B------:R-:W-:Y:S01]  /*3ac80*/  ULDC UR7, c[0x0][0x248] ;  /* 0x0000920000077ab9 */ /* 0x000fe20000000800 */
[----:B------:R-:W-:-:S04]  /*3ac90*/  LOP3.LUT R20, R20, 0xffff7fff, RZ, 0xc0, !PT ;  /* 0xffff7fff14147812 */ /* 0x000fc800078ec0ff */
[----:B------:R-:W-:-:S04]  /*3aca0*/  @P1 LOP3.LUT R20, R20, 0x8000, RZ, 0xfc, !PT ;  /* 0x0000800014141812 */ /* 0x000fc800078efcff */
[----:B------:R-:W-:-:S04]  /*3acb0*/  LOP3.LUT R20, R20, 0xffffbfff, RZ, 0xc0, !PT ;  /* 0xffffbfff14147812 */ /* 0x000fc800078ec0ff */
[----:B------:R-:W-:Y:S02]  /*3acc0*/  @P0 LOP3.LUT R20, R20, 0x4000, RZ, 0xfc, !PT ;  /* 0x0000400014140812 */ /* 0x000fe400078efcff */
[----:B------:R-:W-:Y:S01]  /*3acd0*/  ISETP.GE.AND P0, PT, R34, UR31, PT ;  /* 0x0000001f22007c0c */ /* 0x000fe2000bf06270 */
[----:B-1----:R-:W-:Y:S01]  /*3ace0*/  VIADD R26, R26, UR7 ;  /* 0x000000071a1a7c36 */ /* 0x002fe20008000000 */
[----:B------:R-:W-:Y:S01]  /*3acf0*/  LOP3.LUT R20, R20, 0xffffdfff, RZ, 0xc0, !PT ;  /* 0xffffdfff14147812 */ /* 0x000fe200078ec0ff */
[----:B------:R-:W-:Y:S01]  /*3ad00*/  ULDC UR31, c[0x0][0x228] ;  /* 0x00008a00001f7ab9 */ /* 0x000fe20000000800 */
[----:B------:R-:W-:Y:S01]  /*3ad10*/  ISETP.LT.AND P3, PT, R153, UR5, !P0 ;  /* 0x0000000599007c0c */ /* 0x000fe2000c761270 */
[----:B------:R-:W-:Y:S01]  /*3ad20*/  ULDC UR5, c[0x0][0x248] ;  /* 0x0000920000057ab9 */ /* 0x000fe20000000800 */
[----:B------:R-:W-:Y:S02]  /*3ad30*/  ISETP.LT.AND P2, PT, R154, UR6, !P0 ;  /* 0x000000069a007c0c */ /* 0x000fe4000c741270 */
[----:B------:R-:W-:Y:S01]  /*3ad40*/  ISETP.LT.AND P1, PT, R152, UR13, !P0 ;  /* 0x0000000d98007c0c */ /* 0x000fe2000c721270 */
[----:B------:R1:W-:Y:S08]  /*3ad50*/  STL [R1+0x126c], R26 ;  /* 0x00126c1a01007387 */ /* 0x0003f00000100800 */
[----:B------:R-:W-:Y:S01]  /*3ad60*/  @P3 LOP3.LUT R20, R20, 0x2000, RZ, 0xfc, !PT ;  /* 0x0000200014143812 */ /* 0x000fe200078efcff */
[----:B------:R-:W-:Y:S01]  /*3ad70*/  ULDC UR6, c[0x0][0x248] ;  /* 0x0000920000067ab9 */ /* 0x000fe20000000800 */
[----:B------:R-:W-:-:S02]  /*3ad80*/  ULDC UR13, c[0x0][0x228] ;  /* 0x00008a00000d7ab9 */ /* 0x000fc40000000800 */
        /* <DEDUP_REMOVED lines=36> */
[----:B------:R-:W-:Y:S01]  /*3afd0*/  VIADD R52, R22, 0x65 ;  /* 0x0000006516347836 */ /* 0x000fe20000000000 */
[----:B------:R-:W-:Y:S01]  /*3afe0*/  ISETP.LT.AND P2, PT, R154, UR23, !P0 ;  /* 0x000000179a007c0c */ /* 0x000fe2000c741270 */
[----:B------:R-:W-:Y:S01]  /*3aff0*/  ULDC UR23, c[0x0][0x228] ;  /* 0x00008a0000177ab9 */ /* 0x000fe20000000800 */
[----:B------:R-:W-:Y:S01]  /*3b000*/  ISETP.LT.AND P1, PT, R152, UR40, !P0 ;  /* 0x0000002898007c0c */ /* 0x000fe2000c721270 */
[----:B------:R-:W-:Y:S01]  /*3b010*/  ULDC UR40, c[0x0][0x228] ;  /* 0x00008a0000287ab9 */ /* 0x000fe20000000800 */
[----:B------:R-:W-:Y:S01]  /*3b020*/  VIADD R53, R22, 0x64 ;  /* 0x0000006416357836 */ /* 0x000fe20000000000 */
[----:B------:R-:W-:Y:S01]  /*3b030*/  LOP3.LUT R17, R17, 0x7fffffff, RZ, 0xc0, !PT ;  /* 0x7fffffff11117812 */ /* 0x000fe200078ec0ff */
[----:B-1----:R-:W-:Y:S01]  /*3b040*/  VIADD R26, R26, UR6 ;  /* 0x000000061a1a7c36 */ /* 0x002fe20008000000 */
[----:B------:R-:W-:-:S04]  /*3b050*/  ULDC UR45, c[0x0][0x228] ;  /* 0x00008a00002d7ab9 */ /* 0x000fc80000000800 */
[----:B------:R-:W-:Y:S01]  /*3b060*/  @P3 LOP3.LUT R20, R20, 0x20, RZ, 0xfc, !PT ;  /* 0x0000002014143812 */ /* 0x000fe200078efcff */
[----:B------:R-:W-:-:S03]  /*3b070*/  ULDC.64 UR6, c[0x0][0x228] ;  /* 0x00008a0000067ab9 */ /* 0x000fc60000000a00 */
[----:B------:R-:W-:-:S04]  /*3b080*/  LOP3.LUT R20, R20, 0xffffffef, RZ, 0xc0, !PT ;  /* 0xffffffef14147812 */ /* 0x000fc800078ec0ff */
[----:B------:R-:W-:Y:S02]  /*3b090*/  @P2 LOP3.LUT R20, R20, 0x10, RZ, 0xfc, !PT ;  /* 0x0000001014142812 */ /* 0x000fe400078efcff */
[----:B------:R-:W-:Y:S01]  /*3b0a0*/  ISETP.LT.AND P0, PT, R23, UR41, !P0 ;  /* 0x0000002917007c0c */ /* 0x000fe2000c701270 */
[----:B------:R1:W-:Y:S01]  /*3b0b0*/  STL [R1+0x1278], R26 ;  /* 0x0012781a01007387 */ /* 0x0003e20000100800 */
[----:B------:R-:W-:Y:S01]  /*3b0c0*/  LOP3.LUT R20, R20, 0xfffffff7, RZ, 0xc0, !PT ;  /* 0xfffffff714147812 */ /* 0x000fe200078ec0ff */
[----:B------:R-:W-:-:S03]  /*3b0d0*/  ULDC UR41, c[0x0][0x228] ;  /* 0x00008a0000297ab9 */ /* 0x000fc60000000800 */
[----:B------:R-:W-:-:S04]  /*3b0e0*/  @P1 LOP3.LUT R20, R20, 0x8, RZ, 0xfc, !PT ;  /* 0x0000000814141812 */ /* 0x000fc800078efcff */
[----:B------:R-:W-:-:S04]  /*3b0f0*/  LOP3.LUT R20, R20, 0xfffffffb, RZ, 0xc0, !PT ;  /* 0xfffffffb14147812 */ /* 0x000fc800078ec0ff */
[----:B------:R-:W-:Y:S02]  /*3b100*/  @P0 LOP3.LUT R20, R20, 0x4, RZ, 0xfc, !PT ;  /* 0x0000000414140812 */ /* 0x000fe400078efcff */
[----:B------:R-:W-:-:S04]  /*3b110*/  ISETP.GE.AND P0, PT, R37, UR7, PT ;  /* 0x0000000725007c0c */ /* 0x000fc8000bf06270 */
[----:B------:R-:W-:Y:S01]  /*3b120*/  ISETP.LT.AND P1, PT, R152, UR12, !P0 ;  /* 0x0000000c98007c0c */ /* 0x000fe2000c721270 */
[----:B------:R-:W-:Y:S01]  /*3b130*/  ULDC UR12, c[0x0][0x228] ;  /* 0x00008a00000c7ab9 */ /* 0x000fe20000000800 */
[----:B------:R-:W-:Y:S01]  /*3b140*/  ISETP.LT.AND P3, PT, R153, UR6, !P0 ;  /* 0x0000000699007c0c */ /* 0x000fe2000c761270 */
[----:B------:R-:W-:Y:S01]  /*3b150*/  ULDC UR6, c[0x0][0x248] ;  /* 0x0000920000067ab9 */ /* 0x000fe20000000800 */
[----:B------:R-:W-:Y:S01]  /*3b160*/  ISETP.LT.AND P2, PT, R154, UR57, !P0 ;  /* 0x000000399a007c0c */ /* 0x000fe2000c741270 */
[----:B-1----:R-:W-:Y:S01]  /*3b170*/  VIADD R26, R26, UR6 ;  /* 0x000000061a1a7c36 */ /* 0x002fe20008000000 */
[----:B------:R-:W-:Y:S01]  /*3b180*/  ISETP.LT.AND P0, PT, R23, UR15, !P0 ;  /* 0x0000000f17007c0c */ /* 0x000fe2000c701270 */
[----:B------:R-:W-:Y:S01]  /*3b190*/  ULDC.64 UR6, c[0x0][0x228] ;  /* 0x00008a0000067ab9 */ /* 0x000fe20000000a00 */
[----:B------:R-:W-:Y:S01]  /*3b1a0*/  LOP3.LUT R20, R20, 0xfffffffd, RZ, 0xc0, !PT ;  /* 0xfffffffd14147812 */ /* 0x000fe200078ec0ff */
[----:B------:R-:W-:-:S04]  /*3b1b0*/  ULDC UR57, c[0x0][0x228] ;  /* 0x00008a0000397ab9 */ /* 0x000fc80000000800 */
[----:B------:R-:W-:Y:S01]  /*3b1c0*/  @P1 LOP3.LUT R19, R19, 0x80000000, RZ, 0xfc, !PT ;  /* 0x8000000013131812 */ /* 0x000fe200078efcff */
[----:B------:R1:W-:Y:S01]  /*3b1d0*/  STL [R1+0x127c], R26 ;  /* 0x00127c1a01007387 */ /* 0x0003e20000100800 */
[----:B------:R-:W-:Y:S02]  /*3b1e0*/  ULDC UR15, c[0x0][0x228] ;  /* 0x00008a00000f7ab9 */ /* 0x000fe40000000800 */
[----:B------:R-:W-:-:S04]  /*3b1f0*/  LOP3.LUT R19, R19, 0xbfffffff, RZ, 0xc0, !PT ;  /* 0xbfffffff13137812 */ /* 0x000fc800078ec0ff */
[----:B------:R-:W-:Y:S02]  /*3b200*/  @P0 LOP3.LUT R19, R19, 0x40000000, RZ, 0xfc, !PT ;  /* 0x4000000013130812 */ /* 0x000fe400078efcff */
[----:B------:R-:W-:Y:S02]  /*3b210*/  ISETP.GE.AND P0, PT, R38, UR7, PT ;  /* 0x0000000726007c0c */ /* 0x000fe4000bf06270 */
[----:B------:R-:W-:Y:S02]  /*3b220*/  @P3 LOP3.LUT R20, R20, 0x2, RZ, 0xfc, !PT ;  /* 0x0000000214143812 */ /* 0x000fe400078efcff */
[----:B------:R-:W-:Y:S01]  /*3b230*/  ISETP.LT.AND P3, PT, R153, UR6, !P0 ;  /* 0x0000000699007c0c */ /* 0x000fe2000c761270 */
[----:B------:R-:W-:Y:S01]  /*3b240*/  ULDC UR6, c[0x0][0x248] ;  /* 0x0000920000067ab9 */ /* 0x000fe20000000800 */
[----:B------:R-:W-:Y:S02]  /*3b250*/  LOP3.LUT R20, R20, 0xfffffffe, RZ, 0xc0, !PT ;  /* 0xfffffffe14147812 */ /* 0x000fe400078ec0ff */
[----:B------:R-:W-:-:S02]  /*3b260*/  LOP3.LUT R19, R19, 0xdfffffff, RZ, 0xc0, !PT ;  /* 0xdfffffff13137812 */ /* 0x000fc400078ec0ff */
[----:B------:R-:W-:Y:S02]  /*3b270*/  @P2 LOP3.LUT R20, R20, 0x1, RZ, 0xfc, !PT ;  /* 0x0000000114142812 */ /* 0x000fe400078efcff */
[----:B------:R-:W-:Y:S01]  /*3b280*/  ISETP.LT.AND P2, PT, R154, UR44, !P0 ;  /* 0x0000002c9a007c0c */ /* 0x000fe2000c741270 */
[----:B------:R-:W-:Y:S01]  /*3b290*/  ULDC UR44, c[0x0][0x228] ;  /* 0x00008a00002c7ab9 */ /* 0x000fe20000000800 */
[----:B------:R-:W-:Y:S01]  /*3b2a0*/  ISETP.LT.AND P1, PT, R152, UR43, !P0 ;  /* 0x0000002b98007c0c */ /* 0x000fe2000c721270 */
[----:B------:R-:W-:Y:S02]  /*3b2b0*/  ULDC UR43, c[0x0][0x228] ;  /* 0x00008a00002b7ab9 */ /* 0x000fe40000000800 */
        /* <DEDUP_REMOVED lines=10> */
[----:B------:R-:W-:-:S03]  /*3b360*/  ULDC UR46, c[0x0][0x228] ;  /* 0x00008a00002e7ab9 */ /* 0x000fc60000000800 */
[----:B------:R-:W-:Y:S02]  /*3b370*/  ISETP.LT.AND P3, PT, R153, UR42, !P0 ;  /* 0x0000002a99007c0c */ /* 0x000fe4000c761270 */
[----:B------:R-:W-:Y:S01]  /*3b380*/  ISETP.LT.AND P2, PT, R154, UR44, !P0 ;  /* 0x0000002c9a007c0c */ /* 0x000fe2000c741270 */
[----:B-1----:R-:W-:Y:S01]  /*3b390*/  VIADD R26, R26, UR6 ;  /* 0x000000061a1a7c36 */ /* 0x002fe20008000000 */
[----:B------:R-:W-:Y:S01]  /*3b3a0*/  LOP3.LUT R19, R19, 0xfdffffff, RZ, 0xc0, !PT ;  /* 0xfdffffff13137812 */ /* 0x000fe200078ec0ff */
[----:B------:R-:W-:Y:S01]  /*3b3b0*/  ULDC UR6, c[0x0][0x248] ;  /* 0x0000920000067ab9 */ /* 0x000fe20000000800 */
[----:B------:R-:W-:Y:S01]  /*3b3c0*/  ISETP.LT.AND P1, PT, R152, UR43, !P0 ;  /* 0x0000002b98007c0c */ /* 0x000fe2000c721270 */
[----:B------:R-:W-:Y:S01]  /*3b3d0*/  ULDC.64 UR42, c[0x0][0x228] ;  /* 0x00008a00002a7ab9 */ /* 0x000fe20000000a00 */
[----:B------:R-:W-:Y:S01]  /*3b3e0*/  VIADD R54, R22, 0x63 ;  /* 0x0000006316367836 */ /* 0x000fe20000000000 */
[----:B------:R-:W-:-:S04]  /*3b3f0*/  ULDC UR44, c[0x0][0x228] ;  /* 0x00008a00002c7ab9 */ /* 0x000fc80000000800 */
        /* <DEDUP_REMOVED lines=19> */
[----:B------:R-:W-:-:S07]  /*3b530*/  ULDC UR36, c[0x0][0x228] ;  /* 0x00008a0000247ab9 */ /* 0x000fce0000000800 */
[----:B------:R-:W-:-:S04]  /*3b540*/  @P3 LOP3.LUT R19, R19, 0x200000, RZ, 0xfc, !PT ;  /* 0x0020000013133812 */ /* 0x000fc800078efcff */
[----:B------:R-:W-:-:S04]  /*3b550*/  LOP3.LUT R19, R19, 0xffefffff, RZ, 0xc0, !PT ;  /* 0xffefffff13137812 */ /* 0x000fc800078ec0ff */
[----:B------:R-:W-:Y:S02]  /*3b560*/  @P2 LOP3.LUT R19, R19, 0x100000, RZ, 0xfc, !PT ;  /* 0x0010000013132812 */ /* 0x000fe400078efcff */
[----:B------:R-:W-:Y:S01]  /*3b570*/  ISETP.LT.AND P0, PT, R23, UR38, !P0 ;  /* 0x0000002617007c0c */ /* 0x000fe2000c701270 */
[----:B-1----:R-:W-:Y:S01]  /*3b580*/  VIADD R26, R26, UR6 ;  /* 0x000000061a1a7c36 */ /* 0x002fe20008000000 */
[----:B------:R-:W-:Y:S01]  /*3b590*/  LOP3.LUT R19, R19, 0xfff7ffff, RZ, 0xc0, !PT ;  /* 0xfff7ffff13137812 */ /* 0x000fe200078ec0ff */
[----:B------:R-:W-:Y:S01]  /*3b5a0*/  ULDC UR6, c[0x0][0x248] ;  /* 0x0000920000067ab9 */ /* 0x000fe20000000800 */
[----:B------:R-:W-:Y:S01]  /*3b5b0*/  VIADD R56, R22, 0x61 ;  /* 0x0000006116387836 */ /* 0x000fe20000000000 */
[----:B------:R-:W-:Y:S01]  /*3b5c0*/  ULDC UR38, c[0x0][0x228] ;  /* 0x00008a0000267ab9 */ /* 0x000fe20000000800 */
[----:B------:R-:W-:Y:S01]  /*3b5d0*/  @P1 LOP3.LUT R19, R19, 0x80000, RZ, 0xfc, !PT ;  /* 0x0008000013131812 */ /* 0x000fe200078efcff */
[----:B------:R1:W-:Y:S03]  /*3b5e0*/  STL [R1+0x1284], R26 ;  /* 0x0012841a01007387 */ /* 0x0003e60000100800 */
[----:B------:R-:W-:-:S04]  /*3b5f0*/  LOP3.LUT R19, R19, 0xfffbffff, RZ, 0xc0, !PT ;  /* 0xfffbffff13137812 */ /* 0x000fc800078ec0ff */
[----:B------:R-:W-:Y:S01]  /*3b600*/  @P0 LOP3.LUT R19, R19, 0x40000, RZ, 0xfc, !PT ;  /* 0x0004000013130812 */ /* 0x000fe200078efcff */
[----:B-1----:R-:W-:Y:S01]  /*3b610*/  VIADD R26, R26, UR6 ;  /* 0x000000061a1a7c36 */ /* 0x002fe20008000000 */
[----:B------:R-:W-:Y:S02]  /*3b620*/  ULDC.64 UR6, c[0x0][0x228] ;  /* 0x00008a0000067ab9 */ /* 0x000fe40000000a00 */
[----:B------:R-:W-:-:S04]  /*3b630*/  ISETP.GE.AND P0, PT, R41, UR7, PT ;  /* 0x0000000729007c0c */ /* 0x000fc8000bf06270 */
[----:B------:R-:W-:Y:S01]  /*3b640*/  ISETP.LT.AND P3, PT, R153, UR6, !P0 ;  /* 0x0000000699007c0c */ /* 0x000fe2000c761270 */
[----:B------:R-:W-:Y:S01]  /*3b650*/  ULDC UR6, c[0x0][0x248] ;  /* 0x0000920000067ab9 */ /* 0x000fe20000000800 */
[----:B------:R-:W-:Y:S02]  /*3b660*/  ISETP.LT.AND P2, PT, R154, UR55, !P0 ;  /* 0x000000379a007c0c */ /* 0x000fe4000c741270 */
[----:B------:R-:W-:Y:S01]  /*3b670*/  LOP3.LUT R19, R19, 0xfffdffff, RZ, 0xc0, !PT ;  /* 0xfffdffff13137812 */ /* 0x000fe200078ec0ff */
[----:B------:R1:W-:Y:S01]  /*3b680*/  STL [R1+0x1288], R26 ;  /* 0x0012881a01007387 */ /* 0x0003e20000100800 */
[----:B------:R-:W-:Y:S01]  /*3b690*/  ISETP.LT.AND P1, PT, R152, UR54, !P0 ;  /* 0x0000003698007c0c */ /* 0x000fe2000c721270 */
[----:B------:R-:W-:Y:S01]  /*3b6a0*/  VIADD R57, R22, 0x60 ;  /* 0x0000006016397836 */ /* 0x000fe20000000000 */
[----:B------:R-:W-:Y:S01]  /*3b6b0*/  LOP3.LUT R16, R16, 0x7fffffff, RZ, 0xc0, !PT ;  /* 0x7fffffff10107812 */ /* 0x000fe200078ec0ff */
[----:B------:R-:W-:Y:S01]  /*3b6c0*/  VIADD R58, R22, 0x5f ;  /* 0x0000005f163a7836 */ /* 0x000fe20000000000 */
[----:B------:R-:W-:-:S03]  /*3b6d0*/  ULDC UR55, c[0x0][0x228] ;  /* 0x00008a0000377ab9 */ /* 0x000fc60000000800 */
        /* <DEDUP_REMOVED lines=8> */
[----:B------:R-:W-:Y:S01]  /*3b760*/  ULDC.64 UR6, c[0x0][0x228] ;  /* 0x00008a0000067ab9 */ /* 0x000fe20000000a00 */
[----:B------:R-:W-:Y:S01]  /*3b770*/  VIADD R60, R22, 0x5d ;  /* 0x0000005d163c7836 */ /* 0x000fe20000000000 */
[----:B------:R-:W-:Y:S01]  /*3b780*/  ULDC UR53, c[0x0][0x228] ;  /* 0x00008a0000357ab9 */ /* 0x000fe20000000800 */
        /* <DEDUP_REMOVED lines=10> */
[----:B------:R-:W-:Y:S01]  /*3b830*/  VIADD R61, R22, 0x5c ;  /* 0x0000005c163d7836 */ /* 0x000fe20000000000 */
[----:B------:R-:W-:Y:S01]  /*3b840*/  ISETP.LT.AND P1, PT, R152, UR47, !P0 ;  /* 0x0000002f98007c0c */ /* 0x000fe2000c721270 */
[----:B------:R-:W-:-:S08]  /*3b850*/  ULDC UR47, c[0x0][0x228] ;  /* 0x00008a00002f7ab9 */ /* 0x000fd00000000800 */
[----:B------:R-:W-:Y:S01]  /*3b860*/  @P3 LOP3.LUT R19, R19, 0x2000, RZ, 0xfc, !PT ;  /* 0x0000200013133812 */ /* 0x000fe200078efcff */
[----:B-1----:R-:W-:Y:S01]  /*3b870*/  VIADD R26, R26, UR6 ;  /* 0x000000061a1a7c36 */ /* 0x002fe20008000000 */
[----:B------:R-:W-:Y:S01]  /*3b880*/  ISETP.LT.AND P0, PT, R23, UR28, !P0 ;  /* 0x0000001c17007c0c */ /* 0x000fe2000c701270 */
[----:B------:R-:W-:Y:S01]  /*3b890*/  ULDC UR6, c[0x0][0x228] ;  /* 0x00008a0000067ab9 */ /* 0x000fe20000000800 */
[----:B------:R-:W-:Y:S01]  /*3b8a0*/  LOP3.LUT R19, R19, 0xffffefff, RZ, 0xc0, !PT ;  /* 0xffffefff13137812 */ /* 0x000fe200078ec0ff */
[----:B------:R-:W-:Y:S01]  /*3b8b0*/  ULDC UR28, c[0x0][0x228] ;  /* 0x00008a00001c7ab9 */ /* 0x000fe20000000800 */
[----:B------:R-:W-:Y:S02]  /*3b8c0*/  ULDC UR52, c[0x0][0x228] ;  /* 0x00008a0000347ab9 */ /* 0x000fe40000000800 */
[----:B------:R-:W-:-:S04]  /*3b8d0*/  @P2 LOP3.LUT R19, R19, 0x1000, RZ, 0xfc, !PT ;  /* 0x0000100013132812 */ /* 0x000fc800078efcff */
        /* <DEDUP_REMOVED lines=46> */
[----:B------:R-:W-:Y:S01]  /*3bbc0*/  ULDC UR20, c[0x0][0x248] ;  /* 0x0000920000147ab9 */ /* 0x000fe20000000800 */
[----:B------:R-:W-:Y:S01]  /*3bbd0*/  LOP3.LUT R19, R19, 0xfffffffd, RZ, 0xc0, !PT ;  /* 0xfffffffd13137812 */ /* 0x000fe200078ec0ff */
[----:B------:R-:W-:Y:S01]  /*3bbe0*/  ULDC UR43, c[0x0][0x228] ;  /* 0x00008a00002b7ab9 */ /* 0x000fe20000000800 */
[----:B------:R-:W-:Y:S02]  /*3bbf0*/  ISETP.LT.AND P1, PT, R152, UR22, !P0 ;  /* 0x0000001698007c0c */ /* 0x000fe4000c721270 */
[----:B------:R-:W-:Y:S02]  /*3bc00*/  ISETP.LT.AND P3, PT, R153, UR42, !P0 ;  /* 0x0000002a99007c0c */ /* 0x000fe4000c761270 */
[----:B------:R-:W-:Y:S01]  /*3bc10*/  ISETP.LT.AND P2, PT, R154, UR27, !P0 ;  /* 0x0000001b9a007c0c */ /* 0x000fe2000c741270 */
[----:B------:R1:W-:Y:S01]  /*3bc20*/  STL [R1+0x1298], R26 ;  /* 0x0012981a01007387 */ /* 0x0003e20000100800 */
[----:B------:R-:W-:Y:S01]  /*3bc30*/  ISETP.LT.AND P0, PT, R23, UR21, !P0 ;  /* 0x0000001517007c0c */ /* 0x000fe2000c701270 */
[----:B------:R-:W-:Y:S01]  /*3bc40*/  ULDC UR22, c[0x0][0x22c] ;  /* 0x00008b0000167ab9 */ /* 0x000fe20000000800 */
[----:B------:R-:W-:Y:S01]  /*3bc50*/  ULDC UR27, c[0x0][0x228] ;  /* 0x00008a00001b7ab9 */ /* 0x000fe20000000800 */
[----:B------:R-:W-:-:S04]  /*3bc60*/  ULDC UR42, c[0x0][0x228] ;  /* 0x00008a00002a7ab9 */ /* 0x000fc80000000800 */
[----:B------:R-:W-:Y:S01]  /*3bc70*/  @P1 LOP3.LUT R18, R18, 0x80000000, RZ, 0xfc, !PT ;  /* 0x8000000012121812 */ /* 0x000fe200078efcff */
[----:B-1----:R-:W-:Y:S01]  /*3bc80*/  VIADD R26, R26, UR20 ;  /* 0x000000141a1a7c36 */ /* 0x002fe20008000000 */
[----:B------:R-:W-:Y:S02]  /*3bc90*/  ULDC.64 UR20, c[0x0][0x228] ;  /* 0x00008a0000147ab9 */ /* 0x000fe40000000a00 */
[----:B------:R-:W-:-:S04]  /*3bca0*/  LOP3.LUT R18, R18, 0xbfffffff, RZ, 0xc0, !PT ;  /* 0xbfffffff12127812 */ /* 0x000fc800078ec0ff */
[----:B------:R-:W-:Y:S02]  /*3bcb0*/  @P0 LOP3.LUT R18, R18, 0x40000000, RZ, 0xfc, !PT ;  /* 0x4000000012120812 */ /* 0x000fe400078efcff */
[----:B------:R-:W-:Y:S02]  /*3bcc0*/  ISETP.GE.AND P0, PT, R46, UR21, PT ;  /* 0x000000152e007c0c */ /* 0x000fe4000bf06270 */
[----:B------:R-:W-:Y:S01]  /*3bcd0*/  @P3 LOP3.LUT R19, R19, 0x2, RZ, 0xfc, !PT ;  /* 0x0000000213133812 */ /* 0x000fe200078efcff */
[----:B------:R1:W-:Y:S01]  /*3bce0*/  STL [R1+0x129c], R26 ;  /* 0x00129c1a01007387 */ /* 0x0003e20000100800 */
[----:B------:R-:W-:Y:S01]  /*3bcf0*/  ISETP.LT.AND P3, PT, R153, UR20, !P0 ;  /* 0x0000001499007c0c */ /* 0x000fe2000c761270 */
[----:B------:R-:W-:Y:S01]  /*3bd00*/  ULDC UR20, c[0x0][0x22c] ;  /* 0x00008b0000147ab9 */ /* 0x000fe20000000800 */
[----:B------:R-:W-:Y:S01]  /*3bd10*/  LOP3.LUT R19, R19, 0xfffffffe, RZ, 0xc0, !PT ;  /* 0xfffffffe13137812 */ /* 0x000fe200078ec0ff */
[----:B------:R-:W-:Y:S01]  /*3bd20*/  ULDC UR21, c[0x0][0x228] ;  /* 0x00008a0000157ab9 */ /* 0x000fe20000000800 */
[----:B------:R-:W-:-:S02]  /*3bd30*/  LOP3.LUT R18, R18, 0xdfffffff, RZ, 0xc0, !PT ;  /* 0xdfffffff12127812 */ /* 0x000fc400078ec0ff */
[----:B------:R-:W-:Y:S02]  /*3bd40*/  @P2 LOP3.LUT R19, R19, 0x1, RZ, 0xfc, !PT ;  /* 0x0000000113132812 */ /* 0x000fe400078efcff */
[----:B------:R-:W-:Y:S01]  /*3bd50*/  ISETP.LT.AND P2, PT, R154, UR57, !P0 ;  /* 0x000000399a007c0c */ /* 0x000fe2000c741270 */
[----:B------:R-:W-:Y:S01]  /*3bd60*/  VIADD R62, R22, 0x5b ;  /* 0x0000005b163e7836 */ /* 0x000fe20000000000 */
[----:B------:R-:W-:Y:S01]  /*3bd70*/  ISETP.LT.AND P1, PT, R152, UR17, !P0 ;  /* 0x0000001198007c0c */ /* 0x000fe2000c721270 */
[----:B------:R-:W-:Y:S02]  /*3bd80*/  VIADD R63, R22, 0x5a ;  /* 0x0000005a163f7836 */ /* 0x000fe40000000000 */
[----:B------:R-:W-:Y:S01]  /*3bd90*/  @P3 LOP3.LUT R18, R18, 0x20000000, RZ, 0xfc, !PT ;  /* 0x2000000012123812 */ /* 0x000fe200078efcff */
[----:B------:R-:W-:-:S03]  /*3bda0*/  ULDC UR57, c[0x0][0x22c] ;  /* 0x00008b0000397ab9 */ /* 0x000fc60000000800 */
        /* <DEDUP_REMOVED lines=11> */
[----:B------:R-:W-:Y:S01]  /*3be60*/  ULDC.64 UR16, c[0x0][0x228] ;  /* 0x00008a0000107ab9 */ /* 0x000fe20000000a00 */
[----:B------:R-:W-:Y:S01]  /*3be70*/  ISETP.LT.AND P3, PT, R153, UR51, !P0 ;  /* 0x0000003399007c0c */ /* 0x000fe2000c761270 */
[----:B------:R-:W-:Y:S01]  /*3be80*/  ULDC UR61, c[0x0][0x22c] ;  /* 0x00008b00003d7ab9 */ /* 0x000fe20000000800 */
[----:B------:R-:W-:Y:S02]  /*3be90*/  ISETP.LT.AND P2, PT, R154, UR50, !P0 ;  /* 0x000000329a007c0c */ /* 0x000fe4000c741270 */
[----:B------:R-:W-:Y:S01]  /*3bea0*/  ISETP.LT.AND P1, PT, R152, UR13, !P0 ;  /* 0x0000000d98007c0c */ /* 0x000fe2000c721270 */
[----:B------:R1:W-:Y:S01]  /*3beb0*/  STL [R1+0x12a0], R26 ;  /* 0x0012a01a01007387 */ /* 0x0003e20000100800 */
[----:B------:R-:W-:-:S07]  /*3bec0*/  ULDC UR51, c[0x0][0x228] ;  /* 0x00008a0000337ab9 */ /* 0x000fce0000000800 */
[----:B------:R-:W-:Y:S01]  /*3bed0*/  @P3 LOP3.LUT R18, R18, 0x2000000, RZ, 0xfc, !PT ;  /* 0x0200000012123812 */ /* 0x000fe200078efcff */
[----:B------:R-:W-:Y:S01]  /*3bee0*/  ULDC UR13, c[0x0][0x248] ;  /* 0x00009200000d7ab9 */ /* 0x000fe20000000800 */
[----:B------:R-:W-:Y:S02]  /*3bef0*/  ULDC UR50, c[0x0][0x228] ;  /* 0x00008a0000327ab9 */ /* 0x000fe40000000800 */
        /* <DEDUP_REMOVED lines=29> */
[----:B------:R-:W-:-:S04]  /*3c0d0*/  ISETP.GE.AND P0, PT, R49, UR17, PT ;  /* 0x0000001131007c0c */ /* 0x000fc8000bf06270 */
[----:B------:R-:W-:Y:S01]  /*3c0e0*/  ISETP.LT.AND P3, PT, R153, UR16, !P0 ;  /* 0x0000001099007c0c */ /* 0x000fe2000c761270 */
[----:B------:R-:W-:Y:S01]  /*3c0f0*/  ULDC.64 UR16, c[0x0][0x228] ;  /* 0x00008a0000107ab9 */ /* 0x000fe20000000a00 */
[----:B------:R-:W-:Y:S01]  /*3c100*/  ISETP.LT.AND P2, PT, R154, UR56, !P0 ;  /* 0x000000389a007c0c */ /* 0x000fe2000c741270 */
[----:B-1----:R-:W-:Y:S01]  /*3c110*/  VIADD R26, R26, UR11 ;  /* 0x0000000b1a1a7c36 */ /* 0x002fe20008000000 */
[----:B------:R-:W-:Y:S01]  /*3c120*/  LOP3.LUT R18, R18, 0xfffdffff, RZ, 0xc0, !PT ;  /* 0xfffdffff12127812 */ /* 0x000fe200078ec0ff */
[----:B------:R-:W-:Y:S01]  /*3c130*/  ULDC UR11, c[0x0][0x248] ;  /* 0x00009200000b7ab9 */ /* 0x000fe20000000800 */
[----:B------:R-:W-:Y:S01]  /*3c140*/  ISETP.LT.AND P1, PT, R152, UR24, !P0 ;  /* 0x0000001898007c0c */ /* 0x000fe2000c721270 */
[----:B------:R-:W-:-:S06]  /*3c150*/  ULDC UR56, c[0x0][0x228] ;  /* 0x00008a0000387ab9 */ /* 0x000fcc0000000800 */
[----:B------:R-:W-:Y:S01]  /*3c160*/  @P3 LOP3.LUT R18, R18, 0x20000, RZ, 0xfc, !PT ;  /* 0x0002000012123812 */ /* 0x000fe200078efcff */
[----:B------:R1:W-:Y:S01]  /*3c170*/  STL [R1+0x12a8], R26 ;  /* 0x0012a81a01007387 */ /* 0x0003e20000100800 */
[----:B------:R-:W-:Y:S01]  /*3c180*/  VIADD R64, R22, 0x59 ;  /* 0x0000005916407836 */ /* 0x000fe20000000000 */
[----:B------:R-:W-:Y:S01]  /*3c190*/  ULDC UR24, c[0x0][0x228] ;  /* 0x00008a0000187ab9 */ /* 0x000fe20000000800 */
        /* <DEDUP_REMOVED lines=41> */
[C---:B------:R-:W-:Y:S01]  /*3c430*/  VIADD R67, R22.reuse, 0x56 ;  /* 0x0000005616437836 */ /* 0x040fe20000000000 */
[----:B------:R-:W-:Y:S01]  /*3c440*/  LOP3.LUT R15, R15, 0x7fffffff, RZ, 0xc0, !PT ;  /* 0x7fffffff0f0f7812 */ /* 0x000fe200078ec0ff */
[----:B------:R-:W-:Y:S01]  /*3c450*/  VIADD R68, R22, 0x55 ;  /* 0x0000005516447836 */ /* 0x000fe20000000000 */
[----:B------:R-:W-:-:S05]  /*3c460*/  ULDC UR39, c[0x0][0x228] ;  /* 0x00008a0000277ab9 */ /* 0x000fca0000000800 */
[----:B------:R-:W-:Y:S01]  /*3c470*/  @P3 LOP3.LUT R18, R18, 0x200, RZ, 0xfc, !PT ;  /* 0x0000020012123812 */ /* 0x000fe200078efcff */
[----:B-1----:R-:W-:Y:S01]  /*3c480*/  VIADD R26, R26, UR12 ;  /* 0x0000000c1a1a7c36 */ /* 0x002fe20008000000 */
[----:B------:R-:W-:Y:S01]  /*3c490*/  ISETP.LT.AND P0, PT, R23, UR40, !P0 ;  /* 0x0000002817007c0c */ /* 0x000fe2000c701270 */
[----:B------:R-:W-:Y:S01]  /*3c4a0*/  ULDC UR12, c[0x0][0x248] ;  /* 0x00009200000c7ab9 */ /* 0x000fe20000000800 */
[----:B------:R-:W-:Y:S01]  /*3c4b0*/  LOP3.LUT R18, R18, 0xfffffeff, RZ, 0xc0, !PT ;  /* 0xfffffeff12127812 */ /* 0x000fe200078ec0ff */
[C---:B------:R-:W-:Y:S01]  /*3c4c0*/  VIADD R69, R22.reuse, 0x54 ;  /* 0x0000005416457836 */ /* 0x040fe20000000000 */
[----:B------:R1:W-:Y:S01]  /*3c4d0*/  STL [R1+0x12b4], R26 ;  /* 0x0012b41a01007387 */ /* 0x0003e20000100800 */
[----:B------:R-:W-:Y:S01]  /*3c4e0*/  VIADD R70, R22, 0x53 ;  /* 0x0000005316467836 */ /* 0x000fe20000000000 */
[----:B------:R-:W-:Y:S01]  /*3c4f0*/  @P2 LOP3.LUT R18, R18, 0x100, RZ, 0xfc, !PT ;  /* 0x0000010012122812 */ /* 0x000fe200078efcff */
[C---:B------:R-:W-:Y:S01]  /*3c500*/  VIADD R71, R22.reuse, 0x52 ;  /* 0x0000005216477836 */ /* 0x040fe20000000000 */
[----:B------:R-:W-:Y:S01]  /*3c510*/  ULDC UR40, c[0x0][0x228] ;  /* 0x00008a0000287ab9 */ /* 0x000fe20000000800 */
[----:B------:R-:W-:Y:S01]  /*3c520*/  VIADD R72, R22, 0x51 ;  /* 0x0000005116487836 */ /* 0x000fe20000000000 */
[----:B------:R-:W-:Y:S01]  /*3c530*/  LOP3.LUT R18, R18, 0xffffff7f, RZ, 0xc0, !PT ;  /* 0xffffff7f12127812 */ /* 0x000fe200078ec0ff */
[----:B------:R-:W-:Y:S01]  /*3c540*/  VIADD R73, R22, 0x50 ;  /* 0x0000005016497836 */ /* 0x000fe20000000000 */
[----:B------:R-:W-:-:S02]  /*3c550*/  ULDC UR41, c[0x0][0x228] ;  /* 0x00008a0000297ab9 */ /* 0x000fc40000000800 */
        /* <DEDUP_REMOVED lines=9> */
[----:B------:R-:W-:Y:S01]  /*3c5f0*/  ULDC.64 UR12, c[0x0][0x228] ;  /* 0x00008a00000c7ab9 */ /* 0x000fe20000000a00 */
[----:B------:R-:W-:Y:S01]  /*3c600*/  ISETP.LT.AND P1, PT, R152, UR31, !P0 ;  /* 0x0000001f98007c0c */ /* 0x000fe2000c721270 */
[----:B------:R-:W-:Y:S01]  /*3c610*/  ULDC UR31, c[0x0][0x228] ;  /* 0x00008a00001f7ab9 */ /* 0x000fe20000000800 */
[----:B------:R-:W-:-:S05]  /*3c620*/  ULDC UR29, c[0x0][0x228] ;  /* 0x00008a00001d7ab9 */ /* 0x000fca0000000800 */
        /* <DEDUP_REMOVED lines=14> */
[----:B------:R-:W-:Y:S01]  /*3c710*/  ISETP.LT.AND P2, PT, R154, UR29, !P0 ;  /* 0x0000001d9a007c0c */ /* 0x000fe2000c741270 */
[----:B------:R-:W-:Y:S01]  /*3c720*/  ULDC UR29, c[0x0][0x228] ;  /* 0x00008a00001d7ab9 */ /* 0x000fe20000000800 */
[----:B------:R-:W-:Y:S01]  /*3c730*/  ISETP.LT.AND P0, PT, R23, UR61, !P0 ;  /* 0x0000003d17007c0c */ /* 0x000fe2000c701270 */
[----:B------:R-:W-:Y:S01]  /*3c740*/  ULDC UR31, c[0x0][0x228] ;  /* 0x00008a00001f7ab9 */ /* 0x000fe20000000800 */
[----:B------:R-:W-:Y:S01]  /*3c750*/  LOP3.LUT R18, R18, 0xfffffffd, RZ, 0xc0, !PT ;  /* 0xfffffffd12127812 */ /* 0x000fe200078ec0ff */
        /* <DEDUP_REMOVED lines=31> */
[----:B------:R-:W-:Y:S01]  /*3c950*/  ISETP.GE.AND P0, PT, R55, UR33, PT ;  /* 0x0000002137007c0c */ /* 0x000fe2000bf06270 */
[----:B------:R-:W-:-:S03]  /*3c960*/  ULDC UR33, c[0x0][0x228] ;  /* 0x00008a0000217ab9 */ /* 0x000fc60000000800 */
[----:B------:R-:W-:Y:S01]  /*3c970*/  ISETP.LT.AND P3, PT, R153, UR34, !P0 ;  /* 0x0000002299007c0c */ /* 0x000fe2000c761270 */
[----:B------:R-:W-:Y:S01]  /*3c980*/  ULDC UR34, c[0x0][0x22c] ;  /* 0x00008b0000227ab9 */ /* 0x000fe20000000800 */
[----:B------:R-:W-:Y:S01]  /*3c990*/  ISETP.LT.AND P2, PT, R154, UR36, !P0 ;  /* 0x000000249a007c0c */ /* 0x000fe2000c741270 */
[----:B------:R-:W-:Y:S01]  /*3c9a0*/  ULDC UR36, c[0x0][0x228] ;  /* 0x00008a0000247ab9 */ /* 0x000fe20000000800 */
[----:B------:R-:W-:Y:S02]  /*3c9b0*/  LOP3.LUT R17, R17, 0xfdffffff, RZ, 0xc0, !PT ;  /* 0xfdffffff11117812 */ /* 0x000fe400078ec0ff */
[----:B------:R-:W-:Y:S01]  /*3c9c0*/  ISETP.LT.AND P1, PT, R152, UR44, !P0 ;  /* 0x0000002c98007c0c */ /* 0x000fe2000c721270 */
[----:B------:R-:W-:-:S06]  /*3c9d0*/  VIADD R74, R22, 0x4f ;  /* 0x0000004f164a7836 */ /* 0x000fcc0000000000 */
[----:B------:R-:W-:Y:S01]  /*3c9e0*/  @P3 LOP3.LUT R17, R17, 0x2000000, RZ, 0xfc, !PT ;  /* 0x0200000011113812 */ /* 0x000fe200078efcff */
[----:B------:R-:W-:Y:S01]  /*3c9f0*/  VIADD R75, R22, 0x4e ;  /* 0x0000004e164b7836 */ /* 0x000fe20000000000 */
        /* <DEDUP_REMOVED lines=11> */
[----:B-1----:R-:W-:Y:S01]  /*3cab0*/  VIADD R26, R26, UR6 ;  /* 0x000000061a1a7c36 */ /* 0x002fe20008000000 */
[----:B------:R-:W-:Y:S01]  /*3cac0*/  ISETP.LT.AND P2, PT, R154, UR38, !P0 ;  /* 0x000000269a007c0c */ /* 0x000fe2000c741270 */
[----:B------:R-:W-:Y:S01]  /*3cad0*/  ULDC UR6, c[0x0][0x248] ;  /* 0x0000920000067ab9 */ /* 0x000fe20000000800 */
[----:B------:R-:W-:Y:S01]  /*3cae0*/  LOP3.LUT R17, R17, 0xffdfffff, RZ, 0xc0, !PT ;  /* 0xffdfffff11117812 */ /* 0x000fe200078ec0ff */
[----:B------:R-:W-:Y:S01]  /*3caf0*/  ULDC UR28, c[0x0][0x228] ;  /* 0x00008a00001c7ab9 */ /* 0x000fe20000000800 */
[----:B------:R-:W-:Y:S01]  /*3cb00*/  ISETP.LT.AND P1, PT, R152, UR30, !P0 ;  /* 0x0000001e98007c0c */ /* 0x000fe2000c721270 */
[----:B------:R1:W-:Y:S01]  /*3cb10*/  STL [R1+0x12c4], R26 ;  /* 0x0012c41a01007387 */ /* 0x0003e20000100800 */
[----:B------:R-:W-:-:S05]  /*3cb20*/  ULDC UR38, c[0x0][0x228] ;  /* 0x00008a0000267ab9 */ /* 0x000fca0000000800 */
[----:B------:R-:W-:Y:S01]  /*3cb30*/  @P3 LOP3.LUT R17, R17, 0x200000, RZ, 0xfc, !PT ;  /* 0x0020000011113812 */ /* 0x000fe200078efcff */
[----:B------:R-:W-:-:S03]  /*3cb40*/  ULDC UR30, c[0x0][0x228] ;  /* 0x00008a00001e7ab9 */ /* 0x000fc60000000800 */
        /* <DEDUP_REMOVED lines=11> */
[----:B------:R-:W-:-:S04]  /*3cc00*/  ISETP.GE.AND P0, PT, R57, UR7, PT ;  /* 0x0000000739007c0c */ /* 0x000fc8000bf06270 */
[----:B------:R-:W-:Y:S01]  /*3cc10*/  ISETP.LT.AND P3, PT, R153, UR6, !P0 ;  /* 0x0000000699007c0c */ /* 0x000fe2000c761270 */
[----:B------:R-:W-:Y:S01]  /*3cc20*/  ULDC UR6, c[0x0][0x248] ;  /* 0x0000920000067ab9 */ /* 0x000fe20000000800 */
[----:B------:R-:W-:Y:S01]  /*3cc30*/  ISETP.LT.AND P2, PT, R154, UR35, !P0 ;  /* 0x000000239a007c0c */ /* 0x000fe2000c741270 */
[----:B------:R1:W-:Y:S01]  /*3cc40*/  STL [R1+0x12c8], R26 ;  /* 0x0012c81a01007387 */ /* 0x0003e20000100800 */
[----:B------:R-:W-:Y:S01]  /*3cc50*/  LOP3.LUT R17, R17, 0xfffdffff, RZ, 0xc0, !PT ;  /* 0xfffdffff11117812 */ /* 0x000fe200078ec0ff */
[----:B------:R-:W-:Y:S01]  /*3cc60*/  ULDC UR35, c[0x0][0x228] ;  /* 0x00008a0000237ab9 */ /* 0x000fe20000000800 */
[----:B------:R-:W-:Y:S01]  /*3cc70*/  ISETP.LT.AND P1, PT, R152, UR45, !P0 ;  /* 0x0000002d98007c0c */ /* 0x000fe2000c721270 */
[----:B------:R-:W-:-:S06]  /*3cc80*/  ULDC UR45, c[0x0][0x228] ;  /* 0x00008a00002d7ab9 */ /* 0x000fcc0000000800 */
[----:B------:R-:W-:-:S04]  /*3cc90*/  @P3 LOP3.LUT R17, R17, 0x20000, RZ, 0xfc, !PT ;  /* 0x0002000011113812 */ /* 0x000fc800078efcff */
[----:B------:R-:W-:-:S04]  /*3cca0*/  LOP3.LUT R17, R17, 0xfffeffff, RZ, 0xc0, !PT ;  /* 0xfffeffff11117812 */ /* 0x000fc800078ec0ff */
[----:B------:R-:W-:Y:S02]  /*3ccb0*/  @P2 LOP3.LUT R17, R17, 0x10000, RZ, 0xfc, !PT ;  /* 0x0001000011112812 */ /* 0x000fe400078efcff */
[----:B------:R-:W-:Y:S01]  /*3ccc0*/  ISETP.LT.AND P0, PT, R23, UR46, !P0 ;  /* 0x0000002e17007c0c */ /* 0x000fe2000c701270 */
[----:B-1----:R-:W-:Y:S01]  /*3ccd0*/  VIADD R26, R26, UR6 ;  /* 0x000000061a1a7c36 */ /* 0x002fe20008000000 */
[----:B------:R-:W-:Y:S01]  /*3cce0*/  LOP3.LUT R17, R17, 0xffff7fff, RZ, 0xc0, !PT ;  /* 0xffff7fff11117812 */ /* 0x000fe200078ec0ff */
[----:B------:R-:W-:Y:S01]  /*3ccf0*/  ULDC.64 UR6, c[0x0][0x228] ;  /* 0x00008a0000067ab9 */ /* 0x000fe20000000a00 */
        /* <DEDUP_REMOVED lines=26> */
[----:B------:R-:W-:-:S03]  /*3cea0*/  ULDC UR22, c[0x0][0x248] ;  /* 0x0000920000167ab9 */ /* 0x000fc60000000800 */
[----:B------:R-:W-:Y:S01]  /*3ceb0*/  ISETP.LT.AND P3, PT, R153, UR27, !P0 ;  /* 0x0000001b99007c0c */ /* 0x000fe2000c761270 */
[----:B------:R1:W-:Y:S01]  /*3cec0*/  STL [R1+0x12d0], R26 ;  /* 0x0012d01a01007387 */ /* 0x0003e20000100800 */
[----:B------:R-:W-:Y:S01]  /*3ced0*/  ISETP.LT.AND P2, PT, R154, UR37, !P0 ;  /* 0x000000259a007c0c */ /* 0x000fe2000c741270 */
[----:B------:R-:W-:Y:S01]  /*3cee0*/  ULDC UR37, c[0x0][0x228] ;  /* 0x00008a0000257ab9 */ /* 0x000fe20000000800 */
        /* <DEDUP_REMOVED lines=17> */
[----:B------:R-:W-:-:S03]  /*3d000*/  ULDC UR20, c[0x0][0x248] ;  /* 0x0000920000147ab9 */ /* 0x000fc60000000800 */
[----:B------:R-:W-:Y:S02]  /*3d010*/  ISETP.LT.AND P3, PT, R153, UR21, !P0 ;  /* 0x0000001599007c0c */ /* 0x000fe4000c761270 */
[----:B------:R-:W-:Y:S01]  /*3d020*/  ISETP.LT.AND P2, PT, R154, UR42, !P0 ;  /* 0x0000002a9a007c0c */ /* 0x000fe2000c741270 */
[----:B------:R1:W-:Y:S01]  /*3d030*/  STL [R1+0x12d4], R26 ;  /* 0x0012d41a01007387 */ /* 0x0003e20000100800 */
[----:B------:R-:W-:Y:S01]  /*3d040*/  LOP3.LUT R17, R17, 0xffffffdf, RZ, 0xc0, !PT ;  /* 0xffffffdf11117812 */ /* 0x000fe200078ec0ff */
[----:B------:R-:W-:Y:S01]  /*3d050*/  ULDC UR42, c[0x0][0x228] ;  /* 0x00008a00002a7ab9 */ /* 0x000fe20000000800 */
[----:B------:R-:W-:Y:S02]  /*3d060*/  ISETP.LT.AND P1, PT, R152, UR50, !P0 ;  /* 0x0000003298007c0c */ /* 0x000fe4000c721270 */
[----:B------:R-:W-:Y:S01]  /*3d070*/  LOP3.LUT R14, R14, 0x7fffffff, RZ, 0xc0, !PT ;  /* 0x7fffffff0e0e7812 */ /* 0x000fe200078ec0ff */
[----:B------:R-:W-:-:S04]  /*3d080*/  VIADD R78, R22, 0x4b ;  /* 0x0000004b164e7836 */ /* 0x000fc80000000000 */
[----:B------:R-:W-:Y:S01]  /*3d090*/  @P3 LOP3.LUT R17, R17, 0x20, RZ, 0xfc, !PT ;  /* 0x0000002011113812 */ /* 0x000fe200078efcff */
[----:B-1----:R-:W-:Y:S01]  /*3d0a0*/  VIADD R26, R26, UR20 ;  /* 0x000000141a1a7c36 */ /* 0x002fe20008000000 */
[----:B------:R-:W-:Y:S01]  /*3d0b0*/  ISETP.LT.AND P0, PT, R23, UR51, !P0 ;  /* 0x0000003317007c0c */ /* 0x000fe2000c701270 */
[----:B------:R-:W-:Y:S01]  /*3d0c0*/  ULDC.64 UR20, c[0x0][0x228] ;  /* 0x00008a0000147ab9 */ /* 0x000fe20000000a00 */
        /* <DEDUP_REMOVED lines=38> */
[----:B------:R-:W-:Y:S01]  /*3d330*/  ISETP.LT.AND P0, PT, R23, UR58, !P0 ;  /* 0x0000003a17007c0c */ /* 0x000fe2000c701270 */
[----:B------:R1:W-:Y:S01]  /*3d340*/  STL [R1+0x12e0], R26 ;  /* 0x0012e01a01007387 */ /* 0x0003e20000100800 */
[----:B------:R-:W-:Y:S01]  /*3d350*/  LOP3.LUT R16, R16, 0xefffffff, RZ, 0xc0, !PT ;  /* 0xefffffff10107812 */ /* 0x000fe200078ec0ff */
[----:B------:R-:W-:Y:S01]  /*3d360*/  ULDC UR59, c[0x0][0x228] ;  /* 0x00008a00003b7ab9 */ /* 0x000fe20000000800 */
[----:B------:R-:W-:Y:S01]  /*3d370*/  ULDC UR58, c[0x0][0x22c] ;  /* 0x00008b00003a7ab9 */ /* 0x000fe20000000800 */
[----:B------:R-:W-:Y:S01]  /*3d380*/  ULDC UR20, c[0x0][0x228] ;  /* 0x00008a0000147ab9 */ /* 0x000fe20000000800 */
[----:B------:R-:W-:-:S04]  /*3d390*/  @P2 LOP3.LUT R16, R16, 0x10000000, RZ, 0xfc, !PT ;  /* 0x1000000010102812 */ /* 0x000fc800078efcff */
[----:B------:R-:W-:-:S04]  /*3d3a0*/  LOP3.LUT R16, R16, 0xf7ffffff, RZ, 0xc0, !PT ;  /* 0xf7ffffff10107812 */ /* 0x000fc800078ec0ff */
[----:B------:R-:W-:-:S04]  /*3d3b0*/  @P1 LOP3.LUT R16, R16, 0x8000000, RZ, 0xfc, !PT ;  /* 0x0800000010101812 */ /* 0x000fc800078efcff */
[----:B------:R-:W-:-:S04]  /*3d3c0*/  LOP3.LUT R16, R16, 0xfbffffff, RZ, 0xc0, !PT ;  /* 0xfbffffff10107812 */ /* 0x000fc800078ec0ff */
[----:B------:R-:W-:Y:S02]  /*3d3d0*/  @P0 LOP3.LUT R16, R16, 0x4000000, RZ, 0xfc, !PT ;  /* 0x0400000010100812 */ /* 0x000fe400078efcff */
[----:B------:R-:W-:Y:S01]  /*3d3e0*/  ISETP.GE.AND P0, PT, R63, UR57, PT ;  /* 0x000000393f007c0c */ /* 0x000fe2000bf06270 */
[----:B------:R-:W-:Y:S01]  /*3d3f0*/  VIADD R79, R22, 0x4a ;  /* 0x0000004a164f7836 */ /* 0x000fe20000000000 */
[----:B------:R-:W-:Y:S01]  /*3d400*/  LOP3.LUT R16, R16, 0xfdffffff, RZ, 0xc0, !PT ;  /* 0xfdffffff10107812 */ /* 0x000fe200078ec0ff */
[C---:B------:R-:W-:Y:S01]  /*3d410*/  VIADD R80, R22.reuse, 0x49 ;  /* 0x0000004916507836 */ /* 0x040fe20000000000 */
[----:B------:R-:W-:Y:S01]  /*3d420*/  ISETP.LT.AND P3, PT, R153, UR56, !P0 ;  /* 0x0000003899007c0c */ /* 0x000fe2000c761270 */
[----:B------:R-:W-:Y:S01]  /*3d430*/  VIADD R81, R22, 0x48 ;  /* 0x0000004816517836 */ /* 0x000fe20000000000 */
[----:B------:R-:W-:Y:S01]  /*3d440*/  ISETP.LT.AND P2, PT, R154, UR55, !P0 ;  /* 0x000000379a007c0c */ /* 0x000fe2000c741270 */
[----:B------:R-:W-:Y:S01]  /*3d450*/  VIADD R82, R22, 0x47 ;  /* 0x0000004716527836 */ /* 0x000fe20000000000 */
[----:B------:R-:W-:Y:S01]  /*3d460*/  ISETP.LT.AND P1, PT, R152, UR11, !P0 ;  /* 0x0000000b98007c0c */ /* 0x000fe2000c721270 */
[----:B------:R-:W-:Y:S01]  /*3d470*/  ULDC UR11, c[0x0][0x248] ;  /* 0x00009200000b7ab9 */ /* 0x000fe20000000800 */
[----:B------:R-:W-:Y:S01]  /*3d480*/  VIADD R83, R22, 0x46 ;  /* 0x0000004616537836 */ /* 0x000fe20000000000 */
[----:B------:R-:W-:Y:S01]  /*3d490*/  ULDC UR57, c[0x0][0x228] ;  /* 0x00008a0000397ab9 */ /* 0x000fe20000000800 */
[----:B------:R-:W-:-:S05]  /*3d4a0*/  ULDC UR56, c[0x0][0x228] ;  /* 0x00008a0000387ab9 */ /* 0x000fca0000000800 */
        /* <DEDUP_REMOVED lines=21> */
[----:B------:R-:W-:-:S09]  /*3d600*/  ISETP.LT.AND P1, PT, R152, UR15, !P0 ;  /* 0x0000000f98007c0c */ /* 0x000fd2000c721270 */
        /* <DEDUP_REMOVED lines=58> */
[----:B-1----:R-:W-:-:S06]  /*3d9b0*/  VIADD R26, R26, UR14 ;  /* 0x0000000e1a1a7c36 */ /* 0x002fcc0008000000 */
        /* <DEDUP_REMOVED lines=56> */
[----:B------:R-:W-:Y:S01]  /*3dd40*/  VIADD R85, R22, 0x44 ;  /* 0x0000004416557836 */ /* 0x000fe20000000000 */
[----:B------:R-:W-:Y:S01]  /*3dd50*/  LOP3.LUT R15, R15, 0xdfffffff, RZ, 0xc0, !PT ;  /* 0xdfffffff0f0f7812 */ /* 0x000fe200078ec0ff */
[----:B------:R-:W-:Y:S01]  /*3dd60*/  ULDC UR13, c[0x0][0x228] ;  /* 0x00008a00000d7ab9 */ /* 0x000fe20000000800 */
[----:B------:R-:W-:-:S02]  /*3dd70*/  @P2 LOP3.LUT R16, R16, 0x1, RZ, 0xfc, !PT ;  /* 0x0000000110102812 */ /* 0x000fc400078efcff */
[----:B------:R-:W-:Y:S02]  /*3dd80*/  ISETP.LT.AND P2, PT, R154, UR30, !P0 ;  /* 0x0000001e9a007c0c */ /* 0x000fe4000c741270 */
[----:B------:R-:W-:Y:S01]  /*3dd90*/  ISETP.LT.AND P1, PT, R152, UR29, !P0 ;  /* 0x0000001d98007c0c */ /* 0x000fe2000c721270 */
[----:B-1----:R-:W-:Y:S02]  /*3dda0*/  VIADD R26, R26, UR12 ;  /* 0x0000000c1a1a7c36 */ /* 0x002fe40008000000 */
[----:B------:R-:W-:Y:S01]  /*3ddb0*/  @P3 LOP3.LUT R15, R15, 0x20000000, RZ, 0xfc, !PT ;  /* 0x200000000f0f3812 */ /* 0x000fe200078efcff */
[----:B------:R-:W-:Y:S01]  /*3ddc0*/  ULDC UR12, c[0x0][0x248] ;  /* 0x00009200000c7ab9 */ /* 0x000fe20000000800 */
[----:B------:R-:W-:Y:S01]  /*3ddd0*/  LOP3.LUT R13, R13, 0x7fffffff, RZ, 0xc0, !PT ;  /* 0x7fffffff0d0d7812 */ /* 0x000fe200078ec0ff */
[----:B------:R-:W-:Y:S01]  /*3dde0*/  VIADD R86, R22, 0x43 ;  /* 0x0000004316567836 */ /* 0x000fe20000000000 */
[----:B------:R-:W-:Y:S01]  /*3ddf0*/  LOP3.LUT R15, R15, 0xefffffff, RZ, 0xc0, !PT ;  /* 0xefffffff0f0f7812 */ /* 0x000fe200078ec0ff */
[----:B------:R-:W-:Y:S01]  /*3de00*/  ULDC UR29, c[0x0][0x228] ;  /* 0x00008a00001d7ab9 */ /* 0x000fe20000000800 */
[----:B------:R-:W-:-:S02]  /*3de10*/  ULDC UR30, c[0x0][0x228] ;  /* 0x00008a00001e7ab9 */ /* 0x000fc40000000800 */
        /* <DEDUP_REMOVED lines=13> */
[----:B------:R-:W-:Y:S01]  /*3def0*/  VIADD R87, R22, 0x42 ;  /* 0x0000004216577836 */ /* 0x000fe20000000000 */
[----:B------:R-:W-:Y:S01]  /*3df00*/  ISETP.LT.AND P2, PT, R154, UR31, !P0 ;  /* 0x0000001f9a007c0c */ /* 0x000fe2000c741270 */
[----:B------:R-:W-:Y:S01]  /*3df10*/  VIADD R88, R22, 0x41 ;  /* 0x0000004116587836 */ /* 0x000fe20000000000 */
[----:B------:R-:W-:Y:S01]  /*3df20*/  ISETP.LT.AND P1, PT, R152, UR26, !P0 ;  /* 0x0000001a98007c0c */ /* 0x000fe2000c721270 */
[----:B------:R1:W-:Y:S01]  /*3df30*/  STL [R1+0x130c], R26 ;  /* 0x00130c1a01007387 */ /* 0x0003e20000100800 */
[----:B------:R-:W-:Y:S01]  /*3df40*/  ULDC UR34, c[0x0][0x22c] ;  /* 0x00008b0000227ab9 */ /* 0x000fe20000000800 */
[----:B------:R-:W-:-:S06]  /*3df50*/  ULDC UR33, c[0x0][0x228] ;  /* 0x00008a0000217ab9 */ /* 0x000fcc0000000800 */
        /* <DEDUP_REMOVED lines=15> */
[----:B------:R-:W-:Y:S01]  /*3e050*/  ULDC UR6, c[0x0][0x248] ;  /* 0x0000920000067ab9 */ /* 0x000fe20000000800 */
[----:B------:R-:W-:Y:S02]  /*3e060*/  LOP3.LUT R15, R15, 0xffdfffff, RZ, 0xc0, !PT ;  /* 0xffdfffff0f0f7812 */ /* 0x000fe400078ec0ff */
[----:B------:R-:W-:Y:S01]  /*3e070*/  ISETP.LT.AND P1, PT, R152, UR37, !P0 ;  /* 0x0000002598007c0c */ /* 0x000fe2000c721270 */
[----:B-1----:R-:W-:-:S06]  /*3e080*/  VIADD R26, R26, UR6 ;  /* 0x000000061a1a7c36 */ /* 0x002fcc0008000000 */
[----:B------:R-:W-:Y:S01]  /*3e090*/  @P3 LOP3.LUT R15, R15, 0x200000, RZ, 0xfc, !PT ;  /* 0x002000000f0f3812 */ /* 0x000fe200078efcff */
[----:B------:R-:W-:Y:S01]  /*3e0a0*/  ULDC.64 UR6, c[0x0][0x228] ;  /* 0x00008a0000067ab9 */ /* 0x000fe20000000a00 */
[----:B------:R-:W-:Y:S02]  /*3e0b0*/  ULDC UR37, c[0x0][0x228] ;  /* 0x00008a0000257ab9 */ /* 0x000fe40000000800 */
[----:B------:R-:W-:-:S04]  /*3e0c0*/  LOP3.LUT R15, R15, 0xffefffff, RZ, 0xc0, !PT ;  /* 0xffefffff0f0f7812 */ /* 0x000fc800078ec0ff */
[----:B------:R-:W-:Y:S02]  /*3e0d0*/  @P2 LOP3.LUT R15, R15, 0x100000, RZ, 0xfc, !PT ;  /* 0x001000000f0f2812 */ /* 0x000fe400078efcff */
[----:B------:R-:W-:Y:S01]  /*3e0e0*/  ISETP.LT.AND P0, PT, R23, UR36, !P0 ;  /* 0x0000002417007c0c */ /* 0x000fe2000c701270 */
[----:B------:R1:W-:Y:S01]  /*3e0f0*/  STL [R1+0x131c], R26 ;  /* 0x00131c1a01007387 */ /* 0x0003e20000100800 */
[----:B------:R-:W-:Y:S01]  /*3e100*/  LOP3.LUT R15, R15, 0xfff7ffff, RZ, 0xc0, !PT ;  /* 0xfff7ffff0f0f7812 */ /* 0x000fe200078ec0ff */
[----:B------:R-:W-:Y:S01]  /*3e110*/  VIADD R89, R22, 0x40 ;  /* 0x0000004016597836 */ /* 0x000fe20000000000 */
[----:B------:R-:W-:Y:S02]  /*3e120*/  ULDC UR36, c[0x0][0x228] ;  /* 0x00008a0000247ab9 */ /* 0x000fe40000000800 */
[----:B------:R-:W-:-:S04]  /*3e130*/  @P1 LOP3.LUT R15, R15, 0x80000, RZ, 0xfc, !PT ;  /* 0x000800000f0f1812 */ /* 0x000fc800078efcff */
[----:B------:R-:W-:-:S04]  /*3e140*/  LOP3.LUT R15, R15, 0xfffbffff, RZ, 0xc0, !PT ;  /* 0xfffbffff0f0f7812 */ /* 0x000fc800078ec0ff */
[----:B------:R-:W-:Y:S02]  /*3e150*/  @P0 LOP3.LUT R15, R15, 0x40000, RZ, 0xfc, !PT ;  /* 0x000400000f0f0812 */ /* 0x000fe400078efcff */
[----:B------:R-:W-:-:S04]  /*3e160*/  ISETP.GE.AND P0, PT, R73, UR7, PT ;  /* 0x0000000749007c0c */ /* 0x000fc8000bf06270 */
[----:B------:R-:W-:Y:S01]  /*3e170*/  ISETP.LT.AND P3, PT, R153, UR6, !P0 ;  /* 0x0000000699007c0c */ /* 0x000fe2000c761270 */
[----:B------:R-:W-:Y:S01]  /*3e180*/  ULDC UR6, c[0x0][0x248] ;  /* 0x0000920000067ab9 */ /* 0x000fe20000000800 */
[----:B------:R-:W-:Y:S02]  /*3e190*/  ISETP.LT.AND P2, PT, R154, UR35, !P0 ;  /* 0x000000239a007c0c */ /* 0x000fe4000c741270 */
[----:B------:R-:W-:Y:S02]  /*3e1a0*/  LOP3.LUT R15, R15, 0xfffdffff, RZ, 0xc0, !PT ;  /* 0xfffdffff0f0f7812 */ /* 0x000fe400078ec0ff */
[----:B------:R-:W-:Y:S01]  /*3e1b0*/  ISETP.LT.AND P1, PT, R152, UR27, !P0 ;  /* 0x0000001b98007c0c */ /* 0x000fe2000c721270 */
[----:B-1----:R-:W-:Y:S01]  /*3e1c0*/  VIADD R26, R26, UR6 ;  /* 0x000000061a1a7c36 */ /* 0x002fe20008000000 */
[----:B------:R-:W-:-:S05]  /*3e1d0*/  ULDC UR35, c[0x0][0x228] ;  /* 0x00008a0000237ab9 */ /* 0x000fca0000000800 */
        /* <DEDUP_REMOVED lines=14> */
[----:B------:R-:W-:Y:S02]  /*3e2c0*/  ISETP.LT.AND P3, PT, R153, UR6, !P0 ;  /* 0x0000000699007c0c */ /* 0x000fe4000c761270 */
[----:B------:R-:W-:Y:S02]  /*3e2d0*/  ISETP.LT.AND P2, PT, R154, UR40, !P0 ;  /* 0x000000289a007c0c */ /* 0x000fe4000c741270 */
[----:B------:R-:W-:Y:S02]  /*3e2e0*/  LOP3.LUT R15, R15, 0xffffdfff, RZ, 0xc0, !PT ;  /* 0xffffdfff0f0f7812 */ /* 0x000fe400078ec0ff */
[----:B------:R-:W-:Y:S01]  /*3e2f0*/  ISETP.LT.AND P1, PT, R152, UR39, !P0 ;  /* 0x0000002798007c0c */ /* 0x000fe2000c721270 */
[----:B-1----:R-:W-:Y:S01]  /*3e300*/  VIADD R26, R26, UR7 ;  /* 0x000000071a1a7c36 */ /* 0x002fe20008000000 */
[----:B------:R-:W-:Y:S01]  /*3e310*/  ULDC UR6, c[0x0][0x228] ;  /* 0x00008a0000067ab9 */ /* 0x000fe20000000800 */
[----:B------:R-:W-:Y:S01]  /*3e320*/  VIADD R90, R22, 0x3f ;  /* 0x0000003f165a7836 */ /* 0x000fe20000000000 */
[----:B------:R-:W-:-:S03]  /*3e330*/  ULDC UR40, c[0x0][0x228] ;  /* 0x00008a0000287ab9 */ /* 0x000fc60000000800 */
[----:B------:R-:W-:Y:S01]  /*3e340*/  @P3 LOP3.LUT R15, R15, 0x2000, RZ, 0xfc, !PT ;  /* 0x000020000f0f3812 */ /* 0x000fe200078efcff */
[----:B------:R-:W-:Y:S01]  /*3e350*/  ULDC UR7, c[0x0][0x228] ;  /* 0x00008a0000077ab9 */ /* 0x000fe20000000800 */
        /* <DEDUP_REMOVED lines=22> */
[----:B------:R-:W-:Y:S01]  /*3e4c0*/  VIADD R92, R22, 0x3d ;  /* 0x0000003d165c7836 */ /* 0x000fe20000000000 */
        /* <DEDUP_REMOVED lines=32> */
[----:B------:R-:W-:Y:S01]  /*3e6d0*/  VIADD R93, R22, 0x3c ;  /* 0x0000003c165d7836 */ /* 0x000fe20000000000 */
        /* <DEDUP_REMOVED lines=10> */
[----:B------:R-:W-:Y:S01]  /*3e780*/  ULDC UR49, c[0x0][0x228] ;  /* 0x00008a0000317ab9 */ /* 0x000fe20000000800 */
[----:B------:R-:W-:Y:S01]  /*3e790*/  ULDC UR47, c[0x0][0x228] ;  /* 0x00008a00002f7ab9 */ /* 0x000fe20000000800 */
[----:B------:R-:W-:-:S04]  /*3e7a0*/  LOP3.LUT R14, R14, 0xbfffffff, RZ, 0xc0, !PT ;  /* 0xbfffffff0e0e7812 */ /* 0x000fc800078ec0ff */
[----:B------:R-:W-:Y:S02]  /*3e7b0*/  @P0 LOP3.LUT R14, R14, 0x40000000, RZ, 0xfc, !PT ;  /* 0x400000000e0e0812 */ /* 0x000fe400078efcff */
[----:B------:R-:W-:Y:S01]  /*3e7c0*/  ISETP.GE.AND P0, PT, R78, UR21, PT ;  /* 0x000000154e007c0c */ /* 0x000fe2000bf06270 */
[----:B------:R-:W-:Y:S01]  /*3e7d0*/  ULDC UR21, c[0x0][0x228] ;  /* 0x00008a0000157ab9 */ /* 0x000fe20000000800 */
        /* <DEDUP_REMOVED lines=8> */
[----:B------:R-:W-:-:S03]  /*3e860*/  ISETP.LT.AND P1, PT, R152, UR50, !P0 ;  /* 0x0000003298007c0c */ /* 0x000fc6000c721270 */
        /* <DEDUP_REMOVED lines=18> */
[----:B------:R-:W-:Y:S02]  /*3e990*/  ISETP.LT.AND P2, PT, R154, UR24, !P0 ;  /* 0x000000189a007c0c */ /* 0x000fe4000c741270 */
[----:B------:R-:W-:Y:S01]  /*3e9a0*/  LOP3.LUT R12, R12, 0x7fffffff, RZ, 0xc0, !PT ;  /* 0x7fffffff0c0c7812 */ /* 0x000fe200078ec0ff */
[----:B------:R-:W-:Y:S01]  /*3e9b0*/  VIADD R94, R22, 0x3b ;  /* 0x0000003b165e7836 */ /* 0x000fe20000000000 */
[----:B------:R-:W-:Y:S01]  /*3e9c0*/  ISETP.LT.AND P1, PT, R152, UR15, !P0 ;  /* 0x0000000f98007c0c */ /* 0x000fe2000c721270 */
[----:B------:R-:W-:-:S06]  /*3e9d0*/  ULDC UR24, c[0x0][0x228] ;  /* 0x00008a0000187ab9 */ /* 0x000fcc0000000800 */
        /* <DEDUP_REMOVED lines=15> */
[----:B------:R-:W-:Y:S01]  /*3ead0*/  ISETP.LT.AND P2, PT, R154, UR61, !P0 ;  /* 0x0000003d9a007c0c */ /* 0x000fe2000c741270 */
[----:B------:R-:W-:Y:S01]  /*3eae0*/  ULDC UR23, c[0x0][0x228] ;  /* 0x00008a0000177ab9 */ /* 0x000fe20000000800 */
        /* <DEDUP_REMOVED lines=41> */
[----:B------:R-:W-:Y:S01]  /*3ed80*/  VIADD R95, R22, 0x3a ;  /* 0x0000003a165f7836 */ /* 0x000fe20000000000 */
[----:B------:R-:W-:Y:S01]  /*3ed90*/  ISETP.LT.AND P1, PT, R152, UR52, !P0 ;  /* 0x0000003498007c0c */ /* 0x000fe2000c721270 */
[----:B------:R-:W-:Y:S01]  /*3eda0*/  ULDC UR52, c[0x0][0x228] ;  /* 0x00008a0000347ab9 */ /* 0x000fe20000000800 */
[----:B------:R-:W-:-:S05]  /*3edb0*/  ULDC UR51, c[0x0][0x228] ;  /* 0x00008a0000337ab9 */ /* 0x000fca0000000800 */
        /* <DEDUP_REMOVED lines=19> */
[----:B------:R-:W-:Y:S01]  /*3eef0*/  VIADD R98, R22, 0x37 ;  /* 0x0000003716627836 */ /* 0x000fe20000000000 */
        /* <DEDUP_REMOVED lines=11> */
[----:B------:R-:W-:Y:S01]  /*3efb0*/  @P2 LOP3.LUT R14, R14, 0x100, RZ, 0xfc, !PT ;  /* 0x000001000e0e2812 */ /* 0x000fe200078efcff */
[----:B------:R-:W-:-:S03]  /*3efc0*/  ULDC UR57, c[0x0][0x228] ;  /* 0x00008a0000397ab9 */ /* 0x000fc60000000800 */
[----:B------:R-:W-:-:S04]  /*3efd0*/  LOP3.LUT R14, R14, 0xffffff7f, RZ, 0xc0, !PT ;  /* 0xffffff7f0e0e7812 */ /* 0x000fc800078ec0ff */
        /* <DEDUP_REMOVED lines=12> */
[----:B------:R-:W-:-:S08]  /*3f0a0*/  ULDC UR55, c[0x0][0x228] ;  /* 0x00008a0000377ab9 */ /* 0x000fd00000000800 */
[----:B------:R-:W-:Y:S01]  /*3f0b0*/  @P3 LOP3.LUT R14, R14, 0x20, RZ, 0xfc, !PT ;  /* 0x000000200e0e3812 */ /* 0x000fe200078efcff */
[----:B-1----:R-:W-:Y:S01]  /*3f0c0*/  VIADD R26, R26, UR14 ;  /* 0x0000000e1a1a7c36 */ /* 0x002fe20008000000 */
[----:B------:R-:W-:Y:S01]  /*3f0d0*/  ISETP.LT.AND P0, PT, R23, UR28, !P0 ;  /* 0x0000001c17007c0c */ /* 0x000fe2000c701270 */
[----:B------:R-:W-:Y:S01]  /*3f0e0*/  ULDC.64 UR14, c[0x0][0x228] ;  /* 0x00008a00000e7ab9 */ /* 0x000fe20000000a00 */
[----:B------:R-:W-:Y:S02]  /*3f0f0*/  LOP3.LUT R14, R14, 0xffffffef, RZ, 0xc0, !PT ;  /* 0xffffffef0e0e7812 */ /* 0x000fe400078ec0ff */
[----:B------:R-:W-:Y:S01]  /*3f100*/  LOP3.LUT R11, R11, 0x7fffffff, RZ, 0xc0, !PT ;  /* 0x7fffffff0b0b7812 */ /* 0x000fe200078ec0ff */
[----:B------:R1:W-:Y:S01]  /*3f110*/  STL [R1+0x13ac], R26 ;  /* 0x0013ac1a01007387 */ /* 0x0003e20000100800 */
        /* <DEDUP_REMOVED lines=15> */
[----:B------:R-:W-:Y:S01]  /*3f210*/  ISETP.LT.AND P2, PT, R154, UR12, !P0 ;  /* 0x0000000c9a007c0c */ /* 0x000fe2000c741270 */
[----:B------:R-:W-:Y:S01]  /*3f220*/  ULDC UR12, c[0x0][0x248] ;  /* 0x00009200000c7ab9 */ /* 0x000fe20000000800 */
[----:B------:R-:W-:Y:S01]  /*3f230*/  ISETP.LT.AND P0, PT, R23, UR25, !P0 ;  /* 0x0000001917007c0c */ /* 0x000fe2000c701270 */
[----:B-1----:R-:W-:Y:S01]  /*3f240*/  VIADD R26, R26, UR12 ;  /* 0x0000000c1a1a7c36 */ /* 0x002fe20008000000 */
[----:B------:R-:W-:Y:S01]  /*3f250*/  ULDC.64 UR12, c[0x0][0x228] ;  /* 0x00008a00000c7ab9 */ /* 0x000fe20000000a00 */
[----:B------:R-:W-:Y:S01]  /*3f260*/  LOP3.LUT R14, R14, 0xfffffffd, RZ, 0xc0, !PT ;  /* 0xfffffffd0e0e7812 */ /* 0x000fe200078ec0ff */
[----:B------:R-:W-:-:S03]  /*3f270*/  ULDC UR25, c[0x0][0x228] ;  /* 0x00008a0000197ab9 */ /* 0x000fc60000000800 */
[----:B------:R-:W-:-:S04]  /*3f280*/  @P1 LOP3.LUT R13, R13, 0x80000000, RZ, 0xfc, !PT ;  /* 0x800000000d0d1812 */ /* 0x000fc800078efcff */
        /* <DEDUP_REMOVED lines=17> */
[----:B------:R-:W-:Y:S01]  /*3f3a0*/  VIADD R105, R22, 0x30 ;  /* 0x0000003016697836 */ /* 0x000fe20000000000 */
[----:B------:R-:W-:Y:S01]  /*3f3b0*/  LOP3.LUT R13, R13, 0xefffffff, RZ, 0xc0, !PT ;  /* 0xefffffff0d0d7812 */ /* 0x000fe200078ec0ff */
[----:B------:R-:W-:-:S03]  /*3f3c0*/  ULDC UR29, c[0x0][0x228] ;  /* 0x00008a00001d7ab9 */ /* 0x000fc60000000800 */
        /* <DEDUP_REMOVED lines=16> */
[----:B------:R-:W-:-:S06]  /*3f4d0*/  ULDC UR6, c[0x0][0x248] ;  /* 0x0000920000067ab9 */ /* 0x000fcc0000000800 */
[----:B------:R-:W-:-:S04]  /*3f4e0*/  @P3 LOP3.LUT R13, R13, 0x2000000, RZ, 0xfc, !PT ;  /* 0x020000000d0d3812 */ /* 0x000fc800078efcff */
[----:B------:R-:W-:-:S04]  /*3f4f0*/  LOP3.LUT R13, R13, 0xfeffffff, RZ, 0xc0, !PT ;  /* 0xfeffffff0d0d7812 */ /* 0x000fc800078ec0ff */
[----:B------:R-:W-:Y:S02]  /*3f500*/  @P2 LOP3.LUT R13, R13, 0x1000000, RZ, 0xfc, !PT ;  /* 0x010000000d0d2812 */ /* 0x000fe400078efcff */
[----:B------:R-:W-:Y:S02]  /*3f510*/  ISETP.LT.AND P0, PT, R23, UR7, !P0 ;  /* 0x0000000717007c0c */ /* 0x000fe4000c701270 */
        /* <DEDUP_REMOVED lines=11> */
[----:B------:R-:W-:Y:S01]  /*3f5d0*/  ULDC UR34, c[0x0][0x228] ;  /* 0x00008a0000227ab9 */ /* 0x000fe20000000800 */
[----:B------:R-:W-:Y:S01]  /*3f5e0*/  ISETP.LT.AND P1, PT, R152, UR37, !P0 ;  /* 0x0000002598007c0c */ /* 0x000fe2000c721270 */
[----:B------:R1:W-:Y:S01]  /*3f5f0*/  STL [R1+0x13c8], R26 ;  /* 0x0013c81a01007387 */ /* 0x0003e20000100800 */
[----:B------:R-:W-:Y:S01]  /*3f600*/  VIADD R107, R22, 0x2e ;  /* 0x0000002e166b7836 */ /* 0x000fe20000000000 */
[----:B------:R-:W-:-:S06]  /*3f610*/  ULDC UR35, c[0x0][0x22c] ;  /* 0x00008b0000237ab9 */ /* 0x000fcc0000000800 */
[----:B------:R-:W-:Y:S01]  /*3f620*/  @P3 LOP3.LUT R13, R13, 0x200000, RZ, 0xfc, !PT ;  /* 0x002000000d0d3812 */ /* 0x000fe200078efcff */
[----:B------:R-:W-:Y:S01]  /*3f630*/  ULDC UR33, c[0x0][0x228] ;  /* 0x00008a0000217ab9 */ /* 0x000fe20000000800 */
        /* <DEDUP_REMOVED lines=14> */
[----:B------:R-:W-:Y:S01]  /*3f720*/  ULDC.64 UR6, c[0x0][0x228] ;  /* 0x00008a0000067ab9 */ /* 0x000fe20000000a00 */
[----:B------:R-:W-:Y:S01]  /*3f730*/  ISETP.LT.AND P2, PT, R154, UR5, !P0 ;  /* 0x000000059a007c0c */ /* 0x000fe2000c741270 */
[----:B------:R-:W-:Y:S01]  /*3f740*/  ULDC UR5, c[0x0][0x248] ;  /* 0x0000920000057ab9 */ /* 0x000fe20000000800 */
[----:B------:R-:W-:Y:S02]  /*3f750*/  LOP3.LUT R13, R13, 0xfffdffff, RZ, 0xc0, !PT ;  /* 0xfffdffff0d0d7812 */ /* 0x000fe400078ec0ff */
[----:B------:R-:W-:Y:S01]  /*3f760*/  ISETP.LT.AND P1, PT, R152, UR36, !P0 ;  /* 0x0000002498007c0c */ /* 0x000fe2000c721270 */
[----:B------:R1:W-:Y:S06]  /*3f770*/  STL [R1+0x13cc], R26 ;  /* 0x0013cc1a01007387 */ /* 0x0003ec0000100800 */
[----:B------:R-:W-:Y:S01]  /*3f780*/  @P3 LOP3.LUT R13, R13, 0x20000, RZ, 0xfc, !PT ;  /* 0x000200000d0d3812 */ /* 0x000fe200078efcff */
[----:B------:R-:W-:-:S03]  /*3f790*/  ULDC UR36, c[0x0][0x228] ;  /* 0x00008a0000247ab9 */ /* 0x000fc60000000800 */
        /* <DEDUP_REMOVED lines=60> */
[----:B------:R-:W-:-:S07]  /*3fb60*/  ULDC UR45, c[0x0][0x228] ;  /* 0x00008a00002d7ab9 */ /* 0x000fce0000000800 */
        /* <DEDUP_REMOVED lines=36> */
[----:B------:R1:W-:Y:S01]  /*3fdb0*/  STL [R1+0x13b8], R26 ;  /* 0x0013b81a01007387 */ /* 0x0003e20000100800 */
[----:B------:R-:W-:Y:S01]  /*3fdc0*/  ISETP.LT.AND P1, PT, R152, UR24, !P0 ;  /* 0x0000001898007c0c */ /* 0x000fe2000c721270 */
[----:B------:R-:W-:Y:S02]  /*3fdd0*/  ULDC UR24, c[0x0][0x228] ;  /* 0x00008a0000187ab9 */ /* 0x000fe40000000800 */
        /* <DEDUP_REMOVED lines=29> */
[----:B------:R-:W-:Y:S01]  /*3ffb0*/  LOP3.LUT R10, R10, 0x7fffffff, RZ, 0xc0, !PT ;  /* 0x7fffffff0a0a7812 */ /* 0x000fe200078ec0ff */
[----:B------:R-:W-:Y:S01]  /*3ffc0*/  VIADD R156, R22, 0x2b ;  /* 0x0000002b169c7836 */ /* 0x000fe20000000000 */
[----:B------:R-:W-:Y:S01]  /*3ffd0*/  @P1 LOP3.LUT R12, R12, 0x800000, RZ, 0xfc, !PT ;  /* 0x008000000c0c1812 */ /* 0x000fe200078efcff */
[----:B------:R-:W-:Y:S01]  /*3ffe0*/  VIADD R157, R22, 0x2a ;  /* 0x0000002a169d7836 */ /* 0x000fe20000000000 */
[----:B------:R-:W-:-:S02]  /*3fff0*/  ULDC UR51, c[0x0][0x228] ;  /* 0x00008a0000337ab9 */ /* 0x000fc40000000800 */
        /* <DEDUP_REMOVED lines=73> */
[----:B------:R-:W-:Y:S01]  /*40490*/  VIADD R160, R22, 0x27 ;  /* 0x0000002716a07836 */ /* 0x000fe20000000000 */
[----:B------:R-:W-:-:S05]  /*404a0*/  ULDC UR61, c[0x0][0x228] ;  /* 0x00008a00003d7ab9 */ /* 0x000fca0000000800 */
        /* <DEDUP_REMOVED lines=26> */
[----:B------:R-:W-:Y:S01]  /*40650*/  ULDC UR12, c[0x0][0x248] ;  /* 0x00009200000c7ab9 */ /* 0x000fe20000000800 */
[----:B------:R-:W-:-:S04]  /*40660*/  LOP3.LUT R12, R12, 0xfffffff7, RZ, 0xc0, !PT ;  /* 0xfffffff70c0c7812 */ /* 0x000fc800078ec0ff */
[----:B------:R-:W-:Y:S01]  /*40670*/  @P1 LOP3.LUT R12, R12, 0x8, RZ, 0xfc, !PT ;  /* 0x000000080c0c1812 */ /* 0x000fe200078efcff */
[----:B-1----:R-:W-:Y:S01]  /*40680*/  VIADD R26, R26, UR12 ;  /* 0x0000000c1a1a7c36 */ /* 0x002fe20008000000 */
[----:B------:R-:W-:Y:S02]  /*40690*/  ULDC.64 UR12, c[0x0][0x228] ;  /* 0x00008a00000c7ab9 */ /* 0x000fe40000000a00 */
        /* <DEDUP_REMOVED lines=12> */
[----:B------:R-:W-:Y:S01]  /*40760*/  VIADD R161, R22, 0x26 ;  /* 0x0000002616a17836 */ /* 0x000fe20000000000 */
[----:B------:R-:W-:-:S03]  /*40770*/  LOP3.LUT R0, R0, 0x7fffffff, RZ, 0xc0, !PT ;  /* 0x7fffffff00007812 */ /* 0x000fc600078ec0ff */
[----:B------:R-:W-:Y:S01]  /*40780*/  @P1 LOP3.LUT R11, R11, 0x80000000, RZ, 0xfc, !PT ;  /* 0x800000000b0b1812 */ /* 0x000fe200078efcff */
[----:B-1----:R-:W-:Y:S01]  /*40790*/  VIADD R26, R26, UR12 ;  /* 0x0000000c1a1a7c36 */ /* 0x002fe20008000000 */
[----:B------:R-:W-:Y:S01]  /*407a0*/  ULDC.64 UR12, c[0x0][0x228] ;  /* 0x00008a00000c7ab9 */ /* 0x000fe20000000a00 */
[C---:B------:R-:W-:Y:S01]  /*407b0*/  VIADD R162, R22.reuse, 0x25 ;  /* 0x0000002516a27836 */ /* 0x040fe20000000000 */
[----:B------:R-:W-:Y:S01]  /*407c0*/  LOP3.LUT R11, R11, 0xbfffffff, RZ, 0xc0, !PT ;  /* 0xbfffffff0b0b7812 */ /* 0x000fe200078ec0ff */
[----:B------:R-:W-:Y:S01]  /*407d0*/  VIADD R163, R22, 0x24 ;  /* 0x0000002416a37836 */ /* 0x000fe20000000000 */
[----:B------:R-:W-:Y:S02]  /*407e0*/  ULDC UR14, c[0x0][0x228] ;  /* 0x00008a00000e7ab9 */ /* 0x000fe40000000800 */
[----:B------:R-:W-:Y:S02]  /*407f0*/  @P0 LOP3.LUT R11, R11, 0x40000000, RZ, 0xfc, !PT ;  /* 0x400000000b0b0812 */ /* 0x000fe400078efcff */
[----:B------:R-:W-:-:S02]  /*40800*/  ISETP.GE.AND P0, PT, R102, UR13, PT ;  /* 0x0000000d66007c0c */ /* 0x000fc4000bf06270 */
        /* <DEDUP_REMOVED lines=8> */
[----:B------:R-:W-:Y:S02]  /*40890*/  @P2 LOP3.LUT R12, R12, 0x1, RZ, 0xfc, !PT ;  /* 0x000000010c0c2812 */ /* 0x000fe400078efcff */
[----:B------:R-:W-:-:S02]  /*408a0*/  ISETP.LT.AND P2, PT, R154, UR22, !P0 ;  /* 0x000000169a007c0c */ /* 0x000fc4000c741270 */
        /* <DEDUP_REMOVED lines=17> */
[C---:B------:R-:W-:Y:S01]  /*409c0*/  VIADD R166, R22.reuse, 0x21 ;  /* 0x0000002116a67836 */ /* 0x040fe20000000000 */
        /* <DEDUP_REMOVED lines=11> */
[----:B------:R-:W-:Y:S01]  /*40a80*/  ULDC UR5, c[0x0][0x248] ;  /* 0x0000920000057ab9 */ /* 0x000fe20000000800 */
[----:B------:R-:W-:Y:S01]  /*40a90*/  LOP3.LUT R11, R11, 0xfeffffff, RZ, 0xc0, !PT ;  /* 0xfeffffff0b0b7812 */ /* 0x000fe200078ec0ff */
[----:B------:R-:W-:-:S03]  /*40aa0*/  ULDC UR11, c[0x0][0x228] ;  /* 0x00008a00000b7ab9 */ /* 0x000fc60000000800 */
        /* <DEDUP_REMOVED lines=12> */
[----:B------:R-:W-:Y:S01]  /*40b70*/  ULDC.64 UR6, c[0x0][0x228] ;  /* 0x00008a0000067ab9 */ /* 0x000fe20000000a00 */
        /* <DEDUP_REMOVED lines=43> */
[----:B------:R-:W-:-:S08]  /*40e30*/  VIADD R169, R22, 0x1e ;  /* 0x0000001e16a97836 */ /* 0x000fd00000000000 */
        /* <DEDUP_REMOVED lines=45> */
[----:B------:R-:W-:Y:S01]  /*41110*/  ULDC.64 UR22, c[0x0][0x228] ;  /* 0x00008a0000167ab9 */ /* 0x000fe20000000a00 */
[----:B------:R-:W-:Y:S01]  /*41120*/  LOP3.LUT R11, R11, 0xffffffef, RZ, 0xc0, !PT ;  /* 0xffffffef0b0b7812 */ /* 0x000fe200078ec0ff */
[C---:B------:R-:W-:Y:S01]  /*41130*/  VIADD R172, R22.reuse, 0x82 ;  /* 0x0000008216ac7836 */ /* 0x040fe20000000000 */
[----:B------:R1:W-:Y:S01]  /*41140*/  STL [R1+0x1360], R26 ;  /* 0x0013601a01007387 */ /* 0x0003e20000100800 */
[----:B------:R-:W-:Y:S01]  /*41150*/  VIADD R171, R22, 0x1c ;  /* 0x0000001c16ab7836 */ /* 0x000fe20000000000 */
[----:B------:R-:W-:Y:S01]  /*41160*/  @P2 LOP3.LUT R11, R11, 0x10, RZ, 0xfc, !PT ;  /* 0x000000100b0b2812 */ /* 0x000fe200078efcff */
[----:B------:R-:W-:Y:S01]  /*41170*/  ULDC UR48, c[0x0][0x228] ;  /* 0x00008a0000307ab9 */ /* 0x000fe20000000800 */
[----:B------:R-:W-:-:S02]  /*41180*/  ULDC UR47, c[0x0][0x228] ;  /* 0x00008a00002f7ab9 */ /* 0x000fc40000000800 */
[----:B------:R-:W-:-:S04]  /*41190*/  LOP3.LUT R11, R11, 0xfffffff7, RZ, 0xc0, !PT ;  /* 0xfffffff70b0b7812 */ /* 0x000fc800078ec0ff */
        /* <DEDUP_REMOVED lines=85> */
[----:B------:R-:W-:Y:S01]  /*416f0*/  ULDC.64 UR20, c[0x0][0x228] ;  /* 0x00008a0000147ab9 */ /* 0x000fe20000000a00 */
        /* <DEDUP_REMOVED lines=12> */
[----:B------:R-:W-:-:S03]  /*417c0*/  ULDC UR56, c[0x0][0x248] ;  /* 0x0000920000387ab9 */ /* 0x000fc60000000800 */
[----:B------:R-:W-:-:S04]  /*417d0*/  @P1 LOP3.LUT R10, R10, 0x8000, RZ, 0xfc, !PT ;  /* 0x000080000a0a1812 */ /* 0x000fc800078efcff */
[----:B------:R-:W-:-:S04]  /*417e0*/  LOP3.LUT R10, R10, 0xffffbfff, RZ, 0xc0, !PT ;  /* 0xffffbfff0a0a7812 */ /* 0x000fc800078ec0ff */
[----:B------:R-:W-:Y:S02]  /*417f0*/  @P0 LOP3.LUT R10, R10, 0x4000, RZ, 0xfc, !PT ;  /* 0x000040000a0a0812 */ /* 0x000fe400078efcff */
[----:B------:R-:W-:-:S04]  /*41800*/  ISETP.GE.AND P0, PT, R160, UR21, PT ;  /* 0x00000015a0007c0c */ /* 0x000fc8000bf06270 */
[----:B------:R-:W-:Y:S01]  /*41810*/  ISETP.LT.AND P3, PT, R153, UR20, !P0 ;  /* 0x0000001499007c0c */ /* 0x000fe2000c761270 */
[----:B------:R1:W-:Y:S01]  /*41820*/  STL [R1+0x1344], R26 ;  /* 0x0013441a01007387 */ /* 0x0003e20000100800 */
[----:B------:R-:W-:Y:S01]  /*41830*/  ISETP.LT.AND P2, PT, R154, UR59, !P0 ;  /* 0x0000003b9a007c0c */ /* 0x000fe2000c741270 */
[----:B------:R-:W-:Y:S01]  /*41840*/  ULDC.64 UR20, c[0x0][0x228] ;  /* 0x00008a0000147ab9 */ /* 0x000fe20000000a00 */
        /* <DEDUP_REMOVED lines=31> */
[----:B------:R-:W-:Y:S02]  /*41a40*/  ULDC.64 UR22, c[0x0][0x228] ;  /* 0x00008a0000167ab9 */ /* 0x000fe40000000a00 */
[----:B------:R-:W-:Y:S01]  /*41a50*/  @P1 LOP3.LUT R10, R10, 0x80, RZ, 0xfc, !PT ;  /* 0x000000800a0a1812 */ /* 0x000fe200078efcff */
[----:B------:R1:W-:Y:S03]  /*41a60*/  STL [R1+0x1334], R26 ;  /* 0x0013341a01007387 */ /* 0x0003e60000100800 */
[----:B------:R-:W-:-:S04]  /*41a70*/  LOP3.LUT R10, R10, 0xffffffbf, RZ, 0xc0, !PT ;  /* 0xffffffbf0a0a7812 */ /* 0x000fc800078ec0ff */
[----:B------:R-:W-:Y:S01]  /*41a80*/  @P0 LOP3.LUT R10, R10, 0x40, RZ, 0xfc, !PT ;  /* 0x000000400a0a0812 */ /* 0x000fe200078efcff */
[----:B-1----:R-:W-:Y:S01]  /*41a90*/  VIADD R26, R26, UR38 ;  /* 0x000000261a1a7c36 */ /* 0x002fe20008000000 */
[----:B------:R-:W-:Y:S01]  /*41aa0*/  ISETP.GE.AND P0, PT, R162, UR36, PT ;  /* 0x00000024a2007c0c */ /* 0x000fe2000bf06270 */
[----:B------:R-:W-:-:S03]  /*41ab0*/  ULDC UR36, c[0x0][0x228] ;  /* 0x00008a0000247ab9 */ /* 0x000fc60000000800 */
[----:B------:R1:W-:Y:S01]  /*41ac0*/  STL [R1+0x1330], R26 ;  /* 0x0013301a01007387 */ /* 0x0003e20000100800 */
[----:B------:R-:W-:Y:S01]  /*41ad0*/  ISETP.LT.AND P3, PT, R153, UR61, !P0 ;  /* 0x0000003d99007c0c */ /* 0x000fe2000c761270 */
[----:B------:R-:W-:Y:S01]  /*41ae0*/  ULDC UR61, c[0x0][0x228] ;  /* 0x00008a00003d7ab9 */ /* 0x000fe20000000800 */
[----:B-1----:R-:W-:Y:S01]  /*41af0*/  VIADD R26, R26, UR54 ;  /* 0x000000361a1a7c36 */ /* 0x002fe20008000000 */
[----:B------:R-:W-:Y:S01]  /*41b00*/  ISETP.LT.AND P2, PT, R154, UR39, !P0 ;  /* 0x000000279a007c0c */ /* 0x000fe2000c741270 */
[----:B------:R-:W-:-:S03]  /*41b10*/  ULDC.64 UR38, c[0x0][0x228] ;  /* 0x00008a0000267ab9 */ /* 0x000fc60000000a00 */
[----:B------:R1:W-:Y:S01]  /*41b20*/  STL [R1+0x1328], R26 ;  /* 0x0013281a01007387 */ /* 0x0003e20000100800 */
[----:B------:R-:W-:Y:S01]  /*41b30*/  LOP3.LUT R10, R10, 0xffffffdf, RZ, 0xc0, !PT ;  /* 0xffffffdf0a0a7812 */ /* 0x000fe200078ec0ff */
[----:B-1----:R-:W-:-:S04]  /*41b40*/  VIADD R26, R26, UR53 ;  /* 0x000000351a1a7c36 */ /* 0x002fc80008000000 */
[----:B------:R-:W-:Y:S01]  /*41b50*/  @P3 LOP3.LUT R10, R10, 0x20, RZ, 0xfc, !PT ;  /* 0x000000200a0a3812 */ /* 0x000fe200078efcff */
[----:B------:R1:W-:Y:S01]  /*41b60*/  STL [R1+0x1324], R26 ;  /* 0x0013241a01007387 */ /* 0x0003e20000100800 */
[----:B------:R-:W-:Y:S02]  /*41b70*/  ISETP.LT.AND P1, PT, R152, UR37, !P0 ;  /* 0x0000002598007c0c */ /* 0x000fe4000c721270 */
[----:B------:R-:W-:Y:S01]  /*41b80*/  LOP3.LUT R10, R10, 0xffffffef, RZ, 0xc0, !PT ;  /* 0xffffffef0a0a7812 */ /* 0x000fe200078ec0ff */
[----:B-1----:R-:W-:-:S03]  /*41b90*/  VIADD R26, R26, UR52 ;  /* 0x000000341a1a7c36 */ /* 0x002fc60008000000 */
[----:B------:R-:W-:Y:S02]  /*41ba0*/  @P2 LOP3.LUT R10, R10, 0x10, RZ, 0xfc, !PT ;  /* 0x000000100a0a2812 */ /* 0x000fe400078efcff */
[----:B------:R1:W-:Y:S01]  /*41bb0*/  STL [R1+0x1320], R26 ;  /* 0x0013201a01007387 */ /* 0x0003e20000100800 */
[----:B------:R-:W-:Y:S01]  /*41bc0*/  ISETP.LT.AND P0, PT, R23, UR36, !P0 ;  /* 0x0000002417007c0c */ /* 0x000fe2000c701270 */
[----:B------:R-:W-:Y:S01]  /*41bd0*/  ULDC.64 UR36, c[0x0][0x228] ;  /* 0x00008a0000247ab9 */ /* 0x000fe20000000a00 */
[----:B------:R-:W-:Y:S01]  /*41be0*/  LOP3.LUT R10, R10, 0xfffffff7, RZ, 0xc0, !PT ;  /* 0xfffffff70a0a7812 */ /* 0x000fe200078ec0ff */
[----:B-1----:R-:W-:-:S05]  /*41bf0*/  VIADD R26, R26, UR55 ;  /* 0x000000371a1a7c36 */ /* 0x002fca0008000000 */
[----:B------:R1:W-:Y:S01]  /*41c00*/  STL [R1+0x1318], R26 ;  /* 0x0013181a01007387 */ /* 0x0003e20000100800 */
[----:B------:R-:W-:Y:S01]  /*41c10*/  @P1 LOP3.LUT R10, R10, 0x8, RZ, 0xfc, !PT ;  /* 0x000000080a0a1812 */ /* 0x000fe200078efcff */
[----:B-1----:R-:W-:-:S04]  /*41c20*/  VIADD R26, R26, UR56 ;  /* 0x000000381a1a7c36 */ /* 0x002fc80008000000 */
[----:B------:R-:W-:Y:S01]  /*41c30*/  VIADD R27, R26, UR57 ;  /* 0x000000391a1b7c36 */ /* 0x000fe20008000000 */
[----:B------:R1:W-:Y:S01]  /*41c40*/  STL [R1+0x1314], R26 ;  /* 0x0013141a01007387 */ /* 0x0003e20000100800 */
[----:B------:R-:W-:-:S03]  /*41c50*/  LOP3.LUT R10, R10, 0xfffffffb, RZ, 0xc0, !PT ;  /* 0xfffffffb0a0a7812 */ /* 0x000fc600078ec0ff */
[----:B-1----:R-:W2:Y:S01]  /*41c60*/  LDL.LU R26, [R1+0x1a44] ;  /* 0x001a4400011a7983 */ /* 0x002ea20000300800 */
[----:B------:R-:W-:Y:S02]  /*41c70*/  @P0 LOP3.LUT R10, R10, 0x4, RZ, 0xfc, !PT ;  /* 0x000000040a0a0812 */ /* 0x000fe400078efcff */
[----:B------:R-:W-:Y:S01]  /*41c80*/  ISETP.GE.AND P0, PT, R163, UR21, PT ;  /* 0x00000015a3007c0c */ /* 0x000fe2000bf06270 */
[----:B------:R-:W-:-:S03]  /*41c90*/  ULDC UR21, c[0x0][0x228] ;  /* 0x00008a0000157ab9 */ /* 0x000fc60000000800 */
[----:B------:R-:W-:Y:S02]  /*41ca0*/  ISETP.LT.AND P1, PT, R153, UR20, !P0 ;  /* 0x0000001499007c0c */ /* 0x000fe4000c721270 */
[----:B------:R-:W-:Y:S02]  /*41cb0*/  ISETP.LT.AND P2, PT, R152, UR12, !P0 ;  /* 0x0000000c98007c0c */ /* 0x000fe4000c741270 */
[----:B------:R-:W-:-:S09]  /*41cc0*/  LOP3.LUT R10, R10, 0xfffffffd, RZ, 0xc0, !PT ;  /* 0xfffffffd0a0a7812 */ /* 0x000fd200078ec0ff */
[----:B------:R-:W-:Y:S02]  /*41cd0*/  @P1 LOP3.LUT R10, R10, 0x2, RZ, 0xfc, !PT ;  /* 0x000000020a0a1812 */ /* 0x000fe400078efcff */
[----:B------:R-:W-:Y:S02]  /*41ce0*/  ISETP.LT.AND P1, PT, R23, UR61, !P0 ;  /* 0x0000003d17007c0c */ /* 0x000fe4000c721270 */
[----:B------:R-:W-:Y:S02]  /*41cf0*/  @P2 LOP3.LUT R0, R0, 0x80000000, RZ, 0xfc, !PT ;  /* 0x8000000000002812 */ /* 0x000fe400078efcff */
[----:B------:R-:W-:Y:S02]  /*41d00*/  ISETP.LT.AND P3, PT, R154, UR21, !P0 ;  /* 0x000000159a007c0c */ /* 0x000fe4000c761270 */
[----:B------:R-:W-:Y:S02]  /*41d10*/  LOP3.LUT R0, R0, 0xbfffffff, RZ, 0xc0, !PT ;  /* 0xbfffffff00007812 */ /* 0x000fe400078ec0ff */
[----:B------:R-:W-:-:S05]  /*41d20*/  ISETP.GE.AND P0, PT, R164, UR23, PT ;  /* 0x00000017a4007c0c */ /* 0x000fca000bf06270 */
[----:B------:R-:W-:Y:S02]  /*41d30*/  @P1 LOP3.LUT R0, R0, 0x40000000, RZ, 0xfc, !PT ;  /* 0x4000000000001812 */ /* 0x000fe400078efcff */
[----:B------:R-:W-:Y:S02]  /*41d40*/  ISETP.LT.AND P1, PT, R153, UR22, !P0 ;  /* 0x0000001699007c0c */ /* 0x000fe4000c721270 */
[----:B------:R-:W-:Y:S02]  /*41d50*/  LOP3.LUT R10, R10, 0xfffffffe, RZ, 0xc0, !PT ;  /* 0xfffffffe0a0a7812 */ /* 0x000fe400078ec0ff */
[----:B------:R-:W-:Y:S02]  /*41d60*/  LOP3.LUT R0, R0, 0xdfffffff, RZ, 0xc0, !PT ;  /* 0xdfffffff00007812 */ /* 0x000fe400078ec0ff */
[----:B------:R-:W-:Y:S02]  /*41d70*/  @P3 LOP3.LUT R10, R10, 0x1, RZ, 0xfc, !PT ;  /* 0x000000010a0a3812 */ /* 0x000fe400078efcff */
[----:B------:R-:W-:-:S02]  /*41d80*/  ISETP.LT.AND P3, PT, R154, UR13, !P0 ;  /* 0x0000000d9a007c0c */ /* 0x000fc4000c761270 */
[----:B------:R-:W-:-:S03]  /*41d90*/  ISETP.LT.AND P2, PT, R152, UR11, !P0 ;  /* 0x0000000b98007c0c */ /* 0x000fc6000c741270 */
[----:B------:R-:W-:-:S04]  /*41da0*/  @P1 LOP3.LUT R0, R0, 0x20000000, RZ, 0xfc, !PT ;  /* 0x2000000000001812 */ /* 0x000fc800078efcff */
[----:B------:R-:W-:-:S04]  /*41db0*/  LOP3.LUT R0, R0, 0xefffffff, RZ, 0xc0, !PT ;  /* 0xefffffff00007812 */ /* 0x000fc800078ec0ff */
[----:B------:R-:W-:Y:S02]  /*41dc0*/  @P3 LOP3.LUT R0, R0, 0x10000000, RZ, 0xfc, !PT ;  /* 0x1000000000003812 */ /* 0x000fe400078efcff */
[----:B------:R-:W-:Y:S02]  /*41dd0*/  ISETP.LT.AND P1, PT, R23, UR5, !P0 ;  /* 0x0000000517007c0c */ /* 0x000fe4000c721270 */
[----:B------:R-:W-:-:S04]  /*41de0*/  LOP3.LUT R0, R0, 0xf7ffffff, RZ, 0xc0, !PT ;  /* 0xf7ffffff00007812 */ /* 0x000fc800078ec0ff */
[----:B------:R-:W-:Y:S02]  /*41df0*/  @P2 LOP3.LUT R0, R0, 0x8000000, RZ, 0xfc, !PT ;  /* 0x0800000000002812 */ /* 0x000fe400078efcff */
[----:B------:R-:W-:Y:S02]  /*41e00*/  ISETP.GE.AND P0, PT, R165, UR16, PT ;  /* 0x00000010a5007c0c */ /* 0x000fe4000bf06270 */
[----:B------:R-:W-:-:S04]  /*41e10*/  LOP3.LUT R0, R0, 0xfbffffff, RZ, 0xc0, !PT ;  /* 0xfbffffff00007812 */ /* 0x000fc800078ec0ff */
[----:B------:R-:W-:Y:S02]  /*41e20*/  @P1 LOP3.LUT R0, R0, 0x4000000, RZ, 0xfc, !PT ;  /* 0x0400000000001812 */ /* 0x000fe400078efcff */
[----:B------:R-:W-:Y:S02]  /*41e30*/  ISETP.LT.AND P1, PT, R153, UR15, !P0 ;  /* 0x0000000f99007c0c */ /* 0x000fe4000c721270 */
[----:B------:R-:W-:Y:S02]  /*41e40*/  ISETP.LT.AND P3, PT, R154, UR14, !P0 ;  /* 0x0000000e9a007c0c */ /* 0x000fe4000c761270 */
[----:B------:R-:W-:Y:S02]  /*41e50*/  LOP3.LUT R0, R0, 0xfdffffff, RZ, 0xc0, !PT ;  /* 0xfdffffff00007812 */ /* 0x000fe400078ec0ff */
[----:B------:R-:W-:-:S07]  /*41e60*/  ISETP.LT.AND P2, PT, R152, UR19, !P0 ;  /* 0x0000001398007c0c */ /* 0x000fce000c741270 */
        /* <DEDUP_REMOVED lines=56> */
[----:B------:R-:W-:Y:S02]  /*421f0*/  LOP3.LUT R0, R0, 0xffffff7f, RZ, 0xc0, !PT ;  /* 0xffffff7f00007812 */ /* 0x000fe400078ec0ff */
[----:B------:R-:W-:Y:S02]  /*42200*/  ISETP.GE.AND P0, PT, R170, UR43, PT ;  /* 0x0000002baa007c0c */ /* 0x000fe4000bf06270 */
[----:B------:R-:W-:Y:S02]  /*42210*/  @P2 LOP3.LUT R0, R0, 0x80, RZ, 0xfc, !PT ;  /* 0x0000008000002812 */ /* 0x000fe400078efcff */
[----:B------:R-:W-:-:S02]  /*42220*/  ISETP.LT.AND P3, PT, R153, UR42, !P0 ;  /* 0x0000002a99007c0c */ /* 0x000fc4000c761270 */
[----:B------:R-:W-:-:S04]  /*42230*/  LOP3.LUT R0, R0, 0xffffffbf, RZ, 0xc0, !PT ;  /* 0xffffffbf00007812 */ /* 0x000fc800078ec0ff */
[----:B------:R-:W-:Y:S02]  /*42240*/  @P1 LOP3.LUT R0, R0, 0x40, RZ, 0xfc, !PT ;  /* 0x0000004000001812 */ /* 0x000fe400078efcff */
[----:B------:R-:W-:Y:S02]  /*42250*/  ISETP.LT.AND P2, PT, R154, UR41, !P0 ;  /* 0x000000299a007c0c */ /* 0x000fe4000c741270 */
[----:B------:R-:W-:-:S04]  /*42260*/  LOP3.LUT R0, R0, 0xffffffdf, RZ, 0xc0, !PT ;  /* 0xffffffdf00007812 */ /* 0x000fc800078ec0ff */
[----:B------:R-:W-:Y:S02]  /*42270*/  @P3 LOP3.LUT R0, R0, 0x20, RZ, 0xfc, !PT ;  /* 0x0000002000003812 */ /* 0x000fe400078efcff */
[----:B------:R-:W-:Y:S02]  /*42280*/  ISETP.LT.AND P1, PT, R152, UR51, !P0 ;  /* 0x0000003398007c0c */ /* 0x000fe4000c721270 */
[----:B------:R-:W-:-:S04]  /*42290*/  LOP3.LUT R0, R0, 0xfffffffb, RZ, 0xc0, !PT ;  /* 0xfffffffb00007812 */ /* 0x000fc800078ec0ff */
[----:B------:R-:W-:Y:S02]  /*422a0*/  @P2 LOP3.LUT R0, R0, 0x4, RZ, 0xfc, !PT ;  /* 0x0000000400002812 */ /* 0x000fe400078efcff */
[----:B------:R-:W-:Y:S02]  /*422b0*/  ISETP.LT.AND P0, PT, R23, UR50, !P0 ;  /* 0x0000003217007c0c */ /* 0x000fe4000c701270 */
[----:B------:R-:W-:Y:S01]  /*422c0*/  LOP3.LUT R0, R0, 0xfffffffd, RZ, 0xc0, !PT ;  /* 0xfffffffd00007812 */ /* 0x000fe200078ec0ff */
[----:B------:R1:W-:Y:S03]  /*422d0*/  STL [R1+0x1310], R27 ;  /* 0x0013101b01007387 */ /* 0x0003e60000100800 */
[----:B------:R-:W-:-:S04]  /*422e0*/  @P1 LOP3.LUT R0, R0, 0x2, RZ, 0xfc, !PT ;  /* 0x0000000200001812 */ /* 0x000fc800078efcff */
[----:B------:R-:W-:Y:S01]  /*422f0*/  LOP3.LUT R0, R0, 0xfffffffe, RZ, 0xc0, !PT ;  /* 0xfffffffe00007812 */ /* 0x000fe200078ec0ff */
[----:B-1----:R-:W-:-:S03]  /*42300*/  VIADD R27, R27, UR58 ;  /* 0x0000003a1b1b7c36 */ /* 0x002fc60008000000 */
[----:B------:R-:W-:Y:S02]  /*42310*/  @P0 LOP3.LUT R0, R0, 0x1, RZ, 0xfc, !PT ;  /* 0x0000000100000812 */ /* 0x000fe400078efcff */
[----:B--2---:R-:W-:Y:S01]  /*42320*/  ISETP.GE.AND P0, PT, R172, R26, PT ;  /* 0x0000001aac00720c */ /* 0x004fe20003f06270 */
[----:B------:R1:W-:Y:S03]  /*42330*/  STL [R1+0x1304], R27 ;  /* 0x0013041b01007387 */ /* 0x0003e60000100800 */
[----:B------:R-:W-:Y:S01]  /*42340*/  ISETP.LT.AND P6, PT, R152, UR10, !P0 ;  /* 0x0000000a98007c0c */ /* 0x000fe2000c7c1270 */
[----:B-1----:R-:W-:-:S05]  /*42350*/  VIADD R27, R27, UR59 ;  /* 0x0000003b1b1b7c36 */ /* 0x002fca0008000000 */
[----:B------:R1:W-:Y:S01]  /*42360*/  STL [R1+0x1300], R27 ;  /* 0x0013001b01007387 */ /* 0x0003e20000100800 */
[----:B------:R-:W-:Y:S01]  /*42370*/  LOP3.LUT R0, R0, 0xffffffef, RZ, 0xc0, !PT ;  /* 0xffffffef00007812 */ /* 0x000fe200078ec0ff */
[----:B-1----:R-:W-:-:S05]  /*42380*/  VIADD R27, R27, UR60 ;  /* 0x0000003c1b1b7c36 */ /* 0x002fca0008000000 */
[----:B------:R-:W-:Y:S01]  /*42390*/  STL [R1+0x13e0], R27 ;  /* 0x0013e01b01007387 */ /* 0x000fe20000100800 */
[----:B------:R-:W-:Y:S02]  /*423a0*/  @P6 LOP3.LUT R0, R0, 0x10, RZ, 0xfc, !PT ;  /* 0x0000001000006812 */ /* 0x000fe400078efcff */
[----:B------:R-:W-:Y:S02]  /*423b0*/  ISETP.LT.AND P6, PT, R23, UR32, !P0 ;  /* 0x0000002017007c0c */ /* 0x000fe4000c7c1270 */
[----:B------:R-:W-:Y:S02]  /*423c0*/  ISETP.GE.AND P4, PT, R171, UR39, PT ;  /* 0x00000027ab007c0c */ /* 0x000fe4000bf86270 */
[----:B------:R-:W-:Y:S02]  /*423d0*/  LOP3.LUT R0, R0, 0xfffffff7, RZ, 0xc0, !PT ;  /* 0xfffffff700007812 */ /* 0x000fe400078ec0ff */
[----:B------:R-:W-:Y:S02]  /*423e0*/  ISETP.LT.AND P1, PT, R153, UR38, !P4 ;  /* 0x0000002699007c0c */ /* 0x000fe4000e721270 */
[----:B------:R-:W-:-:S02]  /*423f0*/  ISETP.LT.AND P2, PT, R154, UR49, !P4 ;  /* 0x000000319a007c0c */ /* 0x000fc4000e741270 */
[----:B------:R-:W-:Y:S02]  /*42400*/  ISETP.LT.AND P3, PT, R152, UR48, !P4 ;  /* 0x0000003098007c0c */ /* 0x000fe4000e761270 */
[C---:B------:R-:W-:Y:S02]  /*42410*/  ISETP.LT.AND P4, PT, R23.reuse, UR47, !P4 ;  /* 0x0000002f17007c0c */ /* 0x040fe4000e781270 */
[----:B------:R-:W-:Y:S02]  /*42420*/  ISETP.GE.AND P5, PT, R23, UR4, PT ;  /* 0x0000000417007c0c */ /* 0x000fe4000bfa6270 */
[----:B------:R-:W-:Y:S02]  /*42430*/  @P6 LOP3.LUT R0, R0, 0x8, RZ, 0xfc, !PT ;  /* 0x0000000800006812 */ /* 0x000fe400078efcff */
[----:B------:R-:W-:Y:S01]  /*42440*/  LOP3.LUT R21, R21, 0xffbfffff, RZ, 0xc0, !PT ;  /* 0xffbfffff15157812 */ /* 0x000fe200078ec0ff */
[----:B------:R-:W-:Y:S01]  /*42450*/  STL [R1+0x1aa0], R13 ;  /* 0x001aa00d01007387 */ /* 0x000fe20000100800 */
[----:B------:R-:W-:Y:S02]  /*42460*/  BAR.SYNC.DEFER_BLOCKING 0x0 ;  /* 0x0000000000007b1d */ /* 0x000fe40000010000 */
[----:B------:R-:W-:Y:S01]  /*42470*/  @P0 LOP3.LUT R21, R21, 0x400000, RZ, 0xfc, !PT ;  /* 0x0040000015150812 */ /* 0x000fe200078efcff */
[----:B------:R-:W-:Y:S01]  /*42480*/  IMAD.MOV.U32 R38, RZ, RZ, R132 ;  /* 0x000000ffff267224 */ /* 0x000fe200078e0084 */
[----:B------:R-:W-:Y:S01]  /*42490*/  LOP3.LUT P0, RZ, R0, 0x100, RZ, 0xc0, !PT ;  /* 0x0000010000ff7812 */ /* 0x000fe2000780c0ff */
[----:B------:R-:W-:-:S02]  /*424a0*/  IMAD.MOV.U32 R39, RZ, RZ, R134 ;  /* 0x000000ffff277224 */ /* 0x000fc400078e0086 */
[----:B------:R-:W-:Y:S01]  /*424b0*/  IMAD.MOV.U32 R46, RZ, RZ, R137 ;  /* 0x000000ffff2e7224 */ /* 0x000fe200078e0089 */
[----:B------:R-:W-:Y:S01]  /*424c0*/  ULDC UR4, c[0x0][0x22c] ;  /* 0x00008b0000047ab9 */ /* 0x000fe20000000800 */
[----:B------:R-:W-:Y:S01]  /*424d0*/  STL [R1+0x1a9c], R14 ;  /* 0x001a9c0e01007387 */ /* 0x000fe20000100800 */
[----:B------:R-:W-:Y:S01]  /*424e0*/  IMAD.MOV.U32 R47, RZ, RZ, R139 ;  /* 0x000000ffff2f7224 */ /* 0x000fe200078e008b */
[----:B------:R-:W-:Y:S01]  /*424f0*/  ULDC UR10, c[0x0][0x248] ;  /* 0x00009200000a7ab9 */ /* 0x000fe20000000800 */
[----:B------:R-:W-:Y:S01]  /*42500*/  IMAD.MOV.U32 R78, RZ, RZ, R141 ;  /* 0x000000ffff4e7224 */ /* 0x000fe200078e008d */
[----:B------:R-:W-:Y:S01]  /*42510*/  STL [R1+0x1a98], R15 ;  /* 0x001a980f01007387 */ /* 0x000fe20000100800 */
[----:B------:R-:W-:Y:S01]  /*42520*/  IMAD.MOV.U32 R79, RZ, RZ, R143 ;  /* 0x000000ffff4f7224 */ /* 0x000fe200078e008f */
[----:B------:R-:W-:Y:S01]  /*42530*/  ULDC.64 UR6, c[0x0][0x228] ;  /* 0x00008a0000067ab9 */ /* 0x000fe20000000a00 */
[----:B------:R-:W-:Y:S01]  /*42540*/  IMAD.MOV.U32 R110, RZ, RZ, R145 ;  /* 0x000000ffff6e7224 */ /* 0x000fe200078e0091 */
[----:B------:R-:W-:Y:S01]  /*42550*/  STL [R1+0x1a94], R16 ;  /* 0x001a941001007387 */ /* 0x000fe20000100800 */
[----:B------:R-:W-:Y:S01]  /*42560*/  ULDC UR5, c[0x0][0x228] ;  /* 0x00008a0000057ab9 */ /* 0x000fe20000000800 */
[----:B------:R-:W-:Y:S01]  /*42570*/  ULDC UR11, c[0x0][0x248] ;  /* 0x00009200000b7ab9 */ /* 0x000fe20000000800 */
[----:B------:R-:W-:Y:S01]  /*42580*/  ULDC UR12, c[0x0][0x248] ;  /* 0x00009200000c7ab9 */ /* 0x000fe20000000800 */
[----:B------:R-:W-:Y:S04]  /*42590*/  STL [R1+0x1a8c], R17 ;  /* 0x001a8c1101007387 */ /* 0x000fe80000100800 */
[----:B------:R-:W-:Y:S04]  /*425a0*/  STL [R1+0x1a88], R18 ;  /* 0x001a881201007387 */ /* 0x000fe80000100800 */
[----:B------:R-:W-:Y:S04]  /*425b0*/  STL [R1+0x1a80], R19 ;  /* 0x001a801301007387 */ /* 0x000fe80000100800 */
[----:B------:R-:W-:Y:S04]  /*425c0*/  STL [R1+0x1a7c], R20 ;  /* 0x001a7c1401007387 */ /* 0x000fe80000100800 */
[----:B------:R-:W-:Y:S04]  /*425d0*/  STL [R1+0x1a84], R21 ;  /* 0x001a841501007387 */ /* 0x000fe80000100800 */
[----:B------:R-:W2:Y:S04]  /*425e0*/  LDL.LU R32, [R1+0x954] ;  /* 0x0009540001207983 */ /* 0x000ea80000300800 */
[----:B------:R-:W2:Y:S04]  /*425f0*/  LDL.LU R33, [R1+0x95c] ;  /* 0x00095c0001217983 */ /* 0x000ea80000300800 */
[----:B------:R-:W2:Y:S04]  /*42600*/  LDL.LU R34, [R1+0x754] ;  /* 0x0007540001227983 */ /* 0x000ea80000300800 */
[----:B------:R-:W2:Y:S04]  /*42610*/  LDL.LU R35, [R1+0x75c] ;  /* 0x00075c0001237983 */ /* 0x000ea80000300800 */
[----:B------:R-:W1:Y:S04]  /*42620*/  LDS.128 R16, [R24] ;  /* 0x0000000018107984 */ /* 0x000e680000000c00 */
[----:B------:R-:W3:Y:S01]  /*42630*/  LDL.LU R28, [R1+0x554] ;  /* 0x00055400011c7983 */ /* 0x000ee20000300800 */
[----:B------:R-:W-:Y:S06]  /*42640*/  BAR.SYNC.DEFER_BLOCKING 0x0 ;  /* 0x0000000000007b1d */ /* 0x000fec0000010000 */
[----:B-1----:R-:W-:Y:S04]  /*42650*/  STL.64 [R1+0x750], R16 ;  /* 0x0007501001007387 */ /* 0x002fe80000100a00 */
[----:B------:R-:W-:Y:S04]  /*42660*/  STL.64 [R1+0x758], R18 ;  /* 0x0007581201007387 */ /* 0x000fe80000100a00 */
[----:B------:R-:W3:Y:S04]  /*42670*/  LDL.LU R29, [R1+0x55c] ;  /* 0x00055c00011d7983 */ /* 0x000ee80000300800 */
[----:B------:R-:W3:Y:S04]  /*42680*/  LDL.LU R30, [R1+0x354] ;  /* 0x00035400011e7983 */ /* 0x000ee80000300800 */
[----:B------:R-:W3:Y:S04]  /*42690*/  LDL.LU R31, [R1+0x35c] ;  /* 0x00035c00011f7983 */ /* 0x000ee80000300800 */
[----:B--2---:R1:W-:Y:S01]  /*426a0*/  STSM.16.M88.4 [R155], R32 ;  /* 0x000000209b007844 */ /* 0x0043e20000000200 */
[----:B------:R-:W-:Y:S06]  /*426b0*/  BAR.SYNC.DEFER_BLOCKING 0x0 ;  /* 0x0000000000007b1d */ /* 0x000fec0000010000 */
[----:B-1----:R-:W2:Y:S04]  /*426c0*/  LDL.LU R32, [R1+0x154] ;  /* 0x0001540001207983 */ /* 0x002ea80000300800 */
[----:B------:R-:W1:Y:S01]  /*426d0*/  LDS.128 R16, [R24] ;  /* 0x0000000018107984 */ /* 0x000e620000000c00 */
[----:B------:R-:W-:Y:S06]  /*426e0*/  BAR.SYNC.DEFER_BLOCKING 0x0 ;  /* 0x0000000000007b1d */ /* 0x000fec0000010000 */
[----:B-1----:R-:W-:Y:S04]  /*426f0*/  STL.64 [R1+0x550], R16 ;  /* 0x0005501001007387 */ /* 0x002fe80000100a00 */
[----:B------:R-:W-:Y:S04]  /*42700*/  STL.64 [R1+0x558], R18 ;  /* 0x0005581201007387 */ /* 0x000fe80000100a00 */
[----:B------:R-:W2:Y:S04]  /*42710*/  LDL.LU R33, [R1+0x15c] ;  /* 0x00015c0001217983 */ /* 0x000ea80000300800 */
[----:B---3--:R1:W-:Y:S01]  /*42720*/  STSM.16.M88.4 [R155], R28 ;  /* 0x0000001c9b007844 */ /* 0x0083e20000000200 */
[----:B------:R-:W-:Y:S06]  /*42730*/  BAR.SYNC.DEFER_BLOCKING 0x0 ;  /* 0x0000000000007b1d */ /* 0x000fec0000010000 */
[----:B-1----:R-:W3:Y:S04]  /*42740*/  LDL.LU R28, [R1+0xd60] ;  /* 0x000d6000011c7983 */ /* 0x002ee80000300800 */
[----:B------:R-:W1:Y:S04]  /*42750*/  LDS.128 R16, [R24] ;  /* 0x0000000018107984 */ /* 0x000e680000000c00 */
[----:B-1----:R-:W-:Y:S04]  /*42760*/  STL.64 [R1+0x350], R16 ;  /* 0x0003501001007387 */ /* 0x002fe80000100a00 */
[----:B------:R-:W-:Y:S04]  /*42770*/  STL.64 [R1+0x358], R18 ;  /* 0x0003581201007387 */ /* 0x000fe80000100a00 */
[----:B------:R-:W3:Y:S04]  /*42780*/  LDL.LU R29, [R1+0xd68] ;  /* 0x000d6800011d7983 */ /* 0x000ee80000300800 */
[----:B------:R-:W3:Y:S04]  /*42790*/  LDL.LU R30, [R1+0xb60] ;  /* 0x000b6000011e7983 */ /* 0x000ee80000300800 */
[----:B------:R-:W3:Y:S01]  /*427a0*/  LDL.LU R31, [R1+0xb68] ;  /* 0x000b6800011f7983 */ /* 0x000ee20000300800 */
[----:B------:R-:W-:Y:S01]  /*427b0*/  BAR.SYNC.DEFER_BLOCKING 0x0 ;  /* 0x0000000000007b1d */ /* 0x000fe20000010000 */
[----:B------:R-:W-:-:S02]  /*427c0*/  IMAD.MOV.U32 R34, RZ, RZ, R109 ;  /* 0x000000ffff227224 */ /* 0x000fc400078e006d */
[----:B------:R-:W-:-:S05]  /*427d0*/  IMAD.MOV.U32 R35, RZ, RZ, R111 ;  /* 0x000000ffff237224 */ /* 0x000fca00078e006f */
        /* <DEDUP_REMOVED lines=8> */
[----:B------:R-:W2:Y:S04]  /*42860*/  LDL.LU R34, [R1+0x760] ;  /* 0x0007600001227983 */ /* 0x000ea80000300800 */
[----:B------:R-:W2:Y:S04]  /*42870*/  LDL.LU R35, [R1+0x768] ;  /* 0x0007680001237983 */ /* 0x000ea80000300800 */
[----:B---3--:R1:W-:Y:S01]  /*42880*/  STSM.16.M88.4 [R155], R28 ;  /* 0x0000001c9b007844 */ /* 0x0083e20000000200 */
[----:B------:R-:W-:Y:S06]  /*42890*/  BAR.SYNC.DEFER_BLOCKING 0x0 ;  /* 0x0000000000007b1d */ /* 0x000fec0000010000 */
[----:B-1----:R-:W3:Y:S04]  /*428a0*/  LDL.LU R28, [R1+0x560] ;  /* 0x00056000011c7983 */ /* 0x002ee80000300800 */
[----:B------:R-:W1:Y:S01]  /*428b0*/  LDS.128 R16, [R24] ;  /* 0x0000000018107984 */ /* 0x000e620000000c00 */
        /* <DEDUP_REMOVED lines=258> */
[----:B-1----:R-:W-:Y:S04]  /*438e0*/  STL [R1+0x1a90], R251 ;  /* 0x001a90fb01007387 */ /* 0x002fe80000100800 */
        /* <DEDUP_REMOVED lines=14> */
[----:B---3--:R3:W-:Y:S02]  /*439d0*/  STSM.16.M88.4 [R155], R28 ;  /* 0x0000001c9b007844 */ /* 0x0087e40000000200 */
[----:B------:R-:W-:Y:S06]  /*439e0*/  BAR.SYNC.DEFER_BLOCKING 0x0 ;  /* 0x0000000000007b1d */ /* 0x000fec0000010000 */
[----:B---3--:R-:W3:Y:S04]  /*439f0*/  LDL.LU R28, [R1+0x594] ;  /* 0x00059400011c7983 */ /* 0x008ee80000300800 */
[----:B------:R-:W3:Y:S04]  /*43a00*/  LDL.LU R29, [R1+0x59c] ;  /* 0x00059c00011d7983 */ /* 0x000ee80000300800 */
[----:B------:R-:W3:Y:S04]  /*43a10*/  LDL.LU R30, [R1+0x394] ;  /* 0x00039400011e7983 */ /* 0x000ee80000300800 */
[----:B------:R-:W3:Y:S04]  /*43a20*/  LDL.LU R31, [R1+0x39c] ;  /* 0x00039c00011f7983 */ /* 0x000ee80000300800 */
[----:B------:R-:W4:Y:S01]  /*43a30*/  LDS.128 R240, [R24] ;  /* 0x0000000018f07984 */ /* 0x000f220000000c00 */
[----:B------:R-:W-:Y:S06]  /*43a40*/  BAR.SYNC.DEFER_BLOCKING 0x0 ;  /* 0x0000000000007b1d */ /* 0x000fec0000010000 */
[----:B--2---:R2:W-:Y:S02]  /*43a50*/  STSM.16.M88.4 [R155], R32 ;  /* 0x000000209b007844 */ /* 0x0045e40000000200 */
[----:B------:R-:W-:Y:S06]  /*43a60*/  BAR.SYNC.DEFER_BLOCKING 0x0 ;  /* 0x0000000000007b1d */ /* 0x000fec0000010000 */
[----:B--2---:R-:W2:Y:S04]  /*43a70*/  LDL.LU R32, [R1+0x194] ;  /* 0x0001940001207983 */ /* 0x004ea80000300800 */
[----:B------:R-:W2:Y:S04]  /*43a80*/  LDL.LU R33, [R1+0x19c] ;  /* 0x00019c0001217983 */ /* 0x000ea80000300800 */
[----:B------:R-:W4:Y:S01]  /*43a90*/  LDS.128 R236, [R24] ;  /* 0x0000000018ec7984 */ /* 0x000f220000000c00 */
[----:B------:R-:W-:Y:S01]  /*43aa0*/  BAR.SYNC.DEFER_BLOCKING 0x0 ;  /* 0x0000000000007b1d */ /* 0x000fe20000010000 */
[----:B------:R-:W-:-:S02]  /*43ab0*/  IMAD.MOV.U32 R34, RZ, RZ, R125 ;  /* 0x000000ffff227224 */ /* 0x000fc400078e007d */
[----:B------:R-:W-:-:S03]  /*43ac0*/  IMAD.MOV.U32 R35, RZ, RZ, R127 ;  /* 0x000000ffff237224 */ /* 0x000fc600078e007f */
        /* <DEDUP_REMOVED lines=12> */
[----:B------:R-:W2:Y:S04]  /*43b90*/  LDL.LU R34, [R1+0x7a0] ;  /* 0x0007a00001227983 */ /* 0x000ea80000300800 */
[----:B------:R-:W2:Y:S04]  /*43ba0*/  LDL.LU R35, [R1+0x7a8] ;  /* 0x0007a80001237983 */ /* 0x000ea80000300800 */
[----:B------:R-:W4:Y:S01]  /*43bb0*/  LDS.128 R228, [R24] ;  /* 0x0000000018e47984 */ /* 0x000f220000000c00 */
        /* <DEDUP_REMOVED lines=71> */
[----:B------:R-:W4:Y:S04]  /*44030*/  LDL.LU R36, [R1+0x1b0] ;  /* 0x0001b00001247983 */ /* 0x000f280000300800 */
[----:B------:R-:W4:Y:S04]  /*44040*/  LDL.LU R37, [R1+0x1b8] ;  /* 0x0001b80001257983 */ /* 0x000f280000300800 */
[----:B------:R-:W1:Y:S01]  /*44050*/  LDS.128 R192, [R24] ;  /* 0x0000000018c07984 */ /* 0x000e620000000c00 */
[----:B------:R-:W-:Y:S06]  /*44060*/  BAR.SYNC.DEFER_BLOCKING 0x0 ;  /* 0x0000000000007b1d */ /* 0x000fec0000010000 */
[----:B--2---:R2:W-:Y:S02]  /*44070*/  STSM.16.M88.4 [R155], R32 ;  /* 0x000000209b007844 */ /* 0x0045e40000000200 */
[----:B------:R-:W-:Y:S06]  /*44080*/  BAR.SYNC.DEFER_BLOCKING 0x0 ;  /* 0x0000000000007b1d */ /* 0x000fec0000010000 */
[----:B--2---:R-:W2:Y:S04]  /*44090*/  LDL.LU R32, [R1+0xdb4] ;  /* 0x000db40001207983 */ /* 0x004ea80000300800 */
        /* <DEDUP_REMOVED lines=10> */
[----:B------:R-:W1:Y:S01]  /*44140*/  LDS.128 R184, [R24] ;  /* 0x0000000018b87984 */ /* 0x000e620000000c00 */
[----:B------:R-:W-:Y:S06]  /*44150*/  BAR.SYNC.DEFER_BLOCKING 0x0 ;  /* 0x0000000000007b1d */ /* 0x000fec0000010000 */
[----:B------:R-:W3:Y:S04]  /*44160*/  LDL.LU R31, [R1+0x7bc] ;  /* 0x0007bc00011f7983 */ /* 0x000ee80000300800 */
[----:B----4-:R-:W-:Y:S01]  /*44170*/  STSM.16.M88.4 [R155], R36 ;  /* 0x000000249b007844 */ /* 0x010fe20000000200 */
[----:B------:R-:W-:Y:S06]  /*44180*/  BAR.SYNC.DEFER_BLOCKING 0x0 ;  /* 0x0000000000007b1d */ /* 0x000fec0000010000 */
[----:B------:R-:W4:Y:S02]  /*44190*/  LDS.128 R180, [R24] ;  /* 0x0000000018b47984 */ /* 0x000f240000000c00 */
        /* <DEDUP_REMOVED lines=22> */
[----:B------:R-:W-:-:S02]  /*44300*/  IMAD.MOV.U32 R30, RZ, RZ, R133 ;  /* 0x000000ffff1e7224 */ /* 0x000fc400078e0085 */
[----:B------:R-:W-:Y:S01]  /*44310*/  IMAD.MOV.U32 R31, RZ, RZ, R135 ;  /* 0x000000ffff1f7224 */ /* 0x000fe200078e0087 */
        /* <DEDUP_REMOVED lines=29> */
[----:B------:R-:W4:Y:S04]  /*444f0*/  LDL.LU R36, [R1+0x9c4] ;  /* 0x0009c40001247983 */ /* 0x000f280000300800 */
[----:B------:R-:W4:Y:S04]  /*44500*/  LDL.LU R37, [R1+0x9cc] ;  /* 0x0009cc0001257983 */ /* 0x000f280000300800 */
[----:B------:R-:W4:Y:S04]  /*44510*/  LDL.LU R38, [R1+0x7c4] ;  /* 0x0007c40001267983 */ /* 0x000f280000300800 */
[----:B------:R-:W4:Y:S04]  /*44520*/  LDL.LU R39, [R1+0x7cc] ;  /* 0x0007cc0001277983 */ /* 0x000f280000300800 */
[----:B------:R-:W4:Y:S04]  /*44530*/  LDL.LU R40, [R1+0x5c4] ;  /* 0x0005c40001287983 */ /* 0x000f280000300800 */
[----:B------:R-:W4:Y:S04]  /*44540*/  LDL.LU R41, [R1+0x5cc] ;  /* 0x0005cc0001297983 */ /* 0x000f280000300800 */
[----:B------:R-:W4:Y:S04]  /*44550*/  LDL.LU R42, [R1+0x3c4] ;  /* 0x0003c400012a7983 */ /* 0x000f280000300800 */
[----:B------:R-:W4:Y:S04]  /*44560*/  LDL.LU R43, [R1+0x3cc] ;  /* 0x0003cc00012b7983 */ /* 0x000f280000300800 */
[----:B------:R-:W1:Y:S01]  /*44570*/  LDS.128 R132, [R24] ;  /* 0x0000000018847984 */ /* 0x000e620000000c00 */
[----:B------:R-:W-:-:S02]  /*44580*/  IMAD.MOV.U32 R30, RZ, RZ, R136 ;  /* 0x000000ffff1e7224 */ /* 0x000fc400078e0088 */
[----:B------:R-:W-:Y:S01]  /*44590*/  IMAD.MOV.U32 R31, RZ, RZ, R138 ;  /* 0x000000ffff1f7224 */ /* 0x000fe200078e008a */
[----:B------:R-:W-:Y:S06]  /*445a0*/  BAR.SYNC.DEFER_BLOCKING 0x0 ;  /* 0x0000000000007b1d */ /* 0x000fec0000010000 */
[----:B------:R-:W4:Y:S04]  /*445b0*/  LDL.LU R44, [R1+0x1c4] ;  /* 0x0001c400012c7983 */ /* 0x000f280000300800 */
[----:B------:R-:W4:Y:S04]  /*445c0*/  LDL.LU R45, [R1+0x1cc] ;  /* 0x0001cc00012d7983 */ /* 0x000f280000300800 */
[----:B------:R-:W4:Y:S04]  /*445d0*/  LDL.LU R48, [R1+0xdd0] ;  /* 0x000dd00001307983 */ /* 0x000f280000300800 */
[----:B------:R-:W4:Y:S04]  /*445e0*/  LDL.LU R49, [R1+0xdd8] ;  /* 0x000dd80001317983 */ /* 0x000f280000300800 */
[----:B------:R-:W4:Y:S04]  /*445f0*/  LDL.LU R50, [R1+0xbd0] ;  /* 0x000bd00001327983 */ /* 0x000f280000300800 */
[----:B------:R-:W4:Y:S04]  /*44600*/  LDL.LU R51, [R1+0xbd8] ;  /* 0x000bd80001337983 */ /* 0x000f280000300800 */
[----:B---3--:R-:W-:Y:S01]  /*44610*/  STSM.16.M88.4 [R155], R28 ;  /* 0x0000001c9b007844 */ /* 0x008fe20000000200 */
[----:B------:R-:W-:Y:S06]  /*44620*/  BAR.SYNC.DEFER_BLOCKING 0x0 ;  /* 0x0000000000007b1d */ /* 0x000fec0000010000 */
[----:B------:R-:W3:Y:S02]  /*44630*/  LDS.128 R28, [R24] ;  /* 0x00000000181c7984 */ /* 0x000ee40000000c00 */
[----:B------:R-:W-:Y:S06]  /*44640*/  BAR.SYNC.DEFER_BLOCKING 0x0 ;  /* 0x0000000000007b1d */ /* 0x000fec0000010000 */
[----:B--2---:R-:W-:Y:S02]  /*44650*/  STSM.16.M88.4 [R155], R32 ;  /* 0x000000209b007844 */ /* 0x004fe40000000200 */
[----:B------:R-:W-:Y:S06]  /*44660*/  BAR.SYNC.DEFER_BLOCKING 0x0 ;  /* 0x0000000000007b1d */ /* 0x000fec0000010000 */
[----:B------:R-:W2:Y:S02]  /*44670*/  LDS.128 R32, [R24] ;  /* 0x0000000018207984 */ /* 0x000ea40000000c00 */
[----:B------:R-:W-:Y:S06]  /*44680*/  BAR.SYNC.DEFER_BLOCKING 0x0 ;  /* 0x0000000000007b1d */ /* 0x000fec0000010000 */
[----:B----4-:R-:W-:Y:S02]  /*44690*/  STSM.16.M88.4 [R155], R36 ;  /* 0x000000249b007844 */ /* 0x010fe40000000200 */
[----:B------:R-:W-:Y:S06]  /*446a0*/  BAR.SYNC.DEFER_BLOCKING 0x0 ;  /* 0x0000000000007b1d */ /* 0x000fec0000010000 */
[----:B------:R-:W4:Y:S02]  /*446b0*/  LDS.128 R36, [R24] ;  /* 0x0000000018247984 */ /* 0x000f240000000c00 */
[----:B------:R-:W-:Y:S06]  /*446c0*/  BAR.SYNC.DEFER_BLOCKING 0x0 ;  /* 0x0000000000007b1d */ /* 0x000fec0000010000 */
[----:B------:R1:W-:Y:S02]  /*446d0*/  STSM.16.M88.4 [R155], R40 ;  /* 0x000000289b007844 */ /* 0x0003e40000000200 */
[----:B------:R-:W-:Y:S06]  /*446e0*/  BAR.SYNC.DEFER_BLOCKING 0x0 ;  /* 0x0000000000007b1d */ /* 0x000fec0000010000 */
[----:B-1----:R-:W3:Y:S04]  /*446f0*/  LDL.LU R40, [R1+0x9d0] ;  /* 0x0009d00001287983 */ /* 0x002ee80000300800 */
[----:B------:R-:W3:Y:S04]  /*44700*/  LDL.LU R41, [R1+0x9d8] ;  /* 0x0009d80001297983 */ /* 0x000ee80000300800 */
[----:B------:R-:W3:Y:S04]  /*44710*/  LDL.LU R42, [R1+0x7d0] ;  /* 0x0007d000012a7983 */ /* 0x000ee80000300800 */
[----:B------:R-:W3:Y:S04]  /*44720*/  LDL.LU R43, [R1+0x7d8] ;  /* 0x0007d800012b7983 */ /* 0x000ee80000300800 */
[----:B------:R-:W1:Y:S01]  /*44730*/  LDS.128 R56, [R24] ;  /* 0x0000000018387984 */ /* 0x000e620000000c00 */
[----:B------:R-:W-:Y:S06]  /*44740*/  BAR.SYNC.DEFER_BLOCKING 0x0 ;  /* 0x0000000000007b1d */ /* 0x000fec0000010000 */
[----:B------:R-:W2:Y:S04]  /*44750*/  LDL.LU R60, [R1+0x5d0] ;  /* 0x0005d000013c7983 */ /* 0x000ea80000300800 */
[----:B------:R-:W2:Y:S04]  /*44760*/  LDL.LU R61, [R1+0x5d8] ;  /* 0x0005d800013d7983 */ /* 0x000ea80000300800 */
[----:B------:R-:W2:Y:S04]  /*44770*/  LDL.LU R62, [R1+0x3d0] ;  /* 0x0003d000013e7983 */ /* 0x000ea80000300800 */
[----:B------:R-:W2:Y:S04]  /*44780*/  LDL.LU R63, [R1+0x3d8] ;  /* 0x0003d800013f7983 */ /* 0x000ea80000300800 */
[----:B------:R-:W-:Y:S01]  /*44790*/  STSM.16.M88.4 [R155], R44 ;  /* 0x0000002c9b007844 */ /* 0x000fe20000000200 */
[----:B------:R-:W-:Y:S06]  /*447a0*/  BAR.SYNC.DEFER_BLOCKING 0x0 ;  /* 0x0000000000007b1d */ /* 0x000fec0000010000 */
[----:B------:R-:W1:Y:S02]  /*447b0*/  LDS.128 R52, [R24] ;  /* 0x0000000018347984 */ /* 0x000e640000000c00 */
[----:B------:R-:W-:Y:S06]  /*447c0*/  BAR.SYNC.DEFER_BLOCKING 0x0 ;  /* 0x0000000000007b1d */ /* 0x000fec0000010000 */
[----:B------:R-:W-:Y:S02]  /*447d0*/  STSM.16.M88.4 [R155], R48 ;  /* 0x000000309b007844 */ /* 0x000fe40000000200 */
[----:B------:R-:W-:Y:S06]  /*447e0*/  BAR.SYNC.DEFER_BLOCKING 0x0 ;  /* 0x0000000000007b1d */ /* 0x000fec0000010000 */
[----:B------:R-:W1:Y:S02]  /*447f0*/  LDS.128 R48, [R24] ;  /* 0x0000000018307984 */ /* 0x000e640000000c00 */
[----:B------:R-:W-:Y:S06]  /*44800*/  BAR.SYNC.DEFER_BLOCKING 0x0 ;  /* 0x0000000000007b1d */ /* 0x000fec0000010000 */
[----:B---3--:R3:W-:Y:S02]  /*44810*/  STSM.16.M88.4 [R155], R40 ;  /* 0x000000289b007844 */ /* 0x0087e40000000200 */
[----:B------:R-:W-:Y:S06]  /*44820*/  BAR.SYNC.DEFER_BLOCKING 0x0 ;  /* 0x0000000000007b1d */ /* 0x000fec0000010000 */
[----:B---3--:R-:W3:Y:S04]  /*44830*/  LDL.LU R40, [R1+0x1d0] ;  /* 0x0001d00001287983 */ /* 0x008ee80000300800 */
[----:B------:R-:W3:Y:S04]  /*44840*/  LDL.LU R41, [R1+0x1d8] ;  /* 0x0001d80001297983 */ /* 0x000ee80000300800 */
        /* <DEDUP_REMOVED lines=13> */
[----:B------:R-:W-:Y:S01]  /*44920*/  BAR.SYNC.DEFER_BLOCKING 0x0 ;  /* 0x0000000000007b1d */ /* 0x000fe20000010000 */
[----:B------:R-:W-:-:S02]  /*44930*/  IMAD.MOV.U32 R42, RZ, RZ, R140 ;  /* 0x000000ffff2a7224 */ /* 0x000fc400078e008c */
[----:B------:R-:W-:-:S03]  /*44940*/  IMAD.MOV.U32 R43, RZ, RZ, R142 ;  /* 0x000000ffff2b7224 */ /* 0x000fc600078e008e */
[----:B------:R-:W4:Y:S04]  /*44950*/  LDL.LU R76, [R1+0x1d4] ;  /* 0x0001d400014c7983 */ /* 0x000f280000300800 */
[----:B------:R-:W4:Y:S04]  /*44960*/  LDL.LU R77, [R1+0x1dc] ;  /* 0x0001dc00014d7983 */ /* 0x000f280000300800 */
[----:B------:R-:W4:Y:S04]  /*44970*/  LDL.LU R80, [R1+0xde0] ;  /* 0x000de00001507983 */ /* 0x000f280000300800 */
[----:B------:R-:W4:Y:S04]  /*44980*/  LDL.LU R81, [R1+0xde8] ;  /* 0x000de80001517983 */ /* 0x000f280000300800 */
[----:B--2---:R-:W-:Y:S01]  /*44990*/  STSM.16.M88.4 [R155], R60 ;  /* 0x0000003c9b007844 */ /* 0x004fe20000000200 */
[----:B------:R-:W-:Y:S06]  /*449a0*/  BAR.SYNC.DEFER_BLOCKING 0x0 ;  /* 0x0000000000007b1d */ /* 0x000fec0000010000 */
[----:B------:R-:W2:Y:S04]  /*449b0*/  LDL.LU R82, [R1+0xbe0] ;  /* 0x000be00001527983 */ /* 0x000ea80000300800 */
[----:B------:R-:W2:Y:S04]  /*449c0*/  LDL.LU R83, [R1+0xbe8] ;  /* 0x000be80001537983 */ /* 0x000ea80000300800 */
[----:B------:R-:W1:Y:S01]  /*449d0*/  LDS.128 R60, [R24] ;  /* 0x00000000183c7984 */ /* 0x000e620000000c00 */
[----:B------:R-:W-:Y:S06]  /*449e0*/  BAR.SYNC.DEFER_BLOCKING 0x0 ;  /* 0x0000000000007b1d */ /* 0x000fec0000010000 */
[----:B---3--:R-:W-:Y:S02]  /*449f0*/  STSM.16.M88.4 [R155], R40 ;  /* 0x000000289b007844 */ /* 0x008fe40000000200 */
[----:B------:R-:W-:Y:S06]  /*44a00*/  BAR.SYNC.DEFER_BLOCKING 0x0 ;  /* 0x0000000000007b1d */ /* 0x000fec0000010000 */
[----:B------:R-:W3:Y:S02]  /*44a10*/  LDS.128 R40, [R24] ;  /* 0x0000000018287984 */ /* 0x000ee40000000c00 */
[----:B------:R-:W-:Y:S06]  /*44a20*/  BAR.SYNC.DEFER_BLOCKING 0x0 ;  /* 0x0000000000007b1d */ /* 0x000fec0000010000 */
[----:B----4-:R-:W-:Y:S02]  /*44a30*/  STSM.16.M88.4 [R155], R64 ;  /* 0x000000409b007844 */ /* 0x010fe40000000200 */
[----:B------:R-:W-:Y:S06]  /*44a40*/  BAR.SYNC.DEFER_BLOCKING 0x0 ;  /* 0x0000000000007b1d */ /* 0x000fec0000010000 */
[----:B------:R-:W4:Y:S02]  /*44a50*/  LDS.128 R64, [R24] ;  /* 0x0000000018407984 */ /* 0x000f240000000c00 */
[----:B------:R-:W-:Y:S06]  /*44a60*/  BAR.SYNC.DEFER_BLOCKING 0x0 ;  /* 0x0000000000007b1d */ /* 0x000fec0000010000 */
[----:B------:R-:W-:Y:S02]  /*44a70*/  STSM.16.M88.4 [R155], R68 ;  /* 0x000000449b007844 */ /* 0x000fe40000000200 */
        /* <DEDUP_REMOVED lines=11> */
[----:B------:R-:W4:Y:S04]  /*44b30*/  LDL.LU R92, [R1+0x5e0] ;  /* 0x0005e000015c7983 */ /* 0x000f280000300800 */
[----:B------:R-:W4:Y:S04]  /*44b40*/  LDL.LU R93, [R1+0x5e8] ;  /* 0x0005e800015d7983 */ /* 0x000f280000300800 */
[----:B------:R-:W4:Y:S04]  /*44b50*/  LDL.LU R94, [R1+0x3e0] ;  /* 0x0003e000015e7983 */ /* 0x000f280000300800 */
[----:B------:R-:W4:Y:S04]  /*44b60*/  LDL.LU R95, [R1+0x3e8] ;  /* 0x0003e800015f7983 */ /* 0x000f280000300800 */
[----:B------:R-:W-:Y:S01]  /*44b70*/  STSM.16.M88.4 [R155], R76 ;  /* 0x0000004c9b007844 */ /* 0x000fe20000000200 */
[----:B------:R-:W-:Y:S06]  /*44b80*/  BAR.SYNC.DEFER_BLOCKING 0x0 ;  /* 0x0000000000007b1d */ /* 0x000fec0000010000 */
[----:B------:R-:W1:Y:S02]  /*44b90*/  LDS.128 R88, [R24] ;  /* 0x0000000018587984 */ /* 0x000e640000000c00 */
[----:B------:R-:W-:Y:S06]  /*44ba0*/  BAR.SYNC.DEFER_BLOCKING 0x0 ;  /* 0x0000000000007b1d */ /* 0x000fec0000010000 */
[----:B--2---:R-:W-:Y:S02]  /*44bb0*/  STSM.16.M88.4 [R155], R80 ;  /* 0x000000509b007844 */ /* 0x004fe40000000200 */
[----:B------:R-:W-:Y:S06]  /*44bc0*/  BAR.SYNC.DEFER_BLOCKING 0x0 ;  /* 0x0000000000007b1d */ /* 0x000fec0000010000 */
[----:B------:R-:W2:Y:S02]  /*44bd0*/  LDS.128 R76, [R24] ;  /* 0x00000000184c7984 */ /* 0x000ea40000000c00 */
[----:B------:R-:W-:Y:S06]  /*44be0*/  BAR.SYNC.DEFER_BLOCKING 0x0 ;  /* 0x0000000000007b1d */ /* 0x000fec0000010000 */
[----:B---3--:R3:W-:Y:S02]  /*44bf0*/  STSM.16.M88.4 [R155], R72 ;  /* 0x000000489b007844 */ /* 0x0087e40000000200 */
[----:B------:R-:W-:Y:S06]  /*44c00*/  BAR.SYNC.DEFER_BLOCKING 0x0 ;  /* 0x0000000000007b1d */ /* 0x000fec0000010000 */
[----:B---3--:R-:W3:Y:S04]  /*44c10*/  LDL.LU R72, [R1+0x1e0] ;  /* 0x0001e00001487983 */ /* 0x008ee80000300800 */
[----:B------:R-:W3:Y:S04]  /*44c20*/  LDL.LU R73, [R1+0x1e8] ;  /* 0x0001e80001497983 */ /* 0x000ee80000300800 */
[----:B------:R-:W2:Y:S04]  /*44c30*/  LDL.LU R96, [R1+0xde4] ;  /* 0x000de40001607983 */ /* 0x000ea80000300800 */
        /* <DEDUP_REMOVED lines=13> */
[----:B------:R-:W1:Y:S01]  /*44d10*/  LDS.128 R80, [R24] ;  /* 0x0000000018507984 */ /* 0x000e620000000c00 */
[----:B------:R-:W-:Y:S06]  /*44d20*/  BAR.SYNC.DEFER_BLOCKING 0x0 ;  /* 0x0000000000007b1d */ /* 0x000fec0000010000 */
[----:B------:R-:W2:Y:S04]  /*44d30*/  LDL.LU R112, [R1+0xdf0] ;  /* 0x000df00001707983 */ /* 0x000ea80000300800 */
[----:B------:R-:W2:Y:S04]  /*44d40*/  LDL.LU R113, [R1+0xdf8] ;  /* 0x000df80001717983 */ /* 0x000ea80000300800 */
[----:B------:R-:W2:Y:S04]  /*44d50*/  LDL.LU R114, [R1+0xbf0] ;  /* 0x000bf00001727983 */ /* 0x000ea80000300800 */
[----:B------:R-:W2:Y:S04]  /*44d60*/  LDL.LU R115, [R1+0xbf8] ;  /* 0x000bf80001737983 */ /* 0x000ea80000300800 */
[----:B----4-:R-:W-:Y:S01]  /*44d70*/  STSM.16.M88.4 [R155], R92 ;  /* 0x0000005c9b007844 */ /* 0x010fe20000000200 */
[----:B------:R-:W-:Y:S01]  /*44d80*/  BAR.SYNC.DEFER_BLOCKING 0x0 ;  /* 0x0000000000007b1d */ /* 0x000fe20000010000 */
[----:B------:R-:W-:-:S02]  /*44d90*/  IMAD.MOV.U32 R74, RZ, RZ, R144 ;  /* 0x000000ffff4a7224 */ /* 0x000fc400078e0090 */
[----:B------:R-:W-:-:S03]  /*44da0*/  IMAD.MOV.U32 R75, RZ, RZ, R146 ;  /* 0x000000ffff4b7224 */ /* 0x000fc600078e0092 */
[----:B------:R-:W4:Y:S04]  /*44db0*/  LDL.LU R116, [R1+0x9f0] ;  /* 0x0009f00001747983 */ /* 0x000f280000300800 */
[----:B------:R-:W4:Y:S04]  /*44dc0*/  LDL.LU R117, [R1+0x9f8] ;  /* 0x0009f80001757983 */ /* 0x000f280000300800 */
[----:B------:R-:W4:Y:S04]  /*44dd0*/  LDL.LU R118, [R1+0x7f0] ;  /* 0x0007f00001767983 */ /* 0x000f280000300800 */
[----:B------:R-:W4:Y:S04]  /*44de0*/  LDL.LU R119, [R1+0x7f8] ;  /* 0x0007f80001777983 */ /* 0x000f280000300800 */
[----:B------:R-:W1:Y:S01]  /*44df0*/  LDS.128 R92, [R24] ;  /* 0x00000000185c7984 */ /* 0x000e620000000c00 */
[----:B------:R-:W-:Y:S01]  /*44e00*/  BAR.SYNC.DEFER_BLOCKING 0x0 ;  /* 0x0000000000007b1d */ /* 0x000fe20000010000 */
[----:B------:R-:W-:-:S05]  /*44e10*/  IMAD.MOV.U32 R111, RZ, RZ, R147 ;  /* 0x000000ffff6f7224 */ /* 0x000fca00078e0093 */
        /* <DEDUP_REMOVED lines=12> */
[----:B------:R-:W-:Y:S02]  /*44ee0*/  STSM.16.M88.4 [R155], R100 ;  /* 0x000000649b007844 */ /* 0x000fe40000000200 */
        /* <DEDUP_REMOVED lines=15> */
[----:B----4-:R4:W-:Y:S02]  /*44fe0*/  STSM.16.M88.4 [R155], R116 ;  /* 0x000000749b007844 */ /* 0x0109e40000000200 */
[----:B------:R-:W-:Y:S06]  /*44ff0*/  BAR.SYNC.DEFER_BLOCKING 0x0 ;  /* 0x0000000000007b1d */ /* 0x000fec0000010000 */
[----:B----4-:R-:W4:Y:S04]  /*45000*/  LDL.LU R116, [R1+0x1f0] ;  /* 0x0001f00001747983 */ /* 0x010f280000300800 */
[----:B------:R-:W4:Y:S04]  /*45010*/  LDL.LU R117, [R1+0x1f8] ;  /* 0x0001f80001757983 */ /* 0x000f280000300800 */
[----:B------:R-:W3:Y:S04]  /*45020*/  LDL.LU R128, [R1+0xdf4] ;  /* 0x000df40001807983 */ /* 0x000ee80000300800 */
[----:B------:R-:W3:Y:S04]  /*45030*/  LDL.LU R129, [R1+0xdfc] ;  /* 0x000dfc0001817983 */ /* 0x000ee80000300800 */
[----:B------:R-:W3:Y:S04]  /*45040*/  LDL.LU R130, [R1+0xbf4] ;  /* 0x000bf40001827983 */ /* 0x000ee80000300800 */
        /* <DEDUP_REMOVED lines=12> */
[----:B------:R-:W-:Y:S01]  /*45110*/  BAR.SYNC.DEFER_BLOCKING 0x0 ;  /* 0x0000000000007b1d */ /* 0x000fe20000010000 */
[----:B------:R-:W-:-:S02]  /*45120*/  IMAD.MOV.U32 R118, RZ, RZ, R148 ;  /* 0x000000ffff767224 */ /* 0x000fc400078e0094 */
[----:B------:R-:W-:-:S03]  /*45130*/  IMAD.MOV.U32 R119, RZ, RZ, R150 ;  /* 0x000000ffff777224 */ /* 0x000fc600078e0096 */
[----:B------:R-:W2:Y:S04]  /*45140*/  LDL.LU R18, [R1+0xc00] ;  /* 0x000c000001127983 */ /* 0x000ea80000300800 */
[----:B------:R-:W-:Y:S01]  /*45150*/  STSM.16.M88.4 [R155], R124 ;  /* 0x0000007c9b007844 */ /* 0x000fe20000000200 */
[----:B------:R-:W-:Y:S06]  /*45160*/  BAR.SYNC.DEFER_BLOCKING 0x0 ;  /* 0x0000000000007b1d */ /* 0x000fec0000010000 */
[----:B------:R-:W1:Y:S02]  /*45170*/  LDS.128 R124, [R24] ;  /* 0x00000000187c7984 */ /* 0x000e640000000c00 */
[----:B------:R-:W-:Y:S06]  /*45180*/  BAR.SYNC.DEFER_BLOCKING 0x0 ;  /* 0x0000000000007b1d */ /* 0x000fec0000010000 */
[----:B----4-:R-:W-:Y:S02]  /*45190*/  STSM.16.M88.4 [R155], R116 ;  /* 0x000000749b007844 */ /* 0x010fe40000000200 */
[----:B------:R-:W-:Y:S06]  /*451a0*/  BAR.SYNC.DEFER_BLOCKING 0x0 ;  /* 0x0000000000007b1d */ /* 0x000fec0000010000 */
[----:B------:R-:W4:Y:S02]  /*451b0*/  LDS.128 R116, [R24] ;  /* 0x0000000018747984 */ /* 0x000f240000000c00 */
[----:B------:R-:W-:Y:S06]  /*451c0*/  BAR.SYNC.DEFER_BLOCKING 0x0 ;  /* 0x0000000000007b1d */ /* 0x000fec0000010000 */
[----:B---3--:R-:W-:Y:S02]  /*451d0*/  STSM.16.M88.4 [R155], R128 ;  /* 0x000000809b007844 */ /* 0x008fe40000000200 */
[----:B------:R-:W-:Y:S06]  /*451e0*/  BAR.SYNC.DEFER_BLOCKING 0x0 ;  /* 0x0000000000007b1d */ /* 0x000fec0000010000 */
[----:B------:R-:W3:Y:S02]  /*451f0*/  LDS.128 R128, [R24] ;  /* 0x0000000018807984 */ /* 0x000ee40000000c00 */
[----:B------:R-:W-:Y:S06]  /*45200*/  BAR.SYNC.DEFER_BLOCKING 0x0 ;  /* 0x0000000000007b1d */ /* 0x000fec0000010000 */
[----:B--2---:R-:W-:Y:S02]  /*45210*/  STSM.16.M88.4 [R155], R136 ;  /* 0x000000889b007844 */ /* 0x004fe40000000200 */
[----:B------:R-:W-:Y:S06]  /*45220*/  BAR.SYNC.DEFER_BLOCKING 0x0 ;  /* 0x0000000000007b1d */ /* 0x000fec0000010000 */
[----:B------:R-:W2:Y:S02]  /*45230*/  LDS.128 R136, [R24] ;  /* 0x0000000018887984 */ /* 0x000ea40000000c00 */
[----:B------:R-:W-:Y:S06]  /*45240*/  BAR.SYNC.DEFER_BLOCKING 0x0 ;  /* 0x0000000000007b1d */ /* 0x000fec0000010000 */
[----:B------:R1:W-:Y:S02]  /*45250*/  STSM.16.M88.4 [R155], R140 ;  /* 0x0000008c9b007844 */ /* 0x0003e40000000200 */
[----:B------:R-:W-:Y:S06]  /*45260*/  BAR.SYNC.DEFER_BLOCKING 0x0 ;  /* 0x0000000000007b1d */ /* 0x000fec0000010000 */
[----:B-1----:R-:W4:Y:S04]  /*45270*/  LDL.LU R140, [R1+0x1f4] ;  /* 0x0001f400018c7983 */ /* 0x002f280000300800 */
[----:B------:R-:W4:Y:S04]  /*45280*/  LDL.LU R141, [R1+0x1fc] ;  /* 0x0001fc00018d7983 */ /* 0x000f280000300800 */
[----:B------:R-:W3:Y:S04]  /*45290*/  LDL.LU R19, [R1+0xa00] ;  /* 0x000a000001137983 */ /* 0x000ee80000300800 */
[----:B------:R-:W2:Y:S04]  /*452a0*/  LDL.LU R14, [R1+0x600] ;  /* 0x00060000010e7983 */ /* 0x000ea80000300800 */
[----:B------:R-:W1:Y:S01]  /*452b0*/  LDS.128 R144, [R24] ;  /* 0x0000000018907984 */ /* 0x000e620000000c00 */
[----:B------:R-:W-:-:S02]  /*452c0*/  IMAD.MOV.U32 R142, RZ, RZ, R149 ;  /* 0x000000ffff8e7224 */ /* 0x000fc400078e0095 */
[----:B------:R-:W-:Y:S01]  /*452d0*/  IMAD.MOV.U32 R143, RZ, RZ, R151 ;  /* 0x000000ffff8f7224 */ /* 0x000fe200078e0097 */
[----:B------:R-:W-:Y:S01]  /*452e0*/  BAR.SYNC.DEFER_BLOCKING 0x0 ;  /* 0x0000000000007b1d */ /* 0x000fe20000010000 */
[C---:B------:R-:W-:Y:S01]  /*452f0*/  ISETP.LT.AND P5, PT, R22.reuse, UR4, !P5 ;  /* 0x0000000416007c0c */ /* 0x040fe2000efa1270 */
[----:B------:R-:W-:-:S04]  /*45300*/  IMAD R16, R22, UR10, RZ ;  /* 0x0000000a16107c24 */ /* 0x000fc8000f8e02ff */
[----:B------:R-:W-:Y:S01]  /*45310*/  IMAD.WIDE R26, R16, 0x4, R2 ;  /* 0x00000004101a7825 */ /* 0x000fe200078e0202 */
[----:B------:R-:W-:Y:S01]  /*45320*/  ULDC UR4, c[0x0][0x228] ;  /* 0x00008a0000047ab9 */ /* 0x000fe20000000800 */
[----:B------:R-:W-:Y:S01]  /*45330*/  ULDC UR10, c[0x0][0x248] ;  /* 0x00009200000a7ab9 */ /* 0x000fe20000000800 */
[----:B----4-:R-:W-:Y:S01]  /*45340*/  STSM.16.M88.4 [R155], R140 ;  /* 0x0000008c9b007844 */ /* 0x010fe20000000200 */
[----:B------:R-:W-:Y:S06]  /*45350*/  BAR.SYNC.DEFER_BLOCKING 0x0 ;  /* 0x0000000000007b1d */ /* 0x000fec0000010000 */
[----:B------:R4:W-:Y:S04]  /*45360*/  @P5 STG.E desc[UR8][R26.64], R13 ;  /* 0x0000000d1a005986 */ /* 0x0009e8000c101908 */
[----:B----4-:R-:W4:Y:S01]  /*45370*/  LDL.LU R13, [R1+0x400] ;  /* 0x00040000010d7983 */ /* 0x010f220000300800 */
[----:B------:R-:W-:-:S03]  /*45380*/  ISETP.GE.AND P5, PT, R22, UR7, PT ;  /* 0x0000000716007c0c */ /* 0x000fc6000bfa6270 */
[----:B------:R-:W4:Y:S01]  /*45390*/  LDL.LU R17, [R1+0x200] ;  /* 0x0002000001117983 */ /* 0x000f220000300800 */
[----:B------:R-:W-:Y:S01]  /*453a0*/  ISETP.LT.AND P6, PT, R152, UR4, !P5 ;  /* 0x0000000498007c0c */ /* 0x000fe2000efc1270 */
[----:B------:R-:W-:-:S12]  /*453b0*/  IMAD.WIDE R26, R16, 0x4, R4 ;  /* 0x00000004101a7825 */ /* 0x000fd800078e0204 */
[----:B------:R1:W-:Y:S01]  /*453c0*/  @P6 STG.E desc[UR8][R26.64], R15 ;  /* 0x0000000f1a006986 */ /* 0x0003e2000c101908 */
[----:B------:R-:W-:Y:S01]  /*453d0*/  ISETP.LT.AND P6, PT, R154, UR5, !P5 ;  /* 0x000000059a007c0c */ /* 0x000fe2000efc1270 */
[----:B------:R-:W-:Y:S02]  /*453e0*/  VIADD R140, R22, 0x1 ;  /* 0x00000001168c7836 */ /* 0x000fe40000000000 */
[----:B-1----:R-:W4:Y:S01]  /*453f0*/  LDL.LU R15, [R1] ;  /* 0x00000000010f7983 */ /* 0x002f220000300800 */
[----:B------:R-:W-:Y:S01]  /*45400*/  ISETP.LT.AND P5, PT, R153, UR6, !P5 ;  /* 0x0000000699007c0c */ /* 0x000fe2000efa1270 */
[----:B------:R-:W-:Y:S01]  /*45410*/  IMAD.WIDE R26, R16, 0x4, R6 ;  /* 0x00000004101a7825 */ /* 0x000fe200078e0206 */
[----:B------:R-:W-:Y:S01]  /*45420*/  ULDC.64 UR6, c[0x0][0x228] ;  /* 0x00008a0000067ab9 */ /* 0x000fe20000000a00 */
[----:B------:R-:W-:-:S06]  /*45430*/  ULDC UR5, c[0x0][0x228] ;  /* 0x00008a0000057ab9 */ /* 0x000fcc0000000800 */
[----:B------:R1:W-:Y:S02]  /*45440*/  @P6 STG.E desc[UR8][R26.64], R18 ;  /* 0x000000121a006986 */ /* 0x0003e4000c101908 */
[----:B-1----:R-:W-:Y:S02]  /*45450*/  IMAD.WIDE R26, R16, 0x4, R8 ;  /* 0x00000004101a7825 */ /* 0x002fe400078e0208 */
[----:B------:R-:W4:Y:S04]  /*45460*/  LDL.LU R18, [R1+0x1164] ;  /* 0x0011640001127983 */ /* 0x000f280000300800 */
[----:B---3--:R1:W-:Y:S01]  /*45470*/  @P5 STG.E desc[UR8][R26.64], R19 ;  /* 0x000000131a005986 */ /* 0x0083e2000c101908 */
[----:B------:R-:W-:-:S03]  /*45480*/  ISETP.GE.AND P5, PT, R140, UR7, PT ;  /* 0x000000078c007c0c */ /* 0x000fc6000bfa6270 */
[----:B------:R-:W3:Y:S01]  /*45490*/  LDL.LU R20, [R1+0xe14] ;  /* 0x000e140001147983 */ /* 0x000ee20000300800 */
[C---:B------:R-:W-:Y:S01]  /*454a0*/  IMAD R16, R22.reuse, UR11, RZ ;  /* 0x0000000b16107c24 */ /* 0x040fe2000f8e02ff */
[----:B------:R-:W-:Y:S01]  /*454b0*/  ISETP.LT.AND P6, PT, R23, UR5, !P5 ;  /* 0x0000000517007c0c */ /* 0x000fe2000efc1270 */
[----:B------:R-:W-:Y:S01]  /*454c0*/  ULDC UR5, c[0x0][0x228] ;  /* 0x00008a0000057ab9 */ /* 0x000fe20000000800 */
[----:B------:R-:W-:Y:S01]  /*454d0*/  VIADD R140, R22, 0x2 ;  /* 0x00000002168c7836 */ /* 0x000fe20000000000 */
[----:B------:R-:W-:Y:S01]  /*454e0*/  ULDC UR11, c[0x0][0x248] ;  /* 0x00009200000b7ab9 */ /* 0x000fe20000000800 */
[----:B------:R-:W-:Y:S01]  /*454f0*/  VIADD R16, R16, UR10 ;  /* 0x0000000a10107c36 */ /* 0x000fe20008000000 */
[----:B------:R-:W-:-:S03]  /*45500*/  ULDC UR10, c[0x0][0x248] ;  /* 0x00009200000a7ab9 */ /* 0x000fc60000000800 */
[----:B-1----:R-:W-:-:S05]  /*45510*/  IMAD.WIDE R26, R16, 0x4, R2 ;  /* 0x00000004101a7825 */ /* 0x002fca00078e0202 */
[----:B--2---:R1:W-:Y:S04]  /*45520*/  @P6 STG.E desc[UR8][R26.64], R14 ;  /* 0x0000000e1a006986 */ /* 0x0043e8000c101908 */
[----:B-1----:R-:W2:Y:S01]  /*45530*/  LDL.LU R14, [R1+0xe04] ;  /* 0x000e0400010e7983 */ /* 0x002ea20000300800 */
[----:B------:R-:W-:Y:S01]  /*45540*/  ISETP.LT.AND P6, PT, R152, UR5, !P5 ;  /* 0x0000000598007c0c */ /* 0x000fe2000efc1270 */
[----:B------:R-:W-:Y:S01]  /*45550*/  IMAD.WIDE R26, R16, 0x4, R4 ;  /* 0x00000004101a7825 */ /* 0x000fe200078e0204 */
[----:B------:R-:W-:Y:S01]  /*45560*/  ULDC UR5, c[0x0][0x228] ;  /* 0x00008a0000057ab9 */ /* 0x000fe20000000800 */
[----:B------:R-:W2:Y:S10]  /*45570*/  LDL.LU R21, [R1+0xc04] ;  /* 0x000c040001157983 */ /* 0x000eb40000300800 */
[----:B----4-:R1:W-:Y:S04]  /*45580*/  @P6 STG.E desc[UR8][R26.64], R13 ;  /* 0x0000000d1a006986 */ /* 0x0103e8000c101908 */
[----:B-1----:R-:W4:Y:S01]  /*45590*/  LDL.LU R13, [R1+0xa04] ;  /* 0x000a0400010d7983 */ /* 0x002f220000300800 */
[----:B------:R-:W-:Y:S01]  /*455a0*/  ISETP.LT.AND P6, PT, R154, UR5, !P5 ;  /* 0x000000059a007c0c */ /* 0x000fe2000efc1270 */
[----:B------:R-:W-:Y:S01]  /*455b0*/  IMAD.WIDE R26, R16, 0x4, R6 ;  /* 0x00000004101a7825 */ /* 0x000fe200078e0206 */
[----:B------:R-:W-:Y:S01]  /*455c0*/  ISETP.LT.AND P5, PT, R153, UR6, !P5 ;  /* 0x0000000699007c0c */ /* 0x000fe2000efa1270 */
[----:B------:R-:W-:Y:S01]  /*455d0*/  ULDC UR5, c[0x0][0x22c] ;  /* 0x00008b0000057ab9 */ /* 0x000fe20000000800 */
[----:B------:R-:W-:-:S09]  /*455e0*/  ULDC UR6, c[0x0][0x228] ;  /* 0x00008a0000067ab9 */ /* 0x000fd20000000800 */
[----:B------:R1:W-:Y:S04]  /*455f0*/  @P6 STG.E desc[UR8][R26.64], R17 ;  /* 0x000000111a006986 */ /* 0x0003e8000c101908 */
[----:B-1----:R-:W4:Y:S04]  /*45600*/  LDL.LU R17, [R1+0x10a8] ;  /* 0x0010a80001117983 */ /* 0x002f280000300800 */
[----:B------:R-:W4:Y:S01]  /*45610*/  LDL.LU R19, [R1+0x604] ;  /* 0x0006040001137983 */ /* 0x000f220000300800 */
[----:B------:R-:W-:-:S05]  /*45620*/  IMAD.WIDE R26, R16, 0x4, R8 ;  /* 0x00000004101a7825 */ /* 0x000fca00078e0208 */
[----:B------:R1:W-:Y:S01]  /*45630*/  @P5 STG.E desc[UR8][R26.64], R15 ;  /* 0x0000000f1a005986 */ /* 0x0003e2000c101908 */
[----:B------:R-:W-:Y:S01]  /*45640*/  IMAD R16, R22, UR12, RZ ;  /* 0x0000000c16107c24 */ /* 0x000fe2000f8e02ff */
[----:B------:R-:W-:Y:S01]  /*45650*/  ISETP.GE.AND P5, PT, R140, UR5, PT ;  /* 0x000000058c007c0c */ /* 0x000fe2000bfa6270 */
[----:B------:R-:W-:Y:S01]  /*45660*/  ULDC UR5, c[0x0][0x228] ;  /* 0x00008a0000057ab9 */ /* 0x000fe20000000800 */
[----:B-1----:R-:W4:Y:S01]  /*45670*/  LDL.LU R15, [R1+0x404] ;  /* 0x00040400010f7983 */ /* 0x002f220000300800 */
[----:B------:R-:W-:Y:S01]  /*45680*/  VIADD R16, R16, UR11 ;  /* 0x0000000b10107c36 */ /* 0x000fe20008000000 */
[----:B------:R-:W-:Y:S01]  /*45690*/  ISETP.LT.AND P6, PT, R23, UR6, !P5 ;  /* 0x0000000617007c0c */ /* 0x000fe2000efc1270 */
[----:B------:R-:W-:Y:S01]  /*456a0*/  VIADD R140, R22, 0x3 ;  /* 0x00000003168c7836 */ /* 0x000fe20000000000 */
[----:B------:R-:W-:Y:S01]  /*456b0*/  ULDC UR6, c[0x0][0x228] ;  /* 0x00008a0000067ab9 */ /* 0x000fe20000000800 */
[----:B------:R-:W-:-:S04]  /*456c0*/  VIADD R16, R16, UR10 ;  /* 0x0000000a10107c36 */ /* 0x000fc80008000000 */
[----:B------:R-:W-:-:S06]  /*456d0*/  IMAD.WIDE R26, R16, 0x4, R2 ;  /* 0x00000004101a7825 */ /* 0x000fcc00078e0202 */
[----:B---3--:R1:W-:Y:S01]  /*456e0*/  @P6 STG.E desc[UR8][R26.64], R20 ;  /* 0x000000141a006986 */ /* 0x0083e2000c101908 */
[----:B------:R-:W-:Y:S01]  /*456f0*/  ISETP.LT.AND P6, PT, R152, UR5, !P5 ;  /* 0x0000000598007c0c */ /* 0x000fe2000efc1270 */
[----:B------:R-:W-:Y:S02]  /*45700*/  ULDC UR5, c[0x0][0x228] ;  /* 0x00008a0000057ab9 */ /* 0x000fe40000000800 */
[----:B-1----:R-:W3:Y:S01]  /*45710*/  LDL.LU R20, [R1+0x204] ;  /* 0x0002040001147983 */ /* 0x002ee20000300800 */
[----:B------:R-:W-:-:S09]  /*45720*/  IMAD.WIDE R26, R16, 0x4, R4 ;  /* 0x00000004101a7825 */ /* 0x000fd200078e0204 */
[----:B--2---:R1:W-:Y:S04]  /*45730*/  @P6 STG.E desc[UR8][R26.64], R14 ;  /* 0x0000000e1a006986 */ /* 0x0043e8000c101908 */
[----:B-1----:R-:W2:Y:S01]  /*45740*/  LDL.LU R14, [R1+0x4] ;  /* 0x00000400010e7983 */ /* 0x002ea20000300800 */
[----:B------:R-:W-:Y:S01]  /*45750*/  ISETP.LT.AND P6, PT, R154, UR5, !P5 ;  /* 0x000000059a007c0c */ /* 0x000fe2000efc1270 */
[----:B------:R-:W-:Y:S01]  /*45760*/  IMAD.WIDE R26, R16, 0x4, R6 ;  /* 0x00000004101a7825 */ /* 0x000fe200078e0206 */
[----:B------:R-:W-:Y:S02]  /*45770*/  ULDC UR5, c[0x0][0x228] ;  /* 0x00008a0000057ab9 */ /* 0x000fe40000000800 */
[----:B------:R-:W-:Y:S01]  /*45780*/  ISETP.LT.AND P5, PT, R153, UR5, !P5 ;  /* 0x0000000599007c0c */ /* 0x000fe2000efa1270 */
[----:B------:R-:W-:-:S08]  /*45790*/  ULDC UR5, c[0x0][0x22c] ;  /* 0x00008b0000057ab9 */ /* 0x000fd00000000800 */
[----:B------:R1:W-:Y:S02]  /*457a0*/  @P6 STG.E desc[UR8][R26.64], R21 ;  /* 0x000000151a006986 */ /* 0x0003e4000c101908 */
[----:B-1----:R-:W-:Y:S02]  /*457b0*/  IMAD.WIDE R26, R16, 0x4, R8 ;  /* 0x00000004101a7825 */ /* 0x002fe400078e0208 */
[----:B------:R-:W2:Y:S04]  /*457c0*/  LDL.LU R16, [R1+0xe18] ;  /* 0x000e180001107983 */ /* 0x000ea80000300800 */
[----:B----4-:R1:W-:Y:S01]  /*457d0*/  @P5 STG.E desc[UR8][R26.64], R13 ;  /* 0x0000000d1a005986 */ /* 0x0103e2000c101908 */
[----:B------:R-:W-:Y:S01]  /*457e0*/  ISETP.GE.AND P5, PT, R140, UR5, PT ;  /* 0x000000058c007c0c */ /* 0x000fe2000bfa6270 */
[----:B------:R-:W-:-:S02]  /*457f0*/  ULDC UR5, c[0x0][0x228] ;  /* 0x00008a0000057ab9 */ /* 0x000fc40000000800 */
[----:B-1----:R-:W4:Y:S01]  /*45800*/  LDL.LU R13, [R1+0xe08] ;  /* 0x000e0800010d7983 */ /* 0x002f220000300800 */
[----:B------:R-:W-:Y:S01]  /*45810*/  ISETP.LT.AND P6, PT, R23, UR6, !P5 ;  /* 0x0000000617007c0c */ /* 0x000fe2000efc1270 */
[----:B------:R-:W-:Y:S01]  /*45820*/  IMAD.WIDE R26, R18, 0x4, R2 ;  /* 0x00000004121a7825 */ /* 0x000fe200078e0202 */
[----:B------:R-:W-:-:S11]  /*45830*/  ULDC.64 UR6, c[0x0][0x228] ;  /* 0x00008a0000067ab9 */ /* 0x000fd60000000a00 */
[----:B------:R1:W-:Y:S01]  /*45840*/  @P6 STG.E desc[UR8][R26.64], R19 ;  /* 0x000000131a006986 */ /* 0x0003e2000c101908 */
[----:B------:R-:W-:Y:S01]  /*45850*/  ISETP.LT.AND P6, PT, R152, UR5, !P5 ;  /* 0x0000000598007c0c */ /* 0x000fe2000efc1270 */
[----:B------:R-:W-:Y:S02]  /*45860*/  ULDC UR5, c[0x0][0x228] ;  /* 0x00008a0000057ab9 */ /* 0x000fe40000000800 */
[----:B-1----:R-:W4:Y:S01]  /*45870*/  LDL.LU R19, [R1+0xc08] ;  /* 0x000c080001137983 */ /* 0x002f220000300800 */
[----:B------:R-:W-:-:S09]  /*45880*/  IMAD.WIDE R26, R18, 0x4, R4 ;  /* 0x00000004121a7825 */ /* 0x000fd200078e0204 */
[----:B------:R1:W-:Y:S04]  /*45890*/  @P6 STG.E desc[UR8][R26.64], R15 ;  /* 0x0000000f1a006986 */ /* 0x0003e8000c101908 */
[----:B-1----:R-:W4:Y:S01]  /*458a0*/  LDL.LU R15, [R1+0xa08] ;  /* 0x000a0800010f7983 */ /* 0x002f220000300800 */
[----:B------:R-:W-:Y:S01]  /*458b0*/  ISETP.LT.AND P6, PT, R154, UR5, !P5 ;  /* 0x000000059a007c0c */ /* 0x000fe2000efc1270 */
[----:B------:R-:W-:Y:S01]  /*458c0*/  IMAD.WIDE R26, R18, 0x4, R6 ;  /* 0x00000004121a7825 */ /* 0x000fe200078e0206 */
[----:B------:R-:W-:Y:S02]  /*458d0*/  ULDC UR5, c[0x0][0x228] ;  /* 0x00008a0000057ab9 */ /* 0x000fe40000000800 */
[----:B------:R-:W-:Y:S01]  /*458e0*/  ISETP.LT.AND P5, PT, R153, UR5, !P5 ;  /* 0x0000000599007c0c */ /* 0x000fe2000efa1270 */
[----:B------:R-:W-:Y:S01]  /*458f0*/  VIADD R140, R22, 0x4 ;  /* 0x00000004168c7836 */ /* 0x000fe20000000000 */
[----:B------:R-:W-:-:S07]  /*45900*/  ULDC UR5, c[0x0][0x228] ;  /* 0x00008a0000057ab9 */ /* 0x000fce0000000800 */
[----:B---3--:R1:W-:Y:S02]  /*45910*/  @P6 STG.E desc[UR8][R26.64], R20 ;  /* 0x000000141a006986 */ /* 0x0083e4000c101908 */
[----:B-1----:R-:W-:Y:S02]  /*45920*/  IMAD.WIDE R26, R18, 0x4, R8 ;  /* 0x00000004121a7825 */ /* 0x002fe400078e0208 */
[----:B------:R-:W3:Y:S04]  /*45930*/  LDL.LU R18, [R1+0x608] ;  /* 0x0006080001127983 */ /* 0x000ee80000300800 */
[----:B--2---:R1:W-:Y:S04]  /*45940*/  @P5 STG.E desc[UR8][R26.64], R14 ;  /* 0x0000000e1a005986 */ /* 0x0043e8000c101908 */
[----:B-1----:R-:W2:Y:S01]  /*45950*/  LDL.LU R14, [R1+0x408] ;  /* 0x00040800010e7983 */ /* 0x002ea20000300800 */
[----:B------:R-:W-:-:S04]  /*45960*/  ISETP.GE.AND P5, PT, R140, UR7, PT ;  /* 0x000000078c007c0c */ /* 0x000fc8000bfa6270 */
[----:B------:R-:W-:Y:S01]  /*45970*/  ISETP.LT.AND P6, PT, R23, UR5, !P5 ;  /* 0x0000000517007c0c */ /* 0x000fe2000efc1270 */
[----:B------:R-:W-:Y:S01]  /*45980*/  IMAD.WIDE R26, R17, 0x4, R2 ;  /* 0x00000004111a7825 */ /* 0x000fe200078e0202 */
[----:B------:R-:W-:-:S11]  /*45990*/  ULDC UR5, c[0x0][0x228] ;  /* 0x00008a0000057ab9 */ /* 0x000fd60000000800 */
[----:B------:R1:W-:Y:S01]  /*459a0*/  @P6 STG.E desc[UR8][R26.64], R16 ;  /* 0x000000101a006986 */ /* 0x0003e2000c101908 */
[----:B------:R-:W-:Y:S01]  /*459b0*/  ISETP.LT.AND P6, PT, R152, UR5, !P5 ;  /* 0x0000000598007c0c */ /* 0x000fe2000efc1270 */
[----:B------:R-:W-:Y:S02]  /*459c0*/  ULDC UR5, c[0x0][0x228] ;  /* 0x00008a0000057ab9 */ /* 0x000fe40000000800 */
[----:B-1----:R-:W2:Y:S01]  /*459d0*/  LDL.LU R16, [R1+0x208] ;  /* 0x0002080001107983 */ /* 0x002ea20000300800 */
[----:B------:R-:W-:-:S04]  /*459e0*/  IMAD.WIDE R26, R17, 0x4, R4 ;  /* 0x00000004111a7825 */ /* 0x000fc800078e0204 */
[----:B------:R-:W-:-:S05]  /*459f0*/  VIADD R140, R22, 0x5 ;  /* 0x00000005168c7836 */ /* 0x000fca0000000000 */
[----:B----4-:R1:W-:Y:S04]  /*45a00*/  @P6 STG.E desc[UR8][R26.64], R13 ;  /* 0x0000000d1a006986 */ /* 0x0103e8000c101908 */
[----:B-1----:R-:W4:Y:S01]  /*45a10*/  LDL.LU R13, [R1+0x8] ;  /* 0x00000800010d7983 */ /* 0x002f220000300800 */
[----:B------:R-:W-:Y:S01]  /*45a20*/  ISETP.LT.AND P6, PT, R154, UR5, !P5 ;  /* 0x000000059a007c0c */ /* 0x000fe2000efc1270 */
[----:B------:R-:W-:Y:S01]  /*45a30*/  IMAD.WIDE R26, R17, 0x4, R6 ;  /* 0x00000004111a7825 */ /* 0x000fe200078e0206 */
[----:B------:R-:W-:Y:S01]  /*45a40*/  ISETP.LT.AND P5, PT, R153, UR6, !P5 ;  /* 0x0000000699007c0c */ /* 0x000fe2000efa1270 */
[----:B------:R-:W-:Y:S01]  /*45a50*/  ULDC UR5, c[0x0][0x22c] ;  /* 0x00008b0000057ab9 */ /* 0x000fe20000000800 */
[----:B------:R-:W-:-:S09]  /*45a60*/  ULDC UR6, c[0x0][0x228] ;  /* 0x00008a0000067ab9 */ /* 0x000fd20000000800 */
[----:B------:R1:W-:Y:S02]  /*45a70*/  @P6 STG.E desc[UR8][R26.64], R19 ;  /* 0x000000131a006986 */ /* 0x0003e4000c101908 */
[----:B-1----:R-:W-:Y:S02]  /*45a80*/  IMAD.WIDE R26, R17, 0x4, R8 ;  /* 0x00000004111a7825 */ /* 0x002fe400078e0208 */
[----:B------:R-:W4:Y:S04]  /*45a90*/  LDL.LU R17, [R1+0xff0] ;  /* 0x000ff00001117983 */ /* 0x000f280000300800 */
[----:B------:R-:W4:Y:S04]  /*45aa0*/  LDL.LU R19, [R1+0xe1c] ;  /* 0x000e1c0001137983 */ /* 0x000f280000300800 */
[----:B------:R1:W-:Y:S01]  /*45ab0*/  @P5 STG.E desc[UR8][R26.64], R15 ;  /* 0x0000000f1a005986 */ /* 0x0003e2000c101908 */
[----:B------:R-:W-:Y:S01]  /*45ac0*/  ISETP.GE.AND P5, PT, R140, UR5, PT ;  /* 0x000000058c007c0c */ /* 0x000fe2000bfa6270 */
[----:B------:R-:W-:-:S02]  /*45ad0*/  ULDC UR5, c[0x0][0x228] ;  /* 0x00008a0000057ab9 */ /* 0x000fc40000000800 */
[----:B-1----:R-:W4:Y:S01]  /*45ae0*/  LDL.LU R15, [R1+0xe0c] ;  /* 0x000e0c00010f7983 */ /* 0x002f220000300800 */
[----:B------:R-:W-:Y:S01]  /*45af0*/  ISETP.LT.AND P6, PT, R23, UR6, !P5 ;  /* 0x0000000617007c0c */ /* 0x000fe2000efc1270 */
[----:B------:R-:W-:Y:S01]  /*45b00*/  IMAD.WIDE R26, R25, 0x4, R2 ;  /* 0x00000004191a7825 */ /* 0x000fe200078e0202 */
[----:B------:R-:W-:-:S11]  /*45b10*/  ULDC UR6, c[0x0][0x228] ;  /* 0x00008a0000067ab9 */ /* 0x000fd60000000800 */
        /* <DEDUP_REMOVED lines=11> */
[----:B------:R-:W-:Y:S01]  /*45bd0*/  VIADD R140, R22, 0x6 ;  /* 0x00000006168c7836 */ /* 0x000fe20000000000 */
[----:B------:R-:W-:-:S07]  /*45be0*/  ULDC UR5, c[0x0][0x22c] ;  /* 0x00008b0000057ab9 */ /* 0x000fce0000000800 */
[----:B------:R1:W-:Y:S04]  /*45bf0*/  @P6 STG.E desc[UR8][R26.64], R16 ;  /* 0x000000101a006986 */ /* 0x0003e8000c101908 */
[----:B-1----:R-:W2:Y:S01]  /*45c00*/  LDL.LU R16, [R1+0x60c] ;  /* 0x00060c0001107983 */ /* 0x002ea20000300800 */
[----:B------:R-:W-:-:S05]  /*45c10*/  IMAD.WIDE R26, R25, 0x4, R8 ;  /* 0x00000004191a7825 */ /* 0x000fca00078e0208 */
[----:B----4-:R1:W-:Y:S04]  /*45c20*/  @P5 STG.E desc[UR8][R26.64], R13 ;  /* 0x0000000d1a005986 */ /* 0x0103e8000c101908 */
[----:B-1----:R-:W4:Y:S01]  /*45c30*/  LDL.LU R13, [R1+0x40c] ;  /* 0x00040c00010d7983 */ /* 0x002f220000300800 */
[----:B------:R-:W-:Y:S01]  /*45c40*/  ISETP.GE.AND P5, PT, R140, UR5, PT ;  /* 0x000000058c007c0c */ /* 0x000fe2000bfa6270 */
[----:B------:R-:W-:Y:S01]  /*45c50*/  IMAD.WIDE R26, R252, 0x4, R2 ;  /* 0x00000004fc1a7825 */ /* 0x000fe200078e0202 */
[----:B------:R-:W-:Y:S01]  /*45c60*/  ULDC UR5, c[0x0][0x228] ;  /* 0x00008a0000057ab9 */ /* 0x000fe20000000800 */
[----:B------:R-:W4:Y:S01]  /*45c70*/  LDL.LU R20, [R1+0x20c] ;  /* 0x00020c0001147983 */ /* 0x000f220000300800 */
[----:B------:R-:W-:Y:S01]  /*45c80*/  ISETP.LT.AND P6, PT, R23, UR6, !P5 ;  /* 0x0000000617007c0c */ /* 0x000fe2000efc1270 */
[----:B------:R-:W-:Y:S01]  /*45c90*/  VIADD R140, R22, 0x7 ;  /* 0x00000007168c7836 */ /* 0x000fe20000000000 */
[----:B------:R-:W-:-:S11]  /*45ca0*/  ULDC.64 UR6, c[0x0][0x228] ;  /* 0x00008a0000067ab9 */ /* 0x000fd60000000a00 */
[----:B------:R1:W-:Y:S01]  /*45cb0*/  @P6 STG.E desc[UR8][R26.64], R19 ;  /* 0x000000131a006986 */ /* 0x0003e2000c101908 */
[----:B------:R-:W-:Y:S01]  /*45cc0*/  ISETP.LT.AND P6, PT, R152, UR5, !P5 ;  /* 0x0000000598007c0c */ /* 0x000fe2000efc1270 */
[----:B------:R-:W-:Y:S01]  /*45cd0*/  ULDC UR5, c[0x0][0x228] ;  /* 0x00008a0000057ab9 */ /* 0x000fe20000000800 */
[----:B-1----:R-:W-:-:S11]  /*45ce0*/  IMAD.WIDE R26, R252, 0x4, R4 ;  /* 0x00000004fc1a7825 */ /* 0x002fd600078e0204 */
[----:B------:R1:W-:Y:S04]  /*45cf0*/  @P6 STG.E desc[UR8][R26.64], R15 ;  /* 0x0000000f1a006986 */ /* 0x0003e8000c101908 */
[----:B-1----:R-:W4:Y:S01]  /*45d00*/  LDL.LU R15, [R1+0xc] ;  /* 0x00000c00010f7983 */ /* 0x002f220000300800 */
[----:B------:R-:W-:Y:S01]  /*45d10*/  ISETP.LT.AND P6, PT, R154, UR5, !P5 ;  /* 0x000000059a007c0c */ /* 0x000fe2000efc1270 */
[----:B------:R-:W-:Y:S01]  /*45d20*/  IMAD.WIDE R26, R252, 0x4, R6 ;  /* 0x00000004fc1a7825 */ /* 0x000fe200078e0206 */
[----:B------:R-:W-:Y:S01]  /*45d30*/  ULDC UR5, c[0x0][0x228] ;  /* 0x00008a0000057ab9 */ /* 0x000fe20000000800 */
[----:B------:R-:W4:Y:S01]  /*45d40*/  LDL.LU R19, [R1+0xff4] ;  /* 0x000ff40001137983 */ /* 0x000f220000300800 */
[----:B------:R-:W-:Y:S01]  /*45d50*/  ISETP.LT.AND P5, PT, R153, UR5, !P5 ;  /* 0x0000000599007c0c */ /* 0x000fe2000efa1270 */
[----:B------:R-:W-:-:S08]  /*45d60*/  ULDC UR5, c[0x0][0x228] ;  /* 0x00008a0000057ab9 */ /* 0x000fd00000000800 */
[----:B---3--:R1:W-:Y:S04]  /*45d70*/  @P6 STG.E desc[UR8][R26.64], R18 ;  /* 0x000000121a006986 */ /* 0x0083e8000c101908 */
[----:B-1----:R-:W3:Y:S01]  /*45d80*/  LDL.LU R18, [R1+0xe30] ;  /* 0x000e300001127983 */ /* 0x002ee20000300800 */
[----:B------:R-:W-:-:S05]  /*45d90*/  IMAD.WIDE R26, R252, 0x4, R8 ;  /* 0x00000004fc1a7825 */ /* 0x000fca00078e0208 */
[----:B--2---:R1:W-:Y:S04]  /*45da0*/  @P5 STG.E desc[UR8][R26.64], R14 ;  /* 0x0000000e1a005986 */ /* 0x0043e8000c101908 */
[----:B-1----:R-:W2:Y:S01]  /*45db0*/  LDL.LU R14, [R1+0xe20] ;  /* 0x000e2000010e7983 */ /* 0x002ea20000300800 */
[----:B------:R-:W-:Y:S01]  /*45dc0*/  ISETP.GE.AND P5, PT, R140, UR7, PT ;  /* 0x000000078c007c0c */ /* 0x000fe2000bfa6270 */
[----:B------:R-:W-:Y:S02]  /*45dd0*/  IMAD.WIDE R26, R17, 0x4, R2 ;  /* 0x00000004111a7825 */ /* 0x000fe400078e0202 */
[----:B------:R-:W2:Y:S01]  /*45de0*/  LDL.LU R21, [R1+0xc10] ;  /* 0x000c100001157983 */ /* 0x000ea20000300800 */
[----:B------:R-:W-:Y:S01]  /*45df0*/  ISETP.LT.AND P6, PT, R23, UR5, !P5 ;  /* 0x0000000517007c0c */ /* 0x000fe2000efc1270 */
[----:B------:R-:W-:-:S12]  /*45e00*/  ULDC UR5, c[0x0][0x228] ;  /* 0x00008a0000057ab9 */ /* 0x000fd80000000800 */
[----:B------:R1:W-:Y:S01]  /*45e10*/  @P6 STG.E desc[UR8][R26.64], R16 ;  /* 0x000000101a006986 */ /* 0x0003e2000c101908 */
[----:B------:R-:W-:Y:S01]  /*45e20*/  ISETP.LT.AND P6, PT, R152, UR5, !P5 ;  /* 0x0000000598007c0c */ /* 0x000fe2000efc1270 */
[----:B------:R-:W-:Y:S01]  /*45e30*/  ULDC UR5, c[0x0][0x228] ;  /* 0x00008a0000057ab9 */ /* 0x000fe20000000800 */
[----:B-1----:R-:W-:-:S04]  /*45e40*/  IMAD.WIDE R26, R17, 0x4, R4 ;  /* 0x00000004111a7825 */ /* 0x002fc800078e0204 */
[----:B------:R-:W-:-:S07]  /*45e50*/  VIADD R140, R22, 0x8 ;  /* 0x00000008168c7836 */ /* 0x000fce0000000000 */
[----:B----4-:R1:W-:Y:S04]  /*45e60*/  @P6 STG.E desc[UR8][R26.64], R13 ;  /* 0x0000000d1a006986 */ /* 0x0103e8000c101908 */
[----:B-1----:R-:W4:Y:S01]  /*45e70*/  LDL.LU R13, [R1+0xa10] ;  /* 0x000a1000010d7983 */ /* 0x002f220000300800 */
[----:B------:R-:W-:Y:S01]  /*45e80*/  ISETP.LT.AND P6, PT, R154, UR5, !P5 ;  /* 0x000000059a007c0c */ /* 0x000fe2000efc1270 */
[----:B------:R-:W-:Y:S02]  /*45e90*/  IMAD.WIDE R26, R17, 0x4, R6 ;  /* 0x00000004111a7825 */ /* 0x000fe400078e0206 */
[----:B------:R-:W4:Y:S01]  /*45ea0*/  LDL.LU R16, [R1+0xff8] ;  /* 0x000ff80001107983 */ /* 0x000f220000300800 */
[----:B------:R-:W-:Y:S01]  /*45eb0*/  ISETP.LT.AND P5, PT, R153, UR6, !P5 ;  /* 0x0000000699007c0c */ /* 0x000fe2000efa1270 */
[----:B------:R-:W-:Y:S01]  /*45ec0*/  ULDC.64 UR6, c[0x0][0x228] ;  /* 0x00008a0000067ab9 */ /* 0x000fe20000000a00 */
[----:B------:R-:W-:-:S07]  /*45ed0*/  ULDC UR5, c[0x0][0x228] ;  /* 0x00008a0000057ab9 */ /* 0x000fce0000000800 */
[----:B------:R1:W-:Y:S04]  /*45ee0*/  @P6 STG.E desc[UR8][R26.64], R20 ;  /* 0x000000141a006986 */ /* 0x0003e8000c101908 */
[----:B-1----:R-:W4:Y:S01]  /*45ef0*/  LDL.LU R20, [R1+0x800] ;  /* 0x0008000001147983 */ /* 0x002f220000300800 */
[----:B------:R-:W-:-:S05]  /*45f00*/  IMAD.WIDE R26, R17, 0x4, R8 ;  /* 0x00000004111a7825 */ /* 0x000fca00078e0208 */
[----:B------:R1:W-:Y:S01]  /*45f10*/  @P5 STG.E desc[UR8][R26.64], R15 ;  /* 0x0000000f1a005986 */ /* 0x0003e2000c101908 */
[----:B------:R-:W-:-:S03]  /*45f20*/  ISETP.GE.AND P5, PT, R140, UR7, PT ;  /* 0x000000078c007c0c */ /* 0x000fc6000bfa6270 */
[----:B-1----:R-:W4:Y:S01]  /*45f30*/  LDL.LU R15, [R1+0x610] ;  /* 0x00061000010f7983 */ /* 0x002f220000300800 */
[----:B------:R-:W-:Y:S01]  /*45f40*/  ISETP.LT.AND P6, PT, R23, UR5, !P5 ;  /* 0x0000000517007c0c */ /* 0x000fe2000efc1270 */
[----:B------:R-:W-:Y:S01]  /*45f50*/  IMAD.WIDE R26, R19, 0x4, R2 ;  /* 0x00000004131a7825 */ /* 0x000fe200078e0202 */
[----:B------:R-:W-:Y:S01]  /*45f60*/  ULDC UR5, c[0x0][0x228] ;  /* 0x00008a0000057ab9 */ /* 0x000fe20000000800 */
[----:B------:R-:W4:Y:S10]  /*45f70*/  LDL.LU R17, [R1+0xffc] ;  /* 0x000ffc0001117983 */ /* 0x000f340000300800 */
[----:B---3--:R1:W-:Y:S01]  /*45f80*/  @P6 STG.E desc[UR8][R26.64], R18 ;  /* 0x000000121a006986 */ /* 0x0083e2000c101908 */
[----:B------:R-:W-:Y:S01]  /*45f90*/  ISETP.LT.AND P6, PT, R152, UR5, !P5 ;  /* 0x0000000598007c0c */ /* 0x000fe2000efc1270 */
[----:B------:R-:W-:-:S02]  /*45fa0*/  ULDC UR5, c[0x0][0x228] ;  /* 0x00008a0000057ab9 */ /* 0x000fc40000000800 */
[----:B-1----:R-:W3:Y:S01]  /*45fb0*/  LDL.LU R18, [R1+0x410] ;  /* 0x0004100001127983 */ /* 0x002ee20000300800 */
[----:B------:R-:W-:-:S09]  /*45fc0*/  IMAD.WIDE R26, R19, 0x4, R4 ;  /* 0x00000004131a7825 */ /* 0x000fd200078e0204 */
[----:B--2---:R1:W-:Y:S04]  /*45fd0*/  @P6 STG.E desc[UR8][R26.64], R14 ;  /* 0x0000000e1a006986 */ /* 0x0043e8000c101908 */
[----:B-1----:R-:W2:Y:S01]  /*45fe0*/  LDL.LU R14, [R1+0x210] ;  /* 0x00021000010e7983 */ /* 0x002ea20000300800 */
[----:B------:R-:W-:Y:S01]  /*45ff0*/  ISETP.LT.AND P6, PT, R154, UR5, !P5 ;  /* 0x000000059a007c0c */ /* 0x000fe2000efc1270 */
[----:B------:R-:W-:Y:S01]  /*46000*/  IMAD.WIDE R26, R19, 0x4, R6 ;  /* 0x00000004131a7825 */ /* 0x000fe200078e0206 */
[----:B------:R-:W-:Y:S01]  /*46010*/  ISETP.LT.AND P5, PT, R153, UR6, !P5 ;  /* 0x0000000699007c0c */ /* 0x000fe2000efa1270 */
[----:B------:R-:W-:Y:S01]  /*46020*/  ULDC UR5, c[0x0][0x22c] ;  /* 0x00008b0000057ab9 */ /* 0x000fe20000000800 */
[----:B------:R-:W-:-:S09]  /*46030*/  ULDC UR6, c[0x0][0x228] ;  /* 0x00008a0000067ab9 */ /* 0x000fd20000000800 */
[----:B------:R1:W-:Y:S02]  /*46040*/  @P6 STG.E desc[UR8][R26.64], R21 ;  /* 0x000000151a006986 */ /* 0x0003e4000c101908 */
[----:B-1----:R-:W-:Y:S02]  /*46050*/  IMAD.WIDE R26, R19, 0x4, R8 ;  /* 0x00000004131a7825 */ /* 0x002fe400078e0208 */
[----:B------:R-:W2:Y:S04]  /*46060*/  LDL.LU R19, [R1+0x1000] ;  /* 0x0010000001137983 */ /* 0x000ea80000300800 */
[----:B------:R-:W2:Y:S01]  /*46070*/  LDL.LU R21, [R1+0xe34] ;  /* 0x000e340001157983 */ /* 0x000ea20000300800 */
[----:B------:R-:W-:-:S03]  /*46080*/  VIADD R140, R22, 0x9 ;  /* 0x00000009168c7836 */ /* 0x000fc60000000000 */
[----:B----4-:R1:W-:Y:S02]  /*46090*/  @P5 STG.E desc[UR8][R26.64], R13 ;  /* 0x0000000d1a005986 */ /* 0x0103e4000c101908 */
[----:B------:R-:W-:Y:S01]  /*460a0*/  ISETP.GE.AND P5, PT, R140, UR5, PT ;  /* 0x000000058c007c0c */ /* 0x000fe2000bfa6270 */
[----:B------:R-:W-:Y:S01]  /*460b0*/  ULDC UR5, c[0x0][0x228] ;  /* 0x00008a0000057ab9 */ /* 0x000fe20000000800 */
[----:B-1----:R-:W4:Y:S02]  /*460c0*/  LDL.LU R13, [R1+0xe24] ;  /* 0x000e2400010d7983 */ /* 0x002f240000300800 */
[----:B------:R-:W-:Y:S01]  /*460d0*/  ISETP.LT.AND P6, PT, R23, UR6, !P5 ;  /* 0x0000000617007c0c */ /* 0x000fe2000efc1270 */
[----:B------:R-:W-:Y:S01]  /*460e0*/  IMAD.WIDE R26, R16, 0x4, R2 ;  /* 0x00000004101a7825 */ /* 0x000fe200078e0202 */
[----:B------:R-:W-:-:S11]  /*460f0*/  ULDC UR6, c[0x0][0x228] ;  /* 0x00008a0000067ab9 */ /* 0x000fd60000000800 */
        /* <DEDUP_REMOVED lines=16> */
[----:B------:R-:W3:Y:S04]  /*46200*/  LDL.LU R18, [R1+0x804] ;  /* 0x0008040001127983 */ /* 0x000ee80000300800 */
[----:B--2---:R1:W-:Y:S04]  /*46210*/  @P5 STG.E desc[UR8][R26.64], R14 ;  /* 0x0000000e1a005986 */ /* 0x0043e8000c101908 */
[----:B-1----:R-:W2:Y:S01]  /*46220*/  LDL.LU R14, [R1+0x614] ;  /* 0x00061400010e7983 */ /* 0x002ea20000300800 */
[----:B------:R-:W-:Y:S01]  /*46230*/  ISETP.GE.AND P5, PT, R140, UR5, PT ;  /* 0x000000058c007c0c */ /* 0x000fe2000bfa6270 */
[----:B------:R-:W-:Y:S01]  /*46240*/  IMAD.WIDE R26, R17, 0x4, R2 ;  /* 0x00000004111a7825 */ /* 0x000fe200078e0202 */
[----:B------:R-:W-:-:S02]  /*46250*/  ULDC UR5, c[0x0][0x228] ;  /* 0x00008a0000057ab9 */ /* 0x000fc40000000800 */
[----:B------:R-:W-:Y:S01]  /*46260*/  ISETP.LT.AND P6, PT, R23, UR6, !P5 ;  /* 0x0000000617007c0c */ /* 0x000fe2000efc1270 */
[----:B------:R-:W-:Y:S01]  /*46270*/  VIADD R140, R22, 0xb ;  /* 0x0000000b168c7836 */ /* 0x000fe20000000000 */
[----:B------:R-:W-:-:S11]  /*46280*/  ULDC.64 UR6, c[0x0][0x228] ;  /* 0x00008a0000067ab9 */ /* 0x000fd60000000a00 */
[----:B------:R1:W-:Y:S01]  /*46290*/  @P6 STG.E desc[UR8][R26.64], R21 ;  /* 0x000000151a006986 */ /* 0x0003e2000c101908 */
[----:B------:R-:W-:Y:S01]  /*462a0*/  ISETP.LT.AND P6, PT, R152, UR5, !P5 ;  /* 0x0000000598007c0c */ /* 0x000fe2000efc1270 */
[----:B------:R-:W-:Y:S02]  /*462b0*/  ULDC UR5, c[0x0][0x228] ;  /* 0x00008a0000057ab9 */ /* 0x000fe40000000800 */
[----:B-1----:R-:W2:Y:S01]  /*462c0*/  LDL.LU R21, [R1+0x414] ;  /* 0x0004140001157983 */ /* 0x002ea20000300800 */
[----:B------:R-:W-:-:S09]  /*462d0*/  IMAD.WIDE R26, R17, 0x4, R4 ;  /* 0x00000004111a7825 */ /* 0x000fd200078e0204 */
[----:B----4-:R1:W-:Y:S04]  /*462e0*/  @P6 STG.E desc[UR8][R26.64], R13 ;  /* 0x0000000d1a006986 */ /* 0x0103e8000c101908 */
[----:B-1----:R-:W4:Y:S01]  /*462f0*/  LDL.LU R13, [R1+0x214] ;  /* 0x00021400010d7983 */ /* 0x002f220000300800 */
[----:B------:R-:W-:Y:S01]  /*46300*/  ISETP.LT.AND P6, PT, R154, UR5, !P5 ;  /* 0x000000059a007c0c */ /* 0x000fe2000efc1270 */
[----:B------:R-:W-:Y:S01]  /*46310*/  IMAD.WIDE R26, R17, 0x4, R6 ;  /* 0x00000004111a7825 */ /* 0x000fe200078e0206 */
[----:B------:R-:W-:Y:S02]  /*46320*/  ULDC UR5, c[0x0][0x228] ;  /* 0x00008a0000057ab9 */ /* 0x000fe40000000800 */
[----:B------:R-:W-:Y:S01]  /*46330*/  ISETP.LT.AND P5, PT, R153, UR5, !P5 ;  /* 0x0000000599007c0c */ /* 0x000fe2000efa1270 */
[----:B------:R-:W-:-:S08]  /*46340*/  ULDC UR5, c[0x0][0x228] ;  /* 0x00008a0000057ab9 */ /* 0x000fd00000000800 */
[----:B------:R1:W-:Y:S02]  /*46350*/  @P6 STG.E desc[UR8][R26.64], R20 ;  /* 0x000000141a006986 */ /* 0x0003e4000c101908 */
[----:B-1----:R-:W-:Y:S02]  /*46360*/  IMAD.WIDE R26, R17, 0x4, R8 ;  /* 0x00000004111a7825 */ /* 0x002fe400078e0208 */
[----:B------:R-:W4:Y:S04]  /*46370*/  LDL.LU R17, [R1+0x1008] ;  /* 0x0010080001117983 */ /* 0x000f280000300800 */
[----:B------:R-:W4:Y:S04]  /*46380*/  LDL.LU R20, [R1+0xe38] ;  /* 0x000e380001147983 */ /* 0x000f280000300800 */
[----:B------:R1:W-:Y:S01]  /*46390*/  @P5 STG.E desc[UR8][R26.64], R15 ;  /* 0x0000000f1a005986 */ /* 0x0003e2000c101908 */
[----:B------:R-:W-:-:S03]  /*463a0*/  ISETP.GE.AND P5, PT, R140, UR7, PT ;  /* 0x000000078c007c0c */ /* 0x000fc6000bfa6270 */
        /* <DEDUP_REMOVED lines=13> */
[----:B------:R-:W-:Y:S01]  /*46480*/  ISETP.LT.AND P5, PT, R153, UR6, !P5 ;  /* 0x0000000699007c0c */ /* 0x000fe2000efa1270 */
[----:B------:R-:W-:Y:S01]  /*46490*/  ULDC.64 UR6, c[0x0][0x228] ;  /* 0x00008a0000067ab9 */ /* 0x000fe20000000a00 */
[----:B------:R-:W-:-:S09]  /*464a0*/  ULDC UR5, c[0x0][0x228] ;  /* 0x00008a0000057ab9 */ /* 0x000fd20000000800 */
[----:B------:R1:W-:Y:S02]  /*464b0*/  @P6 STG.E desc[UR8][R26.64], R21 ;  /* 0x000000151a006986 */ /* 0x0003e4000c101908 */
[----:B-1----:R-:W-:Y:S02]  /*464c0*/  IMAD.WIDE R26, R19, 0x4, R8 ;  /* 0x00000004131a7825 */ /* 0x002fe400078e0208 */
[----:B------:R-:W2:Y:S04]  /*464d0*/  LDL.LU R19, [R1+0x100c] ;  /* 0x00100c0001137983 */ /* 0x000ea80000300800 */
[----:B------:R-:W2:Y:S01]  /*464e0*/  LDL.LU R21, [R1+0x808] ;  /* 0x0008080001157983 */ /* 0x000ea20000300800 */
[----:B------:R-:W-:-:S03]  /*464f0*/  VIADD R140, R22, 0xc ;  /* 0x0000000c168c7836 */ /* 0x000fc60000000000 */
[----:B----4-:R1:W-:Y:S04]  /*46500*/  @P5 STG.E desc[UR8][R26.64], R13 ;  /* 0x0000000d1a005986 */ /* 0x0103e8000c101908 */
[----:B-1----:R-:W4:Y:S01]  /*46510*/  LDL.LU R13, [R1+0x618] ;  /* 0x00061800010d7983 */ /* 0x002f220000300800 */
[----:B------:R-:W-:-:S04]  /*46520*/  ISETP.GE.AND P5, PT, R140, UR7, PT ;  /* 0x000000078c007c0c */ /* 0x000fc8000bfa6270 */
        /* <DEDUP_REMOVED lines=12> */
[----:B------:R-:W-:Y:S01]  /*465f0*/  ISETP.LT.AND P5, PT, R153, UR6, !P5 ;  /* 0x0000000699007c0c */ /* 0x000fe2000efa1270 */
[----:B------:R-:W-:Y:S01]  /*46600*/  ULDC UR5, c[0x0][0x22c] ;  /* 0x00008b0000057ab9 */ /* 0x000fe20000000800 */
[----:B------:R-:W-:-:S09]  /*46610*/  ULDC UR6, c[0x0][0x228] ;  /* 0x00008a0000067ab9 */ /* 0x000fd20000000800 */
[----:B---3--:R1:W-:Y:S02]  /*46620*/  @P6 STG.E desc[UR8][R26.64], R18 ;  /* 0x000000121a006986 */ /* 0x0083e4000c101908 */
[----:B-1----:R-:W-:Y:S02]  /*46630*/  IMAD.WIDE R26, R16, 0x4, R8 ;  /* 0x00000004101a7825 */ /* 0x002fe400078e0208 */
[----:B------:R-:W3:Y:S04]  /*46640*/  LDL.LU R16, [R1+0x1010] ;  /* 0x0010100001107983 */ /* 0x000ee80000300800 */
[----:B------:R-:W3:Y:S04]  /*46650*/  LDL.LU R18, [R1+0xe3c] ;  /* 0x000e3c0001127983 */ /* 0x000ee80000300800 */
[----:B--2---:R1:W-:Y:S04]  /*46660*/  @P5 STG.E desc[UR8][R26.64], R14 ;  /* 0x0000000e1a005986 */ /* 0x0043e8000c101908 */
[----:B-1----:R-:W2:Y:S01]  /*46670*/  LDL.LU R14, [R1+0xe2c] ;  /* 0x000e2c00010e7983 */ /* 0x002ea20000300800 */
[----:B------:R-:W-:-:S05]  /*46680*/  VIADD R140, R22, 0xd ;  /* 0x0000000d168c7836 */ /* 0x000fca0000000000 */
[----:B------:R-:W-:Y:S01]  /*46690*/  ISETP.GE.AND P5, PT, R140, UR5, PT ;  /* 0x000000058c007c0c */ /* 0x000fe2000bfa6270 */
[----:B------:R-:W-:Y:S01]  /*466a0*/  IMAD.WIDE R26, R17, 0x4, R2 ;  /* 0x00000004111a7825 */ /* 0x000fe200078e0202 */
[----:B------:R-:W-:Y:S02]  /*466b0*/  ULDC UR5, c[0x0][0x228] ;  /* 0x00008a0000057ab9 */ /* 0x000fe40000000800 */
[----:B------:R-:W-:Y:S01]  /*466c0*/  ISETP.LT.AND P6, PT, R23, UR6, !P5 ;  /* 0x0000000617007c0c */ /* 0x000fe2000efc1270 */
[----:B------:R-:W-:Y:S01]  /*466d0*/  VIADD R140, R22, 0xe ;  /* 0x0000000e168c7836 */ /* 0x000fe20000000000 */
[----:B------:R-:W-:-:S11]  /*466e0*/  ULDC UR6, c[0x0][0x228] ;  /* 0x00008a0000067ab9 */ /* 0x000fd60000000800 */
        /* <DEDUP_REMOVED lines=15> */
[----:B------:R1:W-:Y:S04]  /*467e0*/  @P5 STG.E desc[UR8][R26.64], R15 ;  /* 0x0000000f1a005986 */ /* 0x0003e8000c101908 */
        /* <DEDUP_REMOVED lines=8> */
[----:B---3--:R1:W-:Y:S01]  /*46870*/  @P6 STG.E desc[UR8][R26.64], R18 ;  /* 0x000000121a006986 */ /* 0x0083e2000c101908 */
[----:B------:R-:W-:Y:S01]  /*46880*/  ISETP.LT.AND P6, PT, R152, UR5, !P5 ;  /* 0x0000000598007c0c */ /* 0x000fe2000efc1270 */
[----:B------:R-:W-:Y:S01]  /*46890*/  ULDC UR5, c[0x0][0x228] ;  /* 0x00008a0000057ab9 */ /* 0x000fe20000000800 */
[----:B-1----:R-:W-:-:S11]  /*468a0*/  IMAD.WIDE R26, R19, 0x4, R4 ;  /* 0x00000004131a7825 */ /* 0x002fd600078e0204 */
[----:B--2---:R1:W-:Y:S04]  /*468b0*/  @P6 STG.E desc[UR8][R26.64], R14 ;  /* 0x0000000e1a006986 */ /* 0x0043e8000c101908 */
[----:B-1----:R-:W2:Y:S01]  /*468c0*/  LDL.LU R14, [R1+0x21c] ;  /* 0x00021c00010e7983 */ /* 0x002ea20000300800 */
[----:B------:R-:W-:Y:S01]  /*468d0*/  ISETP.LT.AND P6, PT, R154, UR5, !P5 ;  /* 0x000000059a007c0c */ /* 0x000fe2000efc1270 */
[----:B------:R-:W-:Y:S01]  /*468e0*/  IMAD.WIDE R26, R19, 0x4, R6 ;  /* 0x00000004131a7825 */ /* 0x000fe200078e0206 */
[----:B------:R-:W-:Y:S01]  /*468f0*/  ULDC UR5, c[0x0][0x228] ;  /* 0x00008a0000057ab9 */ /* 0x000fe20000000800 */
[----:B------:R-:W3:Y:S01]  /*46900*/  LDL.LU R18, [R1+0x1014] ;  /* 0x0010140001127983 */ /* 0x000ee20000300800 */
[----:B------:R-:W-:Y:S01]  /*46910*/  ISETP.LT.AND P5, PT, R153, UR5, !P5 ;  /* 0x0000000599007c0c */ /* 0x000fe2000efa1270 */
[----:B------:R-:W-:-:S08]  /*46920*/  ULDC UR5, c[0x0][0x228] ;  /* 0x00008a0000057ab9 */ /* 0x000fd00000000800 */
[----:B------:R1:W-:Y:S02]  /*46930*/  @P6 STG.E desc[UR8][R26.64], R21 ;  /* 0x000000151a006986 */ /* 0x0003e4000c101908 */
[----:B-1----:R-:W-:Y:S02]  /*46940*/  IMAD.WIDE R26, R19, 0x4, R8 ;  /* 0x00000004131a7825 */ /* 0x002fe400078e0208 */
[----:B------:R-:W3:Y:S04]  /*46950*/  LDL.LU R19, [R1+0xe50] ;  /* 0x000e500001137983 */ /* 0x000ee80000300800 */
[----:B----4-:R1:W-:Y:S04]  /*46960*/  @P5 STG.E desc[UR8][R26.64], R13 ;  /* 0x0000000d1a005986 */ /* 0x0103e8000c101908 */
[----:B-1----:R-:W4:Y:S01]  /*46970*/  LDL.LU R13, [R1+0xe40] ;  /* 0x000e4000010d7983 */ /* 0x002f220000300800 */
[----:B------:R-:W-:-:S03]  /*46980*/  ISETP.GE.AND P5, PT, R140, UR7, PT ;  /* 0x000000078c007c0c */ /* 0x000fc6000bfa6270 */
[----:B------:R-:W4:Y:S01]  /*46990*/  LDL.LU R21, [R1+0xa20] ;  /* 0x000a200001157983 */ /* 0x000f220000300800 */
        /* <DEDUP_REMOVED lines=8> */
[----:B------:R1:W-:Y:S01]  /*46a20*/  @P6 STG.E desc[UR8][R26.64], R15 ;  /* 0x0000000f1a006986 */ /* 0x0003e2000c101908 */
[----:B------:R-:W-:Y:S01]  /*46a30*/  ISETP.LT.AND P6, PT, R154, UR5, !P5 ;  /* 0x000000059a007c0c */ /* 0x000fe2000efc1270 */
[----:B------:R-:W-:Y:S02]  /*46a40*/  VIADD R140, R22, 0x10 ;  /* 0x00000010168c7836 */ /* 0x000fe40000000000 */
[----:B-1----:R-:W-:Y:S01]  /*46a50*/  IMAD.WIDE R26, R16, 0x4, R6 ;  /* 0x00000004101a7825 */ /* 0x002fe200078e0206 */
[----:B------:R-:W4:Y:S01]  /*46a60*/  LDL.LU R15, [R1+0x1018] ;  /* 0x00101800010f7983 */ /* 0x000f220000300800 */
[----:B------:R-:W-:-:S08]  /*46a70*/  ULDC UR5, c[0x0][0x228] ;  /* 0x00008a0000057ab9 */ /* 0x000fd00000000800 */
[----:B------:R1:W-:Y:S04]  /*46a80*/  @P6 STG.E desc[UR8][R26.64], R20 ;  /* 0x000000141a006986 */ /* 0x0003e8000c101908 */
[----:B-1----:R-:W4:Y:S01]  /*46a90*/  LDL.LU R20, [R1+0x620] ;  /* 0x0006200001147983 */ /* 0x002f220000300800 */
[----:B------:R-:W-:Y:S01]  /*46aa0*/  ISETP.LT.AND P5, PT, R153, UR6, !P5 ;  /* 0x0000000699007c0c */ /* 0x000fe2000efa1270 */
[----:B------:R-:W-:Y:S01]  /*46ab0*/  IMAD.WIDE R26, R16, 0x4, R8 ;  /* 0x00000004101a7825 */ /* 0x000fe200078e0208 */
[----:B------:R-:W-:-:S11]  /*46ac0*/  ULDC.64 UR6, c[0x0][0x228] ;  /* 0x00008a0000067ab9 */ /* 0x000fd60000000a00 */
[----:B--2---:R1:W-:Y:S04]  /*46ad0*/  @P5 STG.E desc[UR8][R26.64], R14 ;  /* 0x0000000e1a005986 */ /* 0x0043e8000c101908 */
[----:B-1----:R-:W2:Y:S01]  /*46ae0*/  LDL.LU R14, [R1+0x420] ;  /* 0x00042000010e7983 */ /* 0x002ea20000300800 */
[----:B------:R-:W-:Y:S01]  /*46af0*/  ISETP.GE.AND P5, PT, R140, UR7, PT ;  /* 0x000000078c007c0c */ /* 0x000fe2000bfa6270 */
[----:B---3--:R-:W-:Y:S02]  /*46b00*/  IMAD.WIDE R26, R18, 0x4, R2 ;  /* 0x00000004121a7825 */ /* 0x008fe400078e0202 */
[----:B------:R-:W3:Y:S01]  /*46b10*/  LDL.LU R16, [R1+0x101c] ;  /* 0x00101c0001107983 */ /* 0x000ee20000300800 */
[----:B------:R-:W-:Y:S01]  /*46b20*/  ISETP.LT.AND P6, PT, R23, UR5, !P5 ;  /* 0x0000000517007c0c */ /* 0x000fe2000efc1270 */
[----:B------:R-:W-:-:S12]  /*46b30*/  ULDC UR5, c[0x0][0x228] ;  /* 0x00008a0000057ab9 */ /* 0x000fd80000000800 */
[----:B------:R1:W-:Y:S01]  /*46b40*/  @P6 STG.E desc[UR8][R26.64], R19 ;  /* 0x000000131a006986 */ /* 0x0003e2000c101908 */
[----:B------:R-:W-:Y:S01]  /*46b50*/  ISETP.LT.AND P6, PT, R152, UR5, !P5 ;  /* 0x0000000598007c0c */ /* 0x000fe2000efc1270 */
[----:B------:R-:W-:Y:S02]  /*46b60*/  ULDC UR5, c[0x0][0x228] ;  /* 0x00008a0000057ab9 */ /* 0x000fe40000000800 */
[----:B-1----:R-:W3:Y:S01]  /*46b70*/  LDL.LU R19, [R1+0x220] ;  /* 0x0002200001137983 */ /* 0x002ee20000300800 */
[----:B------:R-:W-:-:S04]  /*46b80*/  IMAD.WIDE R26, R18, 0x4, R4 ;  /* 0x00000004121a7825 */ /* 0x000fc800078e0204 */
[----:B------:R-:W-:-:S05]  /*46b90*/  VIADD R140, R22, 0x11 ;  /* 0x00000011168c7836 */ /* 0x000fca0000000000 */
[----:B----4-:R1:W-:Y:S01]  /*46ba0*/  @P6 STG.E desc[UR8][R26.64], R13 ;  /* 0x0000000d1a006986 */ /* 0x0103e2000c101908 */
[----:B------:R-:W-:Y:S01]  /*46bb0*/  ISETP.LT.AND P6, PT, R154, UR5, !P5 ;  /* 0x000000059a007c0c */ /* 0x000fe2000efc1270 */
[----:B------:R-:W-:Y:S02]  /*46bc0*/  ULDC UR5, c[0x0][0x22c] ;  /* 0x00008b0000057ab9 */ /* 0x000fe40000000800 */
[----:B-1----:R-:W4:Y:S01]  /*46bd0*/  LDL.LU R13, [R1+0x20] ;  /* 0x00002000010d7983 */ /* 0x002f220000300800 */
[----:B------:R-:W-:-:S09]  /*46be0*/  IMAD.WIDE R26, R18, 0x4, R6 ;  /* 0x00000004121a7825 */ /* 0x000fd200078e0206 */
[----:B------:R1:W-:Y:S01]  /*46bf0*/  @P6 STG.E desc[UR8][R26.64], R21 ;  /* 0x000000151a006986 */ /* 0x0003e2000c101908 */
[----:B------:R-:W-:Y:S01]  /*46c00*/  ISETP.LT.AND P5, PT, R153, UR6, !P5 ;  /* 0x0000000699007c0c */ /* 0x000fe2000efa1270 */
[----:B------:R-:W-:Y:S01]  /*46c10*/  ULDC UR6, c[0x0][0x228] ;  /* 0x00008a0000067ab9 */ /* 0x000fe20000000800 */
[----:B-1----:R-:W-:Y:S02]  /*46c20*/  IMAD.WIDE R26, R18, 0x4, R8 ;  /* 0x00000004121a7825 */ /* 0x002fe400078e0208 */
[----:B------:R-:W4:Y:S04]  /*46c30*/  LDL.LU R18, [R1+0x1020] ;  /* 0x0010200001127983 */ /* 0x000f280000300800 */
[----:B------:R-:W4:Y:S05]  /*46c40*/  LDL.LU R21, [R1+0xe54] ;  /* 0x000e540001157983 */ /* 0x000f2a0000300800 */
[----:B------:R1:W-:Y:S01]  /*46c50*/  @P5 STG.E desc[UR8][R26.64], R17 ;  /* 0x000000111a005986 */ /* 0x0003e2000c101908 */
[----:B------:R-:W-:Y:S01]  /*46c60*/  ISETP.GE.AND P5, PT, R140, UR5, PT ;  /* 0x000000058c007c0c */ /* 0x000fe2000bfa6270 */
[----:B------:R-:W-:-:S02]  /*46c70*/  ULDC UR5, c[0x0][0x228] ;  /* 0x00008a0000057ab9 */ /* 0x000fc40000000800 */
[----:B-1----:R-:W4:Y:S01]  /*46c80*/  LDL.LU R17, [R1+0xe44] ;  /* 0x000e440001117983 */ /* 0x002f220000300800 */
[----:B------:R-:W-:Y:S01]  /*46c90*/  ISETP.LT.AND P6, PT, R23, UR6, !P5 ;  /* 0x0000000617007c0c */ /* 0x000fe2000efc1270 */
[----:B------:R-:W-:Y:S01]  /*46ca0*/  IMAD.WIDE R26, R15, 0x4, R2 ;  /* 0x000000040f1a7825 */ /* 0x000fe200078e0202 */
[----:B------:R-:W-:-:S11]  /*46cb0*/  ULDC UR6, c[0x0][0x228] ;  /* 0x00008a0000067ab9 */ /* 0x000fd60000000800 */
[----:B------:R1:W-:Y:S04]  /*46cc0*/  @P6 STG.E desc[UR8][R26.64], R20 ;  /* 0x000000141a006986 */ /* 0x0003e8000c101908 */
[----:B-1----:R-:W4:Y:S01]  /*46cd0*/  LDL.LU R20, [R1+0xa24] ;  /* 0x000a240001147983 */ /* 0x002f220000300800 */
[----:B------:R-:W-:Y:S01]  /*46ce0*/  ISETP.LT.AND P6, PT, R152, UR5, !P5 ;  /* 0x0000000598007c0c */ /* 0x000fe2000efc1270 */
[----:B------:R-:W-:Y:S01]  /*46cf0*/  IMAD.WIDE R26, R15, 0x4, R4 ;  /* 0x000000040f1a7825 */ /* 0x000fe200078e0204 */
[----:B------:R-:W-:-:S11]  /*46d00*/  ULDC UR5, c[0x0][0x228] ;  /* 0x00008a0000057ab9 */ /* 0x000fd60000000800 */
        /* <DEDUP_REMOVED lines=12> */
[----:B----4-:R1:W-:Y:S01]  /*46dd0*/  @P5 STG.E desc[UR8][R26.64], R13 ;  /* 0x0000000d1a005986 */ /* 0x0103e2000c101908 */
[----:B------:R-:W-:Y:S01]  /*46de0*/  ISETP.GE.AND P5, PT, R140, UR5, PT ;  /* 0x000000058c007c0c */ /* 0x000fe2000bfa6270 */
[----:B------:R-:W-:-:S03]  /*46df0*/  ULDC UR5, c[0x0][0x228] ;  /* 0x00008a0000057ab9 */ /* 0x000fc60000000800 */
[----:B------:R-:W-:Y:S01]  /*46e00*/  ISETP.LT.AND P6, PT, R23, UR6, !P5 ;  /* 0x0000000617007c0c */ /* 0x000fe2000efc1270 */
[----:B-1----:R-:W4:Y:S01]  /*46e10*/  LDL.LU R13, [R1+0x424] ;  /* 0x00042400010d7983 */ /* 0x002f220000300800 */
[----:B------:R-:W-:Y:S01]  /*46e20*/  IMAD.WIDE R26, R16, 0x4, R2 ;  /* 0x00000004101a7825 */ /* 0x000fe200078e0202 */
[----:B------:R-:W-:-:S10]  /*46e30*/  ULDC.64 UR6, c[0x0][0x228] ;  /* 0x00008a0000067ab9 */ /* 0x000fd40000000a00 */
[----:B------:R1:W-:Y:S01]  /*46e40*/  @P6 STG.E desc[UR8][R26.64], R21 ;  /* 0x000000151a006986 */ /* 0x0003e2000c101908 */
[----:B------:R-:W-:Y:S01]  /*46e50*/  ISETP.LT.AND P6, PT, R152, UR5, !P5 ;  /* 0x0000000598007c0c */ /* 0x000fe2000efc1270 */
[----:B------:R-:W-:Y:S02]  /*46e60*/  ULDC UR5, c[0x0][0x228] ;  /* 0x00008a0000057ab9 */ /* 0x000fe40000000800 */
[----:B-1----:R-:W4:Y:S01]  /*46e70*/  LDL.LU R21, [R1+0x224] ;  /* 0x0002240001157983 */ /* 0x002f220000300800 */
[----:B------:R-:W-:-:S09]  /*46e80*/  IMAD.WIDE R26, R16, 0x4, R4 ;  /* 0x00000004101a7825 */ /* 0x000fd200078e0204 */
[----:B------:R1:W-:Y:S01]  /*46e90*/  @P6 STG.E desc[UR8][R26.64], R17 ;  /* 0x000000111a006986 */ /* 0x0003e2000c101908 */
[----:B------:R-:W-:Y:S01]  /*46ea0*/  ISETP.LT.AND P6, PT, R154, UR5, !P5 ;  /* 0x000000059a007c0c */ /* 0x000fe2000efc1270 */
[----:B------:R-:W-:Y:S02]  /*46eb0*/  ULDC UR5, c[0x0][0x228] ;  /* 0x00008a0000057ab9 */ /* 0x000fe40000000800 */
[----:B-1----:R-:W4:Y:S01]  /*46ec0*/  LDL.LU R17, [R1+0x24] ;  /* 0x0000240001117983 */ /* 0x002f220000300800 */
[----:B------:R-:W-:-:S09]  /*46ed0*/  IMAD.WIDE R26, R16, 0x4, R6 ;  /* 0x00000004101a7825 */ /* 0x000fd200078e0206 */
[----:B------:R1:W-:Y:S02]  /*46ee0*/  @P6 STG.E desc[UR8][R26.64], R20 ;  /* 0x000000141a006986 */ /* 0x0003e4000c101908 */
[----:B-1----:R-:W-:Y:S02]  /*46ef0*/  IMAD.WIDE R26, R16, 0x4, R8 ;  /* 0x00000004101a7825 */ /* 0x002fe400078e0208 */
[----:B------:R-:W4:Y:S04]  /*46f00*/  LDL.LU R16, [R1+0x1028] ;  /* 0x0010280001107983 */ /* 0x000f280000300800 */
[----:B------:R-:W4:Y:S01]  /*46f10*/  LDL.LU R20, [R1+0xe58] ;  /* 0x000e580001147983 */ /* 0x000f220000300800 */
[----:B------:R-:W-:Y:S01]  /*46f20*/  ISETP.LT.AND P5, PT, R153, UR5, !P5 ;  /* 0x0000000599007c0c */ /* 0x000fe2000efa1270 */
[----:B------:R-:W-:Y:S01]  /*46f30*/  VIADD R140, R22, 0x13 ;  /* 0x00000013168c7836 */ /* 0x000fe20000000000 */
[----:B------:R-:W-:-:S11]  /*46f40*/  ULDC UR5, c[0x0][0x228] ;  /* 0x00008a0000057ab9 */ /* 0x000fd60000000800 */
[----:B--2---:R1:W-:Y:S04]  /*46f50*/  @P5 STG.E desc[UR8][R26.64], R14 ;  /* 0x0000000e1a005986 */ /* 0x0043e8000c101908 */
[----:B-1----:R-:W2:Y:S01]  /*46f60*/  LDL.LU R14, [R1+0xe48] ;  /* 0x000e4800010e7983 */ /* 0x002ea20000300800 */
[----:B------:R-:W-:-:S04]  /*46f70*/  ISETP.GE.AND P5, PT, R140, UR7, PT ;  /* 0x000000078c007c0c */ /* 0x000fc8000bfa6270 */
[----:B------:R-:W-:Y:S01]  /*46f80*/  ISETP.LT.AND P6, PT, R23, UR5, !P5 ;  /* 0x0000000517007c0c */ /* 0x000fe2000efc1270 */
[----:B------:R-:W-:Y:S01]  /*46f90*/  IMAD.WIDE R26, R18, 0x4, R2 ;  /* 0x00000004121a7825 */ /* 0x000fe200078e0202 */
[----:B------:R-:W-:-:S11]  /*46fa0*/  ULDC UR5, c[0x0][0x228] ;  /* 0x00008a0000057ab9 */ /* 0x000fd60000000800 */
[----:B---3--:R1:W-:Y:S01]  /*46fb0*/  @P6 STG.E desc[UR8][R26.64], R19 ;  /* 0x000000131a006986 */ /* 0x0083e2000c101908 */
        /* <DEDUP_REMOVED lines=9> */
[----:B------:R-:W-:Y:S01]  /*47050*/  IMAD.WIDE R26, R18, 0x4, R6 ;  /* 0x00000004121a7825 */ /* 0x000fe200078e0206 */
[----:B------:R-:W-:Y:S01]  /*47060*/  ISETP.LT.AND P5, PT, R153, UR6, !P5 ;  /* 0x0000000699007c0c */ /* 0x000fe2000efa1270 */
[----:B------:R-:W-:-:S07]  /*47070*/  ULDC.64 UR6, c[0x0][0x228] ;  /* 0x00008a0000067ab9 */ /* 0x000fce0000000a00 */
        /* <DEDUP_REMOVED lines=19> */
[----:B------:R-:W-:Y:S01]  /*471b0*/  ISETP.LT.AND P5, PT, R153, UR6, !P5 ;  /* 0x0000000699007c0c */ /* 0x000fe2000efa1270 */
[----:B------:R-:W-:Y:S01]  /*471c0*/  ULDC UR5, c[0x0][0x22c] ;  /* 0x00008b0000057ab9 */ /* 0x000fe20000000800 */
[----:B------:R-:W-:Y:S01]  /*471d0*/  ULDC UR6, c[0x0][0x228] ;  /* 0x00008a0000067ab9 */ /* 0x000fe20000000800 */
[----:B------:R-:W-:-:S08]  /*471e0*/  VIADD R140, R22, 0x15 ;  /* 0x00000015168c7836 */ /* 0x000fd00000000000 */
        /* <DEDUP_REMOVED lines=10> */
[----:B------:R-:W-:-:S10]  /*47290*/  ULDC UR6, c[0x0][0x228] ;  /* 0x00008a0000067ab9 */ /* 0x000fd40000000800 */
        /* <DEDUP_REMOVED lines=9> */
[----:B------:R-:W-:-:S11]  /*47330*/  ULDC UR5, c[0x0][0x228] ;  /* 0x00008a0000057ab9 */ /* 0x000fd60000000800 */
[----:B------:R1:W-:Y:S02]  /*47340*/  @P6 STG.E desc[UR8][R26.64], R20 ;  /* 0x000000141a006986 */ /* 0x0003e4000c101908 */
[----:B-1----:R-:W-:Y:S02]  /*47350*/  IMAD.WIDE R26, R16, 0x4, R8 ;  /* 0x00000004101a7825 */ /* 0x002fe400078e0208 */
[----:B------:R-:W4:Y:S01]  /*47360*/  LDL.LU R16, [R1+0x62c] ;  /* 0x00062c0001107983 */ /* 0x000f220000300800 */
[----:B------:R-:W-:Y:S01]  /*47370*/  ISETP.LT.AND P5, PT, R153, UR5, !P5 ;  /* 0x0000000599007c0c */ /* 0x000fe2000efa1270 */
[----:B------:R-:W-:Y:S01]  /*47380*/  VIADD R140, R22, 0x16 ;  /* 0x00000016168c7836 */ /* 0x000fe20000000000 */
[----:B------:R-:W-:-:S11]  /*47390*/  ULDC UR5, c[0x0][0x22c] ;  /* 0x00008b0000057ab9 */ /* 0x000fd60000000800 */
[----:B--2---:R1:W-:Y:S04]  /*473a0*/  @P5 STG.E desc[UR8][R26.64], R14 ;  /* 0x0000000e1a005986 */ /* 0x0043e8000c101908 */
[----:B-1----:R-:W2:Y:S01]  /*473b0*/  LDL.LU R14, [R1+0x42c] ;  /* 0x00042c00010e7983 */ /* 0x002ea20000300800 */
[----:B------:R-:W-:Y:S01]  /*473c0*/  ISETP.GE.AND P5, PT, R140, UR5, PT ;  /* 0x000000058c007c0c */ /* 0x000fe2000bfa6270 */
[----:B------:R-:W-:Y:S01]  /*473d0*/  IMAD.WIDE R26, R18, 0x4, R2 ;  /* 0x00000004121a7825 */ /* 0x000fe200078e0202 */
[----:B------:R-:W-:Y:S01]  /*473e0*/  ULDC UR5, c[0x0][0x228] ;  /* 0x00008a0000057ab9 */ /* 0x000fe20000000800 */
[----:B------:R-:W2:Y:S01]  /*473f0*/  LDL.LU R20, [R1+0x22c] ;  /* 0x00022c0001147983 */ /* 0x000ea20000300800 */
[----:B------:R-:W-:Y:S01]  /*47400*/  ISETP.LT.AND P6, PT, R23, UR6, !P5 ;  /* 0x0000000617007c0c */ /* 0x000fe2000efc1270 */
[----:B------:R-:W-:Y:S01]  /*47410*/  VIADD R140, R22, 0x17 ;  /* 0x00000017168c7836 */ /* 0x000fe20000000000 */
[----:B------:R-:W-:-:S11]  /*47420*/  ULDC.64 UR6, c[0x0][0x228] ;  /* 0x00008a0000067ab9 */ /* 0x000fd60000000a00 */
[----:B---3--:R1:W-:Y:S01]  /*47430*/  @P6 STG.E desc[UR8][R26.64], R15 ;  /* 0x0000000f1a006986 */ /* 0x0083e2000c101908 */
[----:B------:R-:W-:Y:S01]  /*47440*/  ISETP.LT.AND P6, PT, R152, UR5, !P5 ;  /* 0x0000000598007c0c */ /* 0x000fe2000efc1270 */
[----:B------:R-:W-:Y:S01]  /*47450*/  ULDC UR5, c[0x0][0x228] ;  /* 0x00008a0000057ab9 */ /* 0x000fe20000000800 */
[----:B-1----:R-:W-:-:S11]  /*47460*/  IMAD.WIDE R26, R18, 0x4, R4 ;  /* 0x00000004121a7825 */ /* 0x002fd600078e0204 */
[----:B----4-:R1:W-:Y:S01]  /*47470*/  @P6 STG.E desc[UR8][R26.64], R13 ;  /* 0x0000000d1a006986 */ /* 0x0103e2000c101908 */
[----:B------:R-:W-:Y:S01]  /*47480*/  ISETP.LT.AND P6, PT, R154, UR5, !P5 ;  /* 0x000000059a007c0c */ /* 0x000fe2000efc1270 */
[----:B------:R-:W-:Y:S02]  /*47490*/  ULDC UR5, c[0x0][0x228] ;  /* 0x00008a0000057ab9 */ /* 0x000fe40000000800 */
[----:B------:R-:W-:Y:S01]  /*474a0*/  ISETP.LT.AND P5, PT, R153, UR5, !P5 ;  /* 0x0000000599007c0c */ /* 0x000fe2000efa1270 */
[----:B------:R-:W-:Y:S01]  /*474b0*/  ULDC UR5, c[0x0][0x228] ;  /* 0x00008a0000057ab9 */ /* 0x000fe20000000800 */
[----:B-1----:R-:W3:Y:S01]  /*474c0*/  LDL.LU R13, [R1+0x2c] ;  /* 0x00002c00010d7983 */ /* 0x002ee20000300800 */
[----:B------:R-:W-:-:S03]  /*474d0*/  IMAD.WIDE R26, R18, 0x4, R6 ;  /* 0x00000004121a7825 */ /* 0x000fc600078e0206 */
[----:B------:R-:W4:Y:S04]  /*474e0*/  LDL.LU R15, [R1+0x1034] ;  /* 0x00103400010f7983 */ /* 0x000f280000300800 */
[----:B------:R1:W-:Y:S02]  /*474f0*/  @P6 STG.E desc[UR8][R26.64], R21 ;  /* 0x000000151a006986 */ /* 0x0003e4000c101908 */
[----:B-1----:R-:W-:-:S05]  /*47500*/  IMAD.WIDE R26, R18, 0x4, R8 ;  /* 0x00000004121a7825 */ /* 0x002fca00078e0208 */
[----:B------:R1:W-:Y:S01]  /*47510*/  @P5 STG.E desc[UR8][R26.64], R17 ;  /* 0x000000111a005986 */ /* 0x0003e2000c101908 */
[----:B------:R-:W-:-:S03]  /*47520*/  ISETP.GE.AND P5, PT, R140, UR7, PT ;  /* 0x000000078c007c0c */ /* 0x000fc6000bfa6270 */
[----:B-1----:R-:W4:Y:S01]  /*47530*/  LDL.LU R17, [R1+0xe70] ;  /* 0x000e700001117983 */ /* 0x002f220000300800 */
[----:B------:R-:W-:Y:S01]  /*47540*/  ISETP.LT.AND P6, PT, R23, UR5, !P5 ;  /* 0x0000000517007c0c */ /* 0x000fe2000efc1270 */
[C---:B------:R-:W-:Y:S01]  /*47550*/  IMAD.WIDE R26, R19.reuse, 0x4, R2 ;  /* 0x00000004131a7825 */ /* 0x040fe200078e0202 */
[----:B------:R-:W-:Y:S01]  /*47560*/  ULDC UR5, c[0x0][0x228] ;  /* 0x00008a0000057ab9 */ /* 0x000fe20000000800 */
[----:B------:R-:W4:Y:S10]  /*47570*/  LDL.LU R251, [R1+0xe60] ;  /* 0x000e600001fb7983 */ /* 0x000f340000300800 */
        /* <DEDUP_REMOVED lines=10> */
[----:B------:R-:W2:Y:S01]  /*47620*/  LDL.LU R18, [R1+0x1038] ;  /* 0x0010380001127983 */ /* 0x000ea20000300800 */
[----:B------:R-:W-:Y:S01]  /*47630*/  ULDC.64 UR6, c[0x0][0x228] ;  /* 0x00008a0000067ab9 */ /* 0x000fe20000000a00 */
[----:B------:R-:W-:Y:S01]  /*47640*/  VIADD R140, R22, 0x18 ;  /* 0x00000018168c7836 */ /* 0x000fe20000000000 */
[----:B------:R-:W-:Y:S01]  /*47650*/  ULDC UR5, c[0x0][0x228] ;  /* 0x00008a0000057ab9 */ /* 0x000fe20000000800 */
[----:B------:R-:W2:Y:S06]  /*47660*/  LDL.LU R21, [R1+0x630] ;  /* 0x0006300001157983 */ /* 0x000eac0000300800 */
[----:B------:R1:W-:Y:S02]  /*47670*/  @P6 STG.E desc[UR8][R26.64], R20 ;  /* 0x000000141a006986 */ /* 0x0003e4000c101908 */
[----:B-1----:R-:W-:-:S02]  /*47680*/  IMAD.WIDE R26, R19, 0x4, R8 ;  /* 0x00000004131a7825 */ /* 0x002fc400078e0208 */
[----:B------:R-:W2:Y:S04]  /*47690*/  LDL.LU R20, [R1+0x430] ;  /* 0x0004300001147983 */ /* 0x000ea80000300800 */
[----:B------:R-:W2:Y:S04]  /*476a0*/  LDL.LU R19, [R1+0x230] ;  /* 0x0002300001137983 */ /* 0x000ea80000300800 */
[----:B---3--:R4:W-:Y:S01]  /*476b0*/  @P5 STG.E desc[UR8][R26.64], R13 ;  /* 0x0000000d1a005986 */ /* 0x0089e2000c101908 */
[----:B------:R-:W-:-:S04]  /*476c0*/  ISETP.GE.AND P5, PT, R140, UR7, PT ;  /* 0x000000078c007c0c */ /* 0x000fc8000bfa6270 */
[----:B------:R-:W-:Y:S01]  /*476d0*/  ISETP.LT.AND P6, PT, R23, UR5, !P5 ;  /* 0x0000000517007c0c */ /* 0x000fe2000efc1270 */
[----:B------:R-:W-:Y:S01]  /*476e0*/  ULDC UR5, c[0x0][0x228] ;  /* 0x00008a0000057ab9 */ /* 0x000fe20000000800 */
[C---:B----4-:R-:W-:Y:S01]  /*476f0*/  IMAD.WIDE R26, R15.reuse, 0x4, R2 ;  /* 0x000000040f1a7825 */ /* 0x050fe200078e0202 */
[----:B------:R-:W3:Y:S10]  /*47700*/  LDL.LU R13, [R1+0x103c] ;  /* 0x00103c00010d7983 */ /* 0x000ef40000300800 */
[----:B------:R1:W-:Y:S01]  /*47710*/  @P6 STG.E desc[UR8][R26.64], R17 ;  /* 0x000000111a006986 */ /* 0x0003e2000c101908 */
[----:B------:R-:W-:Y:S01]  /*47720*/  ISETP.LT.AND P6, PT, R152, UR5, !P5 ;  /* 0x0000000598007c0c */ /* 0x000fe2000efc1270 */
[----:B------:R-:W-:Y:S01]  /*47730*/  ULDC UR5, c[0x0][0x228] ;  /* 0x00008a0000057ab9 */ /* 0x000fe20000000800 */
[----:B-1----:R-:W-:Y:S01]  /*47740*/  IMAD.WIDE R26, R15, 0x4, R4 ;  /* 0x000000040f1a7825 */ /* 0x002fe200078e0204 */
[----:B------:R-:W4:Y:S10]  /*47750*/  LDL.LU R17, [R1+0x30] ;  /* 0x0000300001117983 */ /* 0x000f340000300800 */
[----:B------:R1:W-:Y:S01]  /*47760*/  @P6 STG.E desc[UR8][R26.64], R251 ;  /* 0x000000fb1a006986 */ /* 0x0003e2000c101908 */
[----:B------:R-:W-:Y:S01]  /*47770*/  ISETP.LT.AND P6, PT, R154, UR5, !P5 ;  /* 0x000000059a007c0c */ /* 0x000fe2000efc1270 */
[----:B------:R-:W-:-:S02]  /*47780*/  VIADD R140, R22, 0x19 ;  /* 0x00000019168c7836 */ /* 0x000fc40000000000 */
[----:B-1----:R-:W-:Y:S01]  /*47790*/  IMAD.WIDE R26, R15, 0x4, R6 ;  /* 0x000000040f1a7825 */ /* 0x002fe200078e0206 */
[----:B------:R-:W-:-:S09]  /*477a0*/  ULDC UR5, c[0x0][0x22c] ;  /* 0x00008b0000057ab9 */ /* 0x000fd20000000800 */
[----:B------:R1:W-:Y:S04]  /*477b0*/  @P6 STG.E desc[UR8][R26.64], R16 ;  /* 0x000000101a006986 */ /* 0x0003e8000c101908 */
[----:B-1----:R-:W3:Y:S01]  /*477c0*/  LDL.LU R16, [R1+0xe74] ;  /* 0x000e740001107983 */ /* 0x002ee20000300800 */
[----:B------:R-:W-:Y:S01]  /*477d0*/  IMAD.WIDE R26, R15, 0x4, R8 ;  /* 0x000000040f1a7825 */ /* 0x000fe200078e0208 */
[----:B------:R-:W-:Y:S01]  /*477e0*/  ISETP.LT.AND P5, PT, R153, UR6, !P5 ;  /* 0x0000000699007c0c */ /* 0x000fe2000efa1270 */
[----:B------:R-:W-:Y:S01]  /*477f0*/  ULDC UR6, c[0x0][0x228] ;  /* 0x00008a0000067ab9 */ /* 0x000fe20000000800 */
[----:B------:R-:W3:Y:S11]  /*47800*/  LDL.LU R15, [R1+0xe64] ;  /* 0x000e6400010f7983 */ /* 0x000ef60000300800 */
[----:B--2---:R1:W-:Y:S04]  /*47810*/  @P5 STG.E desc[UR8][R26.64], R14 ;  /* 0x0000000e1a005986 */ /* 0x0043e8000c101908 */
[----:B-1----:R-:W2:Y:S04]  /*47820*/  LDL.LU R14, [R1+0xc24] ;  /* 0x000c2400010e7983 */ /* 0x002ea80000300800 */
[----:B------:R-:W2:Y:S01]  /*47830*/  LDL.LU R251, [R1+0x824] ;  /* 0x0008240001fb7983 */ /* 0x000ea20000300800 */
[----:B------:R-:W-:Y:S01]  /*47840*/  ISETP.GE.AND P5, PT, R140, UR5, PT ;  /* 0x000000058c007c0c */ /* 0x000fe2000bfa6270 */
[----:B------:R-:W-:Y:S01]  /*47850*/  IMAD.WIDE R26, R18, 0x4, R2 ;  /* 0x00000004121a7825 */ /* 0x000fe200078e0202 */
[----:B------:R-:W-:Y:S01]  /*47860*/  ULDC UR5, c[0x0][0x228] ;  /* 0x00008a0000057ab9 */ /* 0x000fe20000000800 */
[----:B------:R-:W2:Y:S01]  /*47870*/  LDL.LU R143, [R1+0x1040] ;  /* 0x00104000018f7983 */ /* 0x000ea20000300800 */
[----:B------:R-:W-:Y:S01]  /*47880*/  ISETP.LT.AND P6, PT, R23, UR6, !P5 ;  /* 0x0000000617007c0c */ /* 0x000fe2000efc1270 */
[----:B------:R-:W-:Y:S01]  /*47890*/  VIADD R140, R22, 0x1a ;  /* 0x0000001a168c7836 */ /* 0x000fe20000000000 */
[----:B------:R-:W-:Y:S01]  /*478a0*/  ULDC UR6, c[0x0][0x228] ;  /* 0x00008a0000067ab9 */ /* 0x000fe20000000800 */
[----:B------:R-:W2:Y:S04]  /*478b0*/  LDL.LU R252, [R1+0x634] ;  /* 0x0006340001fc7983 */ /* 0x000ea80000300800 */
[----:B------:R-:W2:Y:S04]  /*478c0*/  LDL.LU R141, [R1+0x434] ;  /* 0x00043400018d7983 */ /* 0x000ea80000300800 */
[----:B------:R-:W2:Y:S04]  /*478d0*/  LDL.LU R142, [R1+0x234] ;  /* 0x00023400018e7983 */ /* 0x000ea80000300800 */
[----:B------:R1:W-:Y:S01]  /*478e0*/  @P6 STG.E desc[UR8][R26.64], R21 ;  /* 0x000000151a006986 */ /* 0x0003e2000c101908 */
[----:B------:R-:W-:Y:S01]  /*478f0*/  ISETP.LT.AND P6, PT, R152, UR5, !P5 ;  /* 0x0000000598007c0c */ /* 0x000fe2000efc1270 */
[----:B------:R-:W-:-:S02]  /*47900*/  ULDC UR5, c[0x0][0x228] ;  /* 0x00008a0000057ab9 */ /* 0x000fc40000000800 */
[----:B------:R-:W2:Y:S04]  /*47910*/  LDL.LU R155, [R1+0x34] ;  /* 0x00003400019b7983 */ /* 0x000ea80000300800 */
[----:B------:R-:W2:Y:S01]  /*47920*/  LDL.LU R151, [R1+0xe78] ;  /* 0x000e780001977983 */ /* 0x000ea20000300800 */
[----:B-1----:R-:W-:-:S03]  /*47930*/  IMAD.WIDE R26, R18, 0x4, R4 ;  /* 0x00000004121a7825 */ /* 0x002fc600078e0204 */
[----:B------:R-:W2:Y:S04]  /*47940*/  LDL.LU R149, [R1+0xe68] ;  /* 0x000e680001957983 */ /* 0x000ea80000300800 */
[----:B------:R1:W-:Y:S01]  /*47950*/  @P6 STG.E desc[UR8][R26.64], R20 ;  /* 0x000000141a006986 */ /* 0x0003e2000c101908 */
[----:B------:R-:W-:Y:S01]  /*47960*/  ISETP.LT.AND P6, PT, R154, UR5, !P5 ;  /* 0x000000059a007c0c */ /* 0x000fe2000efc1270 */
[----:B------:R-:W-:Y:S02]  /*47970*/  ULDC UR5, c[0x0][0x228] ;  /* 0x00008a0000057ab9 */ /* 0x000fe40000000800 */
[----:B------:R-:W-:Y:S01]  /*47980*/  ISETP.LT.AND P5, PT, R153, UR5, !P5 ;  /* 0x0000000599007c0c */ /* 0x000fe2000efa1270 */
[----:B------:R-:W-:Y:S01]  /*47990*/  ULDC UR5, c[0x0][0x22c] ;  /* 0x00008b0000057ab9 */ /* 0x000fe20000000800 */
[----:B------:R-:W2:Y:S04]  /*479a0*/  LDL.LU R150, [R1+0xc28] ;  /* 0x000c280001967983 */ /* 0x000ea80000300800 */
[----:B------:R-:W2:Y:S01]  /*479b0*/  LDL.LU R148, [R1+0x1044] ;  /* 0x0010440001947983 */ /* 0x000ea20000300800 */
[----:B-1----:R-:W-:-:S03]  /*479c0*/  IMAD.WIDE R26, R18, 0x4, R6 ;  /* 0x00000004121a7825 */ /* 0x002fc600078e0206 */
[----:B------:R-:W2:Y:S04]  /*479d0*/  LDL.LU R21, [R1+0x638] ;  /* 0x0006380001157983 */ /* 0x000ea80000300800 */
[----:B------:R1:W-:Y:S04]  /*479e0*/  @P6 STG.E desc[UR8][R26.64], R19 ;  /* 0x000000131a006986 */ /* 0x0003e8000c101908 */
[----:B------:R-:W2:Y:S01]  /*479f0*/  LDL.LU R20, [R1+0x438] ;  /* 0x0004380001147983 */ /* 0x000ea20000300800 */
[----:B-1----:R-:W-:-:S03]  /*47a00*/  IMAD.WIDE R26, R18, 0x4, R8 ;  /* 0x00000004121a7825 */ /* 0x002fc600078e0208 */
[----:B------:R-:W2:Y:S04]  /*47a10*/  LDL.LU R18, [R1+0x238] ;  /* 0x0002380001127983 */ /* 0x000ea80000300800 */
[----:B----4-:R3:W-:Y:S01]  /*47a20*/  @P5 STG.E desc[UR8][R26.64], R17 ;  /* 0x000000111a005986 */ /* 0x0107e2000c101908 */
[----:B------:R-:W-:Y:S01]  /*47a30*/  ISETP.GE.AND P5, PT, R140, UR5, PT ;  /* 0x000000058c007c0c */ /* 0x000fe2000bfa6270 */
[----:B------:R-:W-:-:S03]  /*47a40*/  ULDC UR5, c[0x0][0x228] ;  /* 0x00008a0000057ab9 */ /* 0x000fc60000000800 */
[----:B------:R-:W-:Y:S01]  /*47a50*/  ISETP.LT.AND P6, PT, R23, UR6, !P5 ;  /* 0x0000000617007c0c */ /* 0x000fe2000efc1270 */
[----:B---3--:R-:W-:Y:S01]  /*47a60*/  IMAD.WIDE R26, R13, 0x4, R2 ;  /* 0x000000040d1a7825 */ /* 0x008fe200078e0202 */
[----:B------:R-:W3:Y:S01]  /*47a70*/  LDL.LU R17, [R1+0x1048] ;  /* 0x0010480001117983 */ /* 0x000ee20000300800 */
[----:B------:R-:W-:-:S10]  /*47a80*/  ULDC.64 UR6, c[0x0][0x228] ;  /* 0x00008a0000067ab9 */ /* 0x000fd40000000a00 */
[----:B------:R1:W-:Y:S01]  /*47a90*/  @P6 STG.E desc[UR8][R26.64], R16 ;  /* 0x000000101a006986 */ /* 0x0003e2000c101908 */
[----:B------:R-:W-:Y:S01]  /*47aa0*/  ISETP.LT.AND P6, PT, R152, UR5, !P5 ;  /* 0x0000000598007c0c */ /* 0x000fe2000efc1270 */
[----:B------:R-:W-:Y:S01]  /*47ab0*/  ULDC UR5, c[0x0][0x228] ;  /* 0x00008a0000057ab9 */ /* 0x000fe20000000800 */
[----:B-1----:R-:W-:Y:S01]  /*47ac0*/  IMAD.WIDE R26, R13, 0x4, R4 ;  /* 0x000000040d1a7825 */ /* 0x002fe200078e0204 */
[----:B------:R-:W4:Y:S10]  /*47ad0*/  LDL.LU R16, [R1+0x38] ;  /* 0x0000380001107983 */ /* 0x000f340000300800 */
[----:B------:R1:W-:Y:S01]  /*47ae0*/  @P6 STG.E desc[UR8][R26.64], R15 ;  /* 0x0000000f1a006986 */ /* 0x0003e2000c101908 */
[----:B------:R-:W-:Y:S01]  /*47af0*/  ISETP.LT.AND P6, PT, R154, UR5, !P5 ;  /* 0x000000059a007c0c */ /* 0x000fe2000efc1270 */
[----:B------:R-:W-:-:S02]  /*47b00*/  ULDC UR5, c[0x0][0x228] ;  /* 0x00008a0000057ab9 */ /* 0x000fc40000000800 */
[----:B------:R-:W-:Y:S01]  /*47b10*/  ISETP.LT.AND P5, PT, R153, UR5, !P5 ;  /* 0x0000000599007c0c */ /* 0x000fe2000efa1270 */
[----:B------:R-:W-:Y:S01]  /*47b20*/  VIADD R140, R22, 0x1b ;  /* 0x0000001b168c7836 */ /* 0x000fe20000000000 */
[----:B------:R-:W-:Y:S01]  /*47b30*/  ULDC UR5, c[0x0][0x228] ;  /* 0x00008a0000057ab9 */ /* 0x000fe20000000800 */
[C---:B-1----:R-:W-:Y:S01]  /*47b40*/  IMAD.WIDE R26, R13.reuse, 0x4, R6 ;  /* 0x000000040d1a7825 */ /* 0x042fe200078e0206 */
[----:B------:R-:W4:Y:S06]  /*47b50*/  LDL.LU R15, [R1+0xe7c] ;  /* 0x000e7c00010f7983 */ /* 0x000f2c0000300800 */
[----:B--2---:R1:W-:Y:S02]  /*47b60*/  @P6 STG.E desc[UR8][R26.64], R14 ;  /* 0x0000000e1a006986 */ /* 0x0043e4000c101908 */
[----:B-1----:R-:W-:-:S02]  /*47b70*/  IMAD.WIDE R26, R13, 0x4, R8 ;  /* 0x000000040d1a7825 */ /* 0x002fc400078e0208 */
[----:B------:R-:W2:Y:S04]  /*47b80*/  LDL.LU R14, [R1+0xe6c] ;  /* 0x000e6c00010e7983 */ /* 0x000ea80000300800 */
[----:B------:R-:W2:Y:S04]  /*47b90*/  LDL.LU R13, [R1+0xc2c] ;  /* 0x000c2c00010d7983 */ /* 0x000ea80000300800 */
[----:B------:R-:W2:Y:S04]  /*47ba0*/  LDL.LU R19, [R1+0x104c] ;  /* 0x00104c0001137983 */ /* 0x000ea80000300800 */
[----:B------:R1:W-:Y:S04]  /*47bb0*/  @P5 STG.E desc[UR8][R26.64], R251 ;  /* 0x000000fb1a005986 */ /* 0x0003e8000c101908 */
[----:B-1----:R-:W3:Y:S01]  /*47bc0*/  LDL.LU R251, [R1+0x828] ;  /* 0x0008280001fb7983 */ /* 0x002ee20000300800 */
[----:B------:R-:W-:-:S04]  /*47bd0*/  ISETP.GE.AND P5, PT, R140, UR7, PT ;  /* 0x000000078c007c0c */ /* 0x000fc8000bfa6270 */
[----:B------:R-:W-:Y:S01]  /*47be0*/  ISETP.LT.AND P6, PT, R23, UR5, !P5 ;  /* 0x0000000517007c0c */ /* 0x000fe2000efc1270 */
[----:B------:R-:W-:Y:S01]  /*47bf0*/  IMAD.WIDE R26, R143, 0x4, R2 ;  /* 0x000000048f1a7825 */ /* 0x000fe200078e0202 */
[----:B------:R-:W-:-:S11]  /*47c00*/  ULDC UR5, c[0x0][0x228] ;  /* 0x00008a0000057ab9 */ /* 0x000fd60000000800 */
[----:B------:R1:W-:Y:S01]  /*47c10*/  @P6 STG.E desc[UR8][R26.64], R252 ;  /* 0x000000fc1a006986 */ /* 0x0003e2000c101908 */
[----:B------:R-:W-:Y:S01]  /*47c20*/  ISETP.LT.AND P6, PT, R152, UR5, !P5 ;  /* 0x0000000598007c0c */ /* 0x000fe2000efc1270 */
[----:B------:R-:W-:Y:S01]  /*47c30*/  ULDC UR5, c[0x0][0x228] ;  /* 0x00008a0000057ab9 */ /* 0x000fe20000000800 */
[----:B-1----:R-:W-:-:S11]  /*47c40*/  IMAD.WIDE R26, R143, 0x4, R4 ;  /* 0x000000048f1a7825 */ /* 0x002fd600078e0204 */
[----:B------:R1:W-:Y:S01]  /*47c50*/  @P6 STG.E desc[UR8][R26.64], R141 ;  /* 0x0000008d1a006986 */ /* 0x0003e2000c101908 */
[----:B------:R-:W-:Y:S01]  /*47c60*/  ISETP.LT.AND P6, PT, R154, UR5, !P5 ;  /* 0x000000059a007c0c */ /* 0x000fe2000efc1270 */
[----:B------:R-:W-:Y:S01]  /*47c70*/  ULDC UR5, c[0x0][0x22c] ;  /* 0x00008b0000057ab9 */ /* 0x000fe20000000800 */
[----:B------:R-:W-:Y:S01]  /*47c80*/  ISETP.LT.AND P5, PT, R153, UR6, !P5 ;  /* 0x0000000699007c0c */ /* 0x000fe2000efa1270 */
[----:B-1----:R-:W-:-:S10]  /*47c90*/  IMAD.WIDE R26, R143, 0x4, R6 ;  /* 0x000000048f1a7825 */ /* 0x002fd400078e0206 */
[----:B------:R1:W-:Y:S02]  /*47ca0*/  @P6 STG.E desc[UR8][R26.64], R142 ;  /* 0x0000008e1a006986 */ /* 0x0003e4000c101908 */
[----:B-1----:R-:W-:-:S05]  /*47cb0*/  IMAD.WIDE R26, R143, 0x4, R8 ;  /* 0x000000048f1a7825 */ /* 0x002fca00078e0208 */
[----:B------:R1:W-:Y:S02]  /*47cc0*/  @P5 STG.E desc[UR8][R26.64], R155 ;  /* 0x0000009b1a005986 */ /* 0x0003e4000c101908 */
[----:B-1----:R-:W-:-:S05]  /*47cd0*/  IMAD.WIDE R26, R148, 0x4, R2 ;  /* 0x00000004941a7825 */ /* 0x002fca00078e0202 */
[----:B------:R1:W-:Y:S02]  /*47ce0*/  @P4 STG.E desc[UR8][R26.64], R151 ;  /* 0x000000971a004986 */ /* 0x0003e4000c101908 */
[----:B-1----:R-:W-:-:S05]  /*47cf0*/  IMAD.WIDE R26, R148, 0x4, R4 ;  /* 0x00000004941a7825 */ /* 0x002fca00078e0204 */
[----:B------:R1:W-:Y:S02]  /*47d00*/  @P3 STG.E desc[UR8][R26.64], R149 ;  /* 0x000000951a003986 */ /* 0x0003e4000c101908 */
[----:B-1----:R-:W-:-:S05]  /*47d10*/  IMAD.WIDE R26, R148, 0x4, R6 ;  /* 0x00000004941a7825 */ /* 0x002fca00078e0206 */
[----:B------:R1:W-:Y:S02]  /*47d20*/  @P2 STG.E desc[UR8][R26.64], R150 ;  /* 0x000000961a002986 */ /* 0x0003e4000c101908 */
[----:B-1----:R-:W-:Y:S01]  /*47d30*/  IMAD.WIDE R26, R148, 0x4, R8 ;  /* 0x00000004941a7825 */ /* 0x002fe200078e0208 */
[C---:B------:R-:W-:Y:S02]  /*47d40*/  LOP3.LUT P2, RZ, R0.reuse, 0x2, RZ, 0xc0, !PT ;  /* 0x0000000200ff7812 */ /* 0x040fe4000784c0ff */
[C---:B------:R-:W-:Y:S02]  /*47d50*/  LOP3.LUT P3, RZ, R0.reuse, 0x4, RZ, 0xc0, !PT ;  /* 0x0000000400ff7812 */ /* 0x040fe4000786c0ff */
[C---:B------:R-:W-:Y:S02]  /*47d60*/  LOP3.LUT P4, RZ, R0.reuse, 0x20, RZ, 0xc0, !PT ;  /* 0x0000002000ff7812 */ /* 0x040fe4000788c0ff */
[C---:B------:R-:W-:Y:S02]  /*47d70*/  LOP3.LUT P5, RZ, R0.reuse, 0x40, RZ, 0xc0, !PT ;  /* 0x0000004000ff7812 */ /* 0x040fe400078ac0ff */
[C---:B------:R-:W-:Y:S01]  /*47d80*/  LOP3.LUT P6, RZ, R0.reuse, 0x80, RZ, 0xc0, !PT ;  /* 0x0000008000ff7812 */ /* 0x040fe200078cc0ff */
[----:B---3--:R1:W-:Y:S01]  /*47d90*/  @P1 STG.E desc[UR8][R26.64], R251 ;  /* 0x000000fb1a001986 */ /* 0x0083e2000c101908 */
[----:B------:R-:W-:Y:S01]  /*47da0*/  LOP3.LUT P1, RZ, R0, 0x1, RZ, 0xc0, !PT ;  /* 0x0000000100ff7812 */ /* 0x000fe2000782c0ff */
[----:B-1----:R-:W-:-:S12]  /*47db0*/  IMAD.WIDE R26, R17, 0x4, R2 ;  /* 0x00000004111a7825 */ /* 0x002fd800078e0202 */
[----:B------:R1:W-:Y:S02]  /*47dc0*/  @P1 STG.E desc[UR8][R26.64], R21 ;  /* 0x000000151a001986 */ /* 0x0003e4000c101908 */
[----:B-1----:R-:W-:-:S05]  /*47dd0*/  IMAD.WIDE R26, R17, 0x4, R4 ;  /* 0x00000004111a7825 */ /* 0x002fca00078e0204 */
[----:B------:R1:W-:Y:S02]  /*47de0*/  @P2 STG.E desc[UR8][R26.64], R20 ;  /* 0x000000141a002986 */ /* 0x0003e4000c101908 */
[----:B-1----:R-:W-:-:S05]  /*47df0*/  IMAD.WIDE R26, R17, 0x4, R6 ;  /* 0x00000004111a7825 */ /* 0x002fca00078e0206 */
[----:B------:R1:W-:Y:S02]  /*47e00*/  @P3 STG.E desc[UR8][R26.64], R18 ;  /* 0x000000121a003986 */ /* 0x0003e4000c101908 */
[----:B-1----:R-:W-:Y:S02]  /*47e10*/  IMAD.WIDE R26, R17, 0x4, R8 ;  /* 0x00000004111a7825 */ /* 0x002fe400078e0208 */
[----:B------:R-:W3:Y:S04]  /*47e20*/  LDL.LU R18, [R1+0x82c] ;  /* 0x00082c0001127983 */ /* 0x000ee80000300800 */
[----:B----4-:R2:W-:Y:S04]  /*47e30*/  @P4 STG.E desc[UR8][R26.64], R16 ;  /* 0x000000101a004986 */ /* 0x0105e8000c101908 */
[----:B------:R-:W4:Y:S01]  /*47e40*/  LDL.LU R17, [R1+0x63c] ;  /* 0x00063c0001117983 */ /* 0x000f220000300800 */
[----:B--2---:R-:W-:-:S03]  /*47e50*/  IMAD.WIDE R26, R19, 0x4, R2 ;  /* 0x00000004131a7825 */ /* 0x004fc600078e0202 */
[----:B------:R-:W2:Y:S04]  /*47e60*/  LDL.LU R16, [R1+0x43c] ;  /* 0x00043c0001107983 */ /* 0x000ea80000300800 */
[----:B------:R1:W-:Y:S02]  /*47e70*/  @P5 STG.E desc[UR8][R26.64], R15 ;  /* 0x0000000f1a005986 */ /* 0x0003e4000c101908 */
[C---:B-1----:R-:W-:Y:S02]  /*47e80*/  IMAD.WIDE R26, R19.reuse, 0x4, R4 ;  /* 0x00000004131a7825 */ /* 0x042fe400078e0204 */
[----:B------:R-:W2:Y:S04]  /*47e90*/  LDL.LU R15, [R1+0x23c] ;  /* 0x00023c00010f7983 */ /* 0x000ea80000300800 */
[----:B------:R1:W-:Y:S04]  /*47ea0*/  @P6 STG.E desc[UR8][R26.64], R14 ;  /* 0x0000000e1a006986 */ /* 0x0003e8000c101908 */
[----:B-1----:R-:W4:Y:S01]  /*47eb0*/  LDL.LU R14, [R1+0x1050] ;  /* 0x00105000010e7983 */ /* 0x002f220000300800 */
[----:B------:R-:W-:-:S05]  /*47ec0*/  IMAD.WIDE R26, R19, 0x4, R6 ;  /* 0x00000004131a7825 */ /* 0x000fca00078e0206 */
[----:B------:R1:W-:Y:S04]  /*47ed0*/  @P0 STG.E desc[UR8][R26.64], R13 ;  /* 0x0000000d1a000986 */ /* 0x0003e8000c101908 */
[----:B-1----:R-:W2:Y:S04]  /*47ee0*/  LDL.LU R13, [R1+0x3c] ;  /* 0x00003c00010d7983 */ /* 0x002ea80000300800 */
[----:B------:R-:W2:Y:S04]  /*47ef0*/  LDL.LU R155, [R1+0x1054] ;  /* 0x00105400019b7983 */ /* 0x000ea80000300800 */
[----:B------:R-:W2:Y:S04]  /*47f00*/  LDL.LU R141, [R1+0xe80] ;  /* 0x000e8000018d7983 */ /* 0x000ea80000300800 */
[----:B------:R-:W2:Y:S01]  /*47f10*/  LDL.LU R142, [R1+0xc30] ;  /* 0x000c3000018e7983 */ /* 0x000ea20000300800 */
[----:B------:R-:W-:-:S03]  /*47f20*/  LOP3.LUT P1, RZ, R0, 0x200000, RZ, 0xc0, !PT ;  /* 0x0020000000ff7812 */ /* 0x000fc6000782c0ff */
[----:B------:R-:W2:Y:S01]  /*47f30*/  LDL.LU R143, [R1+0xa30] ;  /* 0x000a3000018f7983 */ /* 0x000ea20000300800 */
[----:B------:R-:W-:-:S03]  /*47f40*/  LOP3.LUT R25, R25, 0xffefffff, RZ, 0xc0, !PT ;  /* 0xffefffff19197812 */ /* 0x000fc600078ec0ff */
[----:B------:R-:W2:Y:S04]  /*47f50*/  LDL.LU R151, [R1+0x840] ;  /* 0x0008400001977983 */ /* 0x000ea80000300800 */
[----:B------:R-:W2:Y:S02]  /*47f60*/  LDL.LU R251, [R1+0x1058] ;  /* 0x0010580001fb7983 */ /* 0x000ea40000300800 */
[----:B------:R-:W-:Y:S02]  /*47f70*/  @P1 LOP3.LUT R25, R25, 0x100000, RZ, 0xfc, !PT ;  /* 0x0010000019191812 */ /* 0x000fe400078efcff */
[----:B------:R-:W-:Y:S01]  /*47f80*/  LOP3.LUT P1, RZ, R0, 0x100000, RZ, 0xc0, !PT ;  /* 0x0010000000ff7812 */ /* 0x000fe2000782c0ff */
[----:B------:R-:W2:Y:S01]  /*47f90*/  LDL.LU R149, [R1+0x830] ;  /* 0x0008300001957983 */ /* 0x000ea20000300800 */
[----:B------:R-:W-:-:S03]  /*47fa0*/  LOP3.LUT R25, R25, 0xffdfffff, RZ, 0xc0, !PT ;  /* 0xffdfffff19197812 */ /* 0x000fc600078ec0ff */
[----:B------:R-:W2:Y:S01]  /*47fb0*/  LDL.LU R150, [R1+0x640] ;  /* 0x0006400001967983 */ /* 0x000ea20000300800 */
[C---:B------:R-:W-:Y:S02]  /*47fc0*/  LOP3.LUT P4, RZ, R0.reuse, 0x200, RZ, 0xc0, !PT ;  /* 0x0000020000ff7812 */ /* 0x040fe4000788c0ff */
[C---:B------:R-:W-:Y:S01]  /*47fd0*/  LOP3.LUT P5, RZ, R0.reuse, 0x400, RZ, 0xc0, !PT ;  /* 0x0000040000ff7812 */ /* 0x040fe200078ac0ff */
[----:B------:R-:W2:Y:S04]  /*47fe0*/  LDL.LU R148, [R1+0x440] ;  /* 0x0004400001947983 */ /* 0x000ea80000300800 */
[----:B------:R-:W-:Y:S02]  /*47ff0*/  @P1 LOP3.LUT R25, R25, 0x200000, RZ, 0xfc, !PT ;  /* 0x0020000019191812 */ /* 0x000fe400078efcff */
[----:B------:R-:W-:-:S02]  /*48000*/  LOP3.LUT P1, RZ, R0, 0x80000, RZ, 0xc0, !PT ;  /* 0x0008000000ff7812 */ /* 0x000fc4000782c0ff */
[----:B------:R-:W-:-:S11]  /*48010*/  LOP3.LUT R25, R25, 0xffbfffff, RZ, 0xc0, !PT ;  /* 0xffbfffff19197812 */ /* 0x000fd600078ec0ff */
[----:B------:R-:W-:Y:S02]  /*48020*/  @P1 LOP3.LUT R25, R25, 0x400000, RZ, 0xfc, !PT ;  /* 0x0040000019191812 */ /* 0x000fe400078efcff */
[----:B------:R-:W-:Y:S02]  /*48030*/  LOP3.LUT P1, RZ, R0, 0x40000, RZ, 0xc0, !PT ;  /* 0x0004000000ff7812 */ /* 0x000fe4000782c0ff */
[----:B------:R-:W-:Y:S01]  /*48040*/  LOP3.LUT R25, R25, 0xff7fffff, RZ, 0xc0, !PT ;  /* 0xff7fffff19197812 */ /* 0x000fe200078ec0ff */
[----:B------:R-:W-:-:S10]  /*48050*/  IMAD.WIDE R26, R19, 0x4, R8 ;  /* 0x00000004131a7825 */ /* 0x000fd400078e0208 */
[----:B------:R-:W-:Y:S02]  /*48060*/  @P1 LOP3.LUT R25, R25, 0x800000, RZ, 0xfc, !PT ;  /* 0x0080000019191812 */ /* 0x000fe400078efcff */
[----:B------:R-:W-:Y:S02]  /*48070*/  LOP3.LUT P1, RZ, R0, 0x20000, RZ, 0xc0, !PT ;  /* 0x0002000000ff7812 */ /* 0x000fe4000782c0ff */
[----:B------:R-:W-:-:S11]  /*48080*/  LOP3.LUT R25, R25, 0xfeffffff, RZ, 0xc0, !PT ;  /* 0xfeffffff19197812 */ /* 0x000fd600078ec0ff */
[----:B------:R-:W-:Y:S02]  /*48090*/  @P1 LOP3.LUT R25, R25, 0x1000000, RZ, 0xfc, !PT ;  /* 0x0100000019191812 */ /* 0x000fe400078efcff */
[----:B------:R-:W-:Y:S02]  /*480a0*/  LOP3.LUT P1, RZ, R0, 0x10000, RZ, 0xc0, !PT ;  /* 0x0001000000ff7812 */ /* 0x000fe4000782c0ff */
[----:B------:R-:W-:-:S11]  /*480b0*/  LOP3.LUT R25, R25, 0xfdffffff, RZ, 0xc0, !PT ;  /* 0xfdffffff19197812 */ /* 0x000fd600078ec0ff */
[----:B------:R-:W-:Y:S02]  /*480c0*/  @P1 LOP3.LUT R25, R25, 0x2000000, RZ, 0xfc, !PT ;  /* 0x0200000019191812 */ /* 0x000fe400078efcff */
[C---:B------:R-:W-:Y:S02]  /*480d0*/  LOP3.LUT P1, RZ, R0.reuse, 0x8000, RZ, 0xc0, !PT ;  /* 0x0000800000ff7812 */ /* 0x040fe4000782c0ff */
[----:B------:R-:W-:Y:S02]  /*480e0*/  LOP3.LUT R25, R25, 0xfbffffff, RZ, 0xc0, !PT ;  /* 0xfbffffff19197812 */ /* 0x000fe400078ec0ff */
[----:B------:R-:W-:-:S09]  /*480f0*/  LOP3.LUT P6, RZ, R0, 0x800, RZ, 0xc0, !PT ;  /* 0x0000080000ff7812 */ /* 0x000fd200078cc0ff */
[----:B------:R-:W-:Y:S02]  /*48100*/  @P1 LOP3.LUT R25, R25, 0x4000000, RZ, 0xfc, !PT ;  /* 0x0400000019191812 */ /* 0x000fe400078efcff */
[C---:B------:R-:W-:Y:S02]  /*48110*/  LOP3.LUT P1, RZ, R0.reuse, 0x4000, RZ, 0xc0, !PT ;  /* 0x0000400000ff7812 */ /* 0x040fe4000782c0ff */
[----:B------:R-:W-:Y:S02]  /*48120*/  LOP3.LUT P0, RZ, R0, 0x1000, RZ, 0xc0, !PT ;  /* 0x0000100000ff7812 */ /* 0x000fe4000780c0ff */
[----:B------:R-:W-:-:S09]  /*48130*/  LOP3.LUT R25, R25, 0xf7ffffff, RZ, 0xc0, !PT ;  /* 0xf7ffffff19197812 */ /* 0x000fd200078ec0ff */
[----:B------:R-:W-:Y:S02]  /*48140*/  @P1 LOP3.LUT R25, R25, 0x8000000, RZ, 0xfc, !PT ;  /* 0x0800000019191812 */ /* 0x000fe400078efcff */
[----:B------:R-:W-:Y:S01]  /*48150*/  LOP3.LUT P1, RZ, R0, 0x2000, RZ, 0xc0, !PT ;  /* 0x0000200000ff7812 */ /* 0x000fe2000782c0ff */
[----:B---3--:R4:W-:Y:S02]  /*48160*/  @P4 STG.E desc[UR8][R26.64], R18 ;  /* 0x000000121a004986 */ /* 0x0089e4000c101908 */
[----:B----4-:R-:W-:-:S05]  /*48170*/  IMAD.WIDE R26, R14, 0x4, R2 ;  /* 0x000000040e1a7825 */ /* 0x010fca00078e0202 */
[----:B------:R1:W-:Y:S04]  /*48180*/  @P5 STG.E desc[UR8][R26.64], R17 ;  /* 0x000000111a005986 */ /* 0x0003e8000c101908 */
[----:B-1----:R-:W3:Y:S04]  /*48190*/  LDL.LU R17, [R1+0x105c] ;  /* 0x00105c0001117983 */ /* 0x002ee80000300800 */
[----:B------:R-:W4:Y:S04]  /*481a0*/  LDL.LU R21, [R1+0x240] ;  /* 0x0002400001157983 */ /* 0x000f280000300800 */
[----:B------:R-:W3:Y:S04]  /*481b0*/  LDL.LU R20, [R1+0xe84] ;  /* 0x000e840001147983 */ /* 0x000ee80000300800 */
[----:B------:R-:W3:Y:S01]  /*481c0*/  LDL.LU R19, [R1+0xc34] ;  /* 0x000c340001137983 */ /* 0x000ee20000300800 */
[----:B------:R-:W-:-:S03]  /*481d0*/  IMAD.WIDE R26, R14, 0x4, R4 ;  /* 0x000000040e1a7825 */ /* 0x000fc600078e0204 */
[----:B------:R-:W3:Y:S04]  /*481e0*/  LDL.LU R18, [R1+0xa34] ;  /* 0x000a340001127983 */ /* 0x000ee80000300800 */
[----:B--2---:R1:W-:Y:S02]  /*481f0*/  @P6 STG.E desc[UR8][R26.64], R16 ;  /* 0x000000101a006986 */ /* 0x0043e4000c101908 */
[----:B-1----:R-:W-:-:S05]  /*48200*/  IMAD.WIDE R26, R14, 0x4, R6 ;  /* 0x000000040e1a7825 */ /* 0x002fca00078e0206 */
[----:B------:R1:W-:Y:S02]  /*48210*/  @P0 STG.E desc[UR8][R26.64], R15 ;  /* 0x0000000f1a000986 */ /* 0x0003e4000c101908 */
[----:B-1----:R-:W-:Y:S02]  /*48220*/  IMAD.WIDE R26, R14, 0x4, R8 ;  /* 0x000000040e1a7825 */ /* 0x002fe400078e0208 */
[----:B------:R-:W2:Y:S04]  /*48230*/  LDL.LU R15, [R1+0x844] ;  /* 0x00084400010f7983 */ /* 0x000ea80000300800 */
[----:B------:R1:W-:Y:S04]  /*48240*/  @P1 STG.E desc[UR8][R26.64], R13 ;  /* 0x0000000d1a001986 */ /* 0x0003e8000c101908 */
[----:B------:R-:W2:Y:S04]  /*48250*/  LDL.LU R14, [R1+0x834] ;  /* 0x00083400010e7983 */ /* 0x000ea80000300800 */
[----:B-1----:R-:W2:Y:S04]  /*48260*/  LDL.LU R13, [R1+0x644] ;  /* 0x00064400010d7983 */ /* 0x002ea80000300800 */
[----:B------:R-:W2:Y:S01]  /*48270*/  LDL.LU R16, [R1+0x1060] ;  /* 0x0010600001107983 */ /* 0x000ea20000300800 */
[----:B------:R-:W-:Y:S01]  /*48280*/  LOP3.LUT P1, RZ, R25, 0x8000000, RZ, 0xc0, !PT ;  /* 0x0800000019ff7812 */ /* 0x000fe2000782c0ff */
[----:B------:R-:W-:-:S12]  /*48290*/  IMAD.WIDE R26, R155, 0x4, R2 ;  /* 0x000000049b1a7825 */ /* 0x000fd800078e0202 */
[----:B------:R1:W-:Y:S01]  /*482a0*/  @P1 STG.E desc[UR8][R26.64], R141 ;  /* 0x0000008d1a001986 */ /* 0x0003e2000c101908 */
[----:B------:R-:W-:Y:S01]  /*482b0*/  LOP3.LUT P1, RZ, R25, 0x4000000, RZ, 0xc0, !PT ;  /* 0x0400000019ff7812 */ /* 0x000fe2000782c0ff */
[----:B-1----:R-:W-:-:S12]  /*482c0*/  IMAD.WIDE R26, R155, 0x4, R4 ;  /* 0x000000049b1a7825 */ /* 0x002fd800078e0204 */
        /* <DEDUP_REMOVED lines=8> */
[----:B-1----:R-:W-:Y:S01]  /*48350*/  IMAD.WIDE R26, R251, 0x4, R2 ;  /* 0x00000004fb1a7825 */ /* 0x002fe200078e0202 */
[----:B------:R-:W-:Y:S01]  /*48360*/  LOP3.LUT P2, RZ, R0, 0x400000, RZ, 0xc0, !PT ;  /* 0x0040000000ff7812 */ /* 0x000fe2000784c0ff */
[----:B------:R-:W2:Y:S10]  /*48370*/  LDL.LU R151, [R1+0x1068] ;  /* 0x0010680001977983 */ /* 0x000eb40000300800 */
[----:B------:R1:W-:Y:S01]  /*48380*/  @P1 STG.E desc[UR8][R26.64], R149 ;  /* 0x000000951a001986 */ /* 0x0003e2000c101908 */
[----:B------:R-:W-:Y:S01]  /*48390*/  LOP3.LUT P1, RZ, R25, 0x400000, RZ, 0xc0, !PT ;  /* 0x0040000019ff7812 */ /* 0x000fe2000782c0ff */
[----:B-1----:R-:W-:-:S12]  /*483a0*/  IMAD.WIDE R26, R251, 0x4, R4 ;  /* 0x00000004fb1a7825 */ /* 0x002fd800078e0204 */
[----:B------:R1:W-:Y:S01]  /*483b0*/  @P1 STG.E desc[UR8][R26.64], R150 ;  /* 0x000000961a001986 */ /* 0x0003e2000c101908 */
[----:B------:R-:W-:Y:S01]  /*483c0*/  LOP3.LUT P1, RZ, R25, 0x200000, RZ, 0xc0, !PT ;  /* 0x0020000019ff7812 */ /* 0x000fe2000782c0ff */
[----:B-1----:R-:W-:-:S12]  /*483d0*/  IMAD.WIDE R26, R251, 0x4, R6 ;  /* 0x00000004fb1a7825 */ /* 0x002fd800078e0206 */
[----:B------:R1:W-:Y:S01]  /*483e0*/  @P1 STG.E desc[UR8][R26.64], R148 ;  /* 0x000000941a001986 */ /* 0x0003e2000c101908 */
[----:B------:R-:W-:Y:S02]  /*483f0*/  LOP3.LUT P1, RZ, R25, 0x100000, RZ, 0xc0, !PT ;  /* 0x0010000019ff7812 */ /* 0x000fe4000782c0ff */
[C---:B------:R-:W-:Y:S01]  /*48400*/  LOP3.LUT P3, RZ, R0.reuse, 0x800000, RZ, 0xc0, !PT ;  /* 0x0080000000ff7812 */ /* 0x040fe2000786c0ff */
[----:B-1----:R-:W-:Y:S01]  /*48410*/  IMAD.WIDE R26, R251, 0x4, R8 ;  /* 0x00000004fb1a7825 */ /* 0x002fe200078e0208 */
[C---:B------:R-:W-:Y:S02]  /*48420*/  LOP3.LUT P4, RZ, R0.reuse, 0x1000000, RZ, 0xc0, !PT ;  /* 0x0100000000ff7812 */ /* 0x040fe4000788c0ff */
[C---:B------:R-:W-:Y:S02]  /*48430*/  LOP3.LUT P5, RZ, R0.reuse, 0x2000000, RZ, 0xc0, !PT ;  /* 0x0200000000ff7812 */ /* 0x040fe400078ac0ff */
[C---:B------:R-:W-:Y:S02]  /*48440*/  LOP3.LUT P6, RZ, R0.reuse, 0x4000000, RZ, 0xc0, !PT ;  /* 0x0400000000ff7812 */ /* 0x040fe400078cc0ff */
[----:B------:R-:W-:-:S03]  /*48450*/  LOP3.LUT P0, RZ, R0, 0x8000000, RZ, 0xc0, !PT ;  /* 0x0800000000ff7812 */ /* 0x000fc6000780c0ff */
[----:B----4-:R3:W-:Y:S02]  /*48460*/  @P1 STG.E desc[UR8][R26.64], R21 ;  /* 0x000000151a001986 */ /* 0x0107e4000c101908 */
[----:B---3--:R-:W-:-:S05]  /*48470*/  IMAD.WIDE R26, R17, 0x4, R2 ;  /* 0x00000004111a7825 */ /* 0x008fca00078e0202 */
[----:B------:R1:W-:Y:S02]  /*48480*/  @P2 STG.E desc[UR8][R26.64], R20 ;  /* 0x000000141a002986 */ /* 0x0003e4000c101908 */
[----:B-1----:R-:W-:-:S05]  /*48490*/  IMAD.WIDE R26, R17, 0x4, R4 ;  /* 0x00000004111a7825 */ /* 0x002fca00078e0204 */
[----:B------:R1:W-:Y:S04]  /*484a0*/  @P3 STG.E desc[UR8][R26.64], R19 ;  /* 0x000000131a003986 */ /* 0x0003e8000c101908 */
[----:B-1----:R-:W3:Y:S01]  /*484b0*/  LDL.LU R19, [R1+0x444] ;  /* 0x0004440001137983 */ /* 0x002ee20000300800 */
[----:B------:R-:W-:-:S05]  /*484c0*/  IMAD.WIDE R26, R17, 0x4, R6 ;  /* 0x00000004111a7825 */ /* 0x000fca00078e0206 */
[----:B------:R1:W-:Y:S02]  /*484d0*/  @P4 STG.E desc[UR8][R26.64], R18 ;  /* 0x000000121a004986 */ /* 0x0003e4000c101908 */
[----:B-1----:R-:W-:Y:S02]  /*484e0*/  IMAD.WIDE R26, R17, 0x4, R8 ;  /* 0x00000004111a7825 */ /* 0x002fe400078e0208 */
[----:B------:R-:W4:Y:S04]  /*484f0*/  LDL.LU R18, [R1+0x244] ;  /* 0x0002440001127983 */ /* 0x000f280000300800 */
[----:B--2---:R1:W-:Y:S04]  /*48500*/  @P5 STG.E desc[UR8][R26.64], R15 ;  /* 0x0000000f1a005986 */ /* 0x0043e8000c101908 */
[----:B------:R-:W2:Y:S01]  /*48510*/  LDL.LU R17, [R1+0xe88] ;  /* 0x000e880001117983 */ /* 0x000ea20000300800 */
[----:B-1----:R-:W-:-:S03]  /*48520*/  IMAD.WIDE R26, R16, 0x4, R2 ;  /* 0x00000004101a7825 */ /* 0x002fc600078e0202 */
[----:B------:R-:W2:Y:S04]  /*48530*/  LDL.LU R15, [R1+0xc38] ;  /* 0x000c3800010f7983 */ /* 0x000ea80000300800 */
[----:B------:R1:W-:Y:S02]  /*48540*/  @P6 STG.E desc[UR8][R26.64], R14 ;  /* 0x0000000e1a006986 */ /* 0x0003e4000c101908 */
[----:B-1----:R-:W-:Y:S02]  /*48550*/  IMAD.WIDE R26, R16, 0x4, R4 ;  /* 0x00000004101a7825 */ /* 0x002fe400078e0204 */
[----:B------:R-:W2:Y:S04]  /*48560*/  LDL.LU R14, [R1+0xa38] ;  /* 0x000a3800010e7983 */ /* 0x000ea80000300800 */
[----:B------:R1:W-:Y:S04]  /*48570*/  @P0 STG.E desc[UR8][R26.64], R13 ;  /* 0x0000000d1a000986 */ /* 0x0003e8000c101908 */
[----:B-1----:R-:W2:Y:S01]  /*48580*/  LDL.LU R13, [R1+0x1064] ;  /* 0x00106400010d7983 */ /* 0x002ea20000300800 */
        /* <DEDUP_REMOVED lines=8> */
[----:B------:R-:W-:-:S02]  /*48610*/  LOP3.LUT R25, R25, 0xffffdfff, RZ, 0xc0, !PT ;  /* 0xffffdfff19197812 */ /* 0x000fc400078ec0ff */
[----:B------:R-:W-:Y:S01]  /*48620*/  LOP3.LUT P4, RZ, R0, 0x10000000, RZ, 0xc0, !PT ;  /* 0x1000000000ff7812 */ /* 0x000fe2000788c0ff */
[----:B------:R-:W-:Y:S01]  /*48630*/  IMAD.WIDE R26, R16, 0x4, R6 ;  /* 0x00000004101a7825 */ /* 0x000fe200078e0206 */
[----:B------:R-:W2:Y:S04]  /*48640*/  LDL.LU R150, [R1+0xe8c] ;  /* 0x000e8c0001967983 */ /* 0x000ea80000300800 */
[----:B------:R-:W2:Y:S03]  /*48650*/  LDL.LU R148, [R1+0xc3c] ;  /* 0x000c3c0001947983 */ /* 0x000ea60000300800 */
[----:B------:R-:W-:Y:S01]  /*48660*/  @P1 LOP3.LUT R25, R25, 0x2000, RZ, 0xfc, !PT ;  /* 0x0000200019191812 */ /* 0x000fe200078efcff */
[----:B------:R-:W2:Y:S01]  /*48670*/  LDL.LU R251, [R1+0xa3c] ;  /* 0x000a3c0001fb7983 */ /* 0x000ea20000300800 */
[----:B------:R-:W-:-:S02]  /*48680*/  LOP3.LUT P1, RZ, R10, 0x40, RZ, 0xc0, !PT ;  /* 0x000000400aff7812 */ /* 0x000fc4000782c0ff */
[----:B------:R-:W-:Y:S01]  /*48690*/  LOP3.LUT R25, R25, 0xffffbfff, RZ, 0xc0, !PT ;  /* 0xffffbfff19197812 */ /* 0x000fe200078ec0ff */
[----:B------:R-:W2:Y:S04]  /*486a0*/  LDL.LU R21, [R1+0x106c] ;  /* 0x00106c0001157983 */ /* 0x000ea80000300800 */
[----:B------:R-:W2:Y:S06]  /*486b0*/  LDL.LU R20, [R1+0x84c] ;  /* 0x00084c0001147983 */ /* 0x000eac0000300800 */
[----:B------:R-:W-:-:S02]  /*486c0*/  @P1 LOP3.LUT R25, R25, 0x4000, RZ, 0xfc, !PT ;  /* 0x0000400019191812 */ /* 0x000fc400078efcff */
[----:B------:R-:W-:Y:S02]  /*486d0*/  LOP3.LUT P1, RZ, R10, 0x20, RZ, 0xc0, !PT ;  /* 0x000000200aff7812 */ /* 0x000fe4000782c0ff */
[----:B------:R-:W-:-:S11]  /*486e0*/  LOP3.LUT R25, R25, 0xffff7fff, RZ, 0xc0, !PT ;  /* 0xffff7fff19197812 */ /* 0x000fd600078ec0ff */
[----:B------:R-:W-:Y:S02]  /*486f0*/  @P1 LOP3.LUT R25, R25, 0x8000, RZ, 0xfc, !PT ;  /* 0x0000800019191812 */ /* 0x000fe400078efcff */
[----:B------:R-:W-:Y:S02]  /*48700*/  LOP3.LUT P1, RZ, R10, 0x10, RZ, 0xc0, !PT ;  /* 0x000000100aff7812 */ /* 0x000fe4000782c0ff */
[----:B------:R-:W-:-:S11]  /*48710*/  LOP3.LUT R25, R25, 0xfffeffff, RZ, 0xc0, !PT ;  /* 0xfffeffff19197812 */ /* 0x000fd600078ec0ff */
[----:B------:R-:W-:Y:S02]  /*48720*/  @P1 LOP3.LUT R25, R25, 0x10000, RZ, 0xfc, !PT ;  /* 0x0001000019191812 */ /* 0x000fe400078efcff */
[----:B------:R-:W-:Y:S02]  /*48730*/  LOP3.LUT P1, RZ, R10, 0x8, RZ, 0xc0, !PT ;  /* 0x000000080aff7812 */ /* 0x000fe4000782c0ff */
[----:B------:R-:W-:-:S11]  /*48740*/  LOP3.LUT R25, R25, 0xfffdffff, RZ, 0xc0, !PT ;  /* 0xfffdffff19197812 */ /* 0x000fd600078ec0ff */
[----:B------:R-:W-:Y:S02]  /*48750*/  @P1 LOP3.LUT R25, R25, 0x20000, RZ, 0xfc, !PT ;  /* 0x0002000019191812 */ /* 0x000fe400078efcff */
[----:B------:R-:W-:Y:S02]  /*48760*/  LOP3.LUT P1, RZ, R10, 0x4, RZ, 0xc0, !PT ;  /* 0x000000040aff7812 */ /* 0x000fe4000782c0ff */
[----:B------:R-:W-:Y:S02]  /*48770*/  LOP3.LUT R25, R25, 0xfffbffff, RZ, 0xc0, !PT ;  /* 0xfffbffff19197812 */ /* 0x000fe400078ec0ff */
[C---:B------:R-:W-:Y:S02]  /*48780*/  LOP3.LUT P5, RZ, R0.reuse, 0x20000000, RZ, 0xc0, !PT ;  /* 0x2000000000ff7812 */ /* 0x040fe400078ac0ff */
[----:B------:R-:W-:-:S07]  /*48790*/  LOP3.LUT P6, RZ, R0, 0x40000000, RZ, 0xc0, !PT ;  /* 0x4000000000ff7812 */ /* 0x000fce00078cc0ff */
[----:B------:R-:W-:Y:S02]  /*487a0*/  @P1 LOP3.LUT R25, R25, 0x40000, RZ, 0xfc, !PT ;  /* 0x0004000019191812 */ /* 0x000fe400078efcff */
[----:B------:R-:W-:Y:S02]  /*487b0*/  LOP3.LUT P1, RZ, R10, 0x2, RZ, 0xc0, !PT ;  /* 0x000000020aff7812 */ /* 0x000fe4000782c0ff */
[----:B------:R-:W-:Y:S02]  /*487c0*/  LOP3.LUT P0, RZ, R0, 0x80000000, RZ, 0xc0, !PT ;  /* 0x8000000000ff7812 */ /* 0x000fe4000780c0ff */
[----:B------:R-:W-:-:S09]  /*487d0*/  LOP3.LUT R25, R25, 0xfff7ffff, RZ, 0xc0, !PT ;  /* 0xfff7ffff19197812 */ /* 0x000fd200078ec0ff */
[----:B------:R-:W-:Y:S02]  /*487e0*/  @P1 LOP3.LUT R25, R25, 0x80000, RZ, 0xfc, !PT ;  /* 0x0008000019191812 */ /* 0x000fe400078efcff */
[----:B------:R-:W-:Y:S01]  /*487f0*/  LOP3.LUT P1, RZ, R10, 0x1, RZ, 0xc0, !PT ;  /* 0x000000010aff7812 */ /* 0x000fe2000782c0ff */
[----:B---3--:R1:W-:Y:S02]  /*48800*/  @P4 STG.E desc[UR8][R26.64], R19 ;  /* 0x000000131a004986 */ /* 0x0083e4000c101908 */
[----:B-1----:R-:W-:Y:S02]  /*48810*/  IMAD.WIDE R26, R16, 0x4, R8 ;  /* 0x00000004101a7825 */ /* 0x002fe400078e0208 */
[----:B------:R-:W3:Y:S04]  /*48820*/  LDL.LU R16, [R1+0x1070] ;  /* 0x0010700001107983 */ /* 0x000ee80000300800 */
[----:B------:R-:W3:Y:S04]  /*48830*/  LDL.LU R149, [R1+0x248] ;  /* 0x0002480001957983 */ /* 0x000ee80000300800 */
[----:B----4-:R1:W-:Y:S04]  /*48840*/  @P5 STG.E desc[UR8][R26.64], R18 ;  /* 0x000000121a005986 */ /* 0x0103e8000c101908 */
[----:B------:R-:W4:Y:S04]  /*48850*/  LDL.LU R19, [R1+0x83c] ;  /* 0x00083c0001137983 */ /* 0x000f280000300800 */
[----:B-1----:R-:W4:Y:S01]  /*48860*/  LDL.LU R18, [R1+0x64c] ;  /* 0x00064c0001127983 */ /* 0x002f220000300800 */
[----:B--2---:R-:W-:-:S05]  /*48870*/  IMAD.WIDE R26, R13, 0x4, R2 ;  /* 0x000000040d1a7825 */ /* 0x004fca00078e0202 */
[----:B------:R1:W-:Y:S02]  /*48880*/  @P6 STG.E desc[UR8][R26.64], R17 ;  /* 0x000000111a006986 */ /* 0x0003e4000c101908 */
[C---:B-1----:R-:W-:Y:S02]  /*48890*/  IMAD.WIDE R26, R13.reuse, 0x4, R4 ;  /* 0x000000040d1a7825 */ /* 0x042fe400078e0204 */
[----:B------:R-:W2:Y:S04]  /*488a0*/  LDL.LU R17, [R1+0x44c] ;  /* 0x00044c0001117983 */ /* 0x000ea80000300800 */
[----:B------:R1:W-:Y:S02]  /*488b0*/  @P0 STG.E desc[UR8][R26.64], R15 ;  /* 0x0000000f1a000986 */ /* 0x0003e4000c101908 */
[----:B-1----:R-:W-:-:S05]  /*488c0*/  IMAD.WIDE R26, R13, 0x4, R6 ;  /* 0x000000040d1a7825 */ /* 0x002fca00078e0206 */
[----:B------:R1:W-:Y:S02]  /*488d0*/  @P1 STG.E desc[UR8][R26.64], R14 ;  /* 0x0000000e1a001986 */ /* 0x0003e4000c101908 */
[----:B-1----:R-:W-:Y:S02]  /*488e0*/  IMAD.WIDE R26, R13, 0x4, R8 ;  /* 0x000000040d1a7825 */ /* 0x002fe400078e0208 */
[----:B------:R-:W2:Y:S04]  /*488f0*/  LDL.LU R14, [R1+0x24c] ;  /* 0x00024c00010e7983 */ /* 0x000ea80000300800 */
[----:B------:R-:W2:Y:S04]  /*48900*/  LDL.LU R13, [R1+0xea0] ;  /* 0x000ea000010d7983 */ /* 0x000ea80000300800 */
[----:B------:R-:W2:Y:S01]  /*48910*/  LDL.LU R15, [R1+0x1074] ;  /* 0x00107400010f7983 */ /* 0x000ea20000300800 */
[----:B------:R-:W-:-:S13]  /*48920*/  LOP3.LUT P1, RZ, R25, 0x80000, RZ, 0xc0, !PT ;  /* 0x0008000019ff7812 */ /* 0x000fda000782c0ff */
        /* <DEDUP_REMOVED lines=12> */
[C---:B------:R-:W-:Y:S02]  /*489f0*/  LOP3.LUT P2, RZ, R10.reuse, 0x200, RZ, 0xc0, !PT ;  /* 0x000002000aff7812 */ /* 0x040fe4000784c0ff */
[C---:B------:R-:W-:Y:S02]  /*48a00*/  LOP3.LUT P3, RZ, R10.reuse, 0x400, RZ, 0xc0, !PT ;  /* 0x000004000aff7812 */ /* 0x040fe4000786c0ff */
[C---:B------:R-:W-:Y:S02]  /*48a10*/  LOP3.LUT P4, RZ, R10.reuse, 0x800, RZ, 0xc0, !PT ;  /* 0x000008000aff7812 */ /* 0x040fe4000788c0ff */
[C---:B------:R-:W-:Y:S02]  /*48a20*/  LOP3.LUT P5, RZ, R10.reuse, 0x1000, RZ, 0xc0, !PT ;  /* 0x000010000aff7812 */ /* 0x040fe400078ac0ff */
[----:B------:R-:W-:-:S02]  /*48a30*/  LOP3.LUT P6, RZ, R10, 0x2000, RZ, 0xc0, !PT ;  /* 0x000020000aff7812 */ /* 0x000fc400078cc0ff */
[----:B------:R-:W-:Y:S01]  /*48a40*/  LOP3.LUT P0, RZ, R10, 0x4000, RZ, 0xc0, !PT ;  /* 0x000040000aff7812 */ /* 0x000fe2000780c0ff */
[----:B---3--:R1:W-:Y:S01]  /*48a50*/  @P1 STG.E desc[UR8][R26.64], R149 ;  /* 0x000000951a001986 */ /* 0x0083e2000c101908 */
[----:B------:R-:W-:Y:S01]  /*48a60*/  LOP3.LUT P1, RZ, R25, 0x4000, RZ, 0xc0, !PT ;  /* 0x0000400019ff7812 */ /* 0x000fe2000782c0ff */
[----:B-1----:R-:W-:Y:S02]  /*48a70*/  IMAD.WIDE R26, R21, 0x4, R2 ;  /* 0x00000004151a7825 */ /* 0x002fe400078e0202 */
[----:B------:R-:W3:Y:S10]  /*48a80*/  LDL.LU R149, [R1+0x107c] ;  /* 0x00107c0001957983 */ /* 0x000ef40000300800 */
[----:B------:R1:W-:Y:S01]  /*48a90*/  @P1 STG.E desc[UR8][R26.64], R150 ;  /* 0x000000961a001986 */ /* 0x0003e2000c101908 */
[----:B------:R-:W-:Y:S01]  /*48aa0*/  LOP3.LUT P1, RZ, R25, 0x2000, RZ, 0xc0, !PT ;  /* 0x0000200019ff7812 */ /* 0x000fe2000782c0ff */
[----:B-1----:R-:W-:-:S12]  /*48ab0*/  IMAD.WIDE R26, R21, 0x4, R4 ;  /* 0x00000004151a7825 */ /* 0x002fd800078e0204 */
[----:B------:R1:W-:Y:S01]  /*48ac0*/  @P1 STG.E desc[UR8][R26.64], R148 ;  /* 0x000000941a001986 */ /* 0x0003e2000c101908 */
[----:B------:R-:W-:Y:S01]  /*48ad0*/  LOP3.LUT P1, RZ, R25, 0x1000, RZ, 0xc0, !PT ;  /* 0x0000100019ff7812 */ /* 0x000fe2000782c0ff */
[----:B-1----:R-:W-:-:S12]  /*48ae0*/  IMAD.WIDE R26, R21, 0x4, R6 ;  /* 0x00000004151a7825 */ /* 0x002fd800078e0206 */
[----:B------:R1:W-:Y:S02]  /*48af0*/  @P1 STG.E desc[UR8][R26.64], R251 ;  /* 0x000000fb1a001986 */ /* 0x0003e4000c101908 */
[----:B-1----:R-:W-:-:S05]  /*48b00*/  IMAD.WIDE R26, R21, 0x4, R8 ;  /* 0x00000004151a7825 */ /* 0x002fca00078e0208 */
[----:B------:R1:W-:Y:S02]  /*48b10*/  @P2 STG.E desc[UR8][R26.64], R20 ;  /* 0x000000141a002986 */ /* 0x0003e4000c101908 */
[----:B-1----:R-:W-:-:S05]  /*48b20*/  IMAD.WIDE R26, R16, 0x4, R2 ;  /* 0x00000004101a7825 */ /* 0x002fca00078e0202 */
[----:B----4-:R1:W-:Y:S02]  /*48b30*/  @P3 STG.E desc[UR8][R26.64], R19 ;  /* 0x000000131a003986 */ /* 0x0103e4000c101908 */
[----:B-1----:R-:W-:-:S05]  /*48b40*/  IMAD.WIDE R26, R16, 0x4, R4 ;  /* 0x00000004101a7825 */ /* 0x002fca00078e0204 */
[----:B------:R1:W-:Y:S02]  /*48b50*/  @P4 STG.E desc[UR8][R26.64], R18 ;  /* 0x000000121a004986 */ /* 0x0003e4000c101908 */
[----:B-1----:R-:W-:-:S05]  /*48b60*/  IMAD.WIDE R26, R16, 0x4, R6 ;  /* 0x00000004101a7825 */ /* 0x002fca00078e0206 */
[----:B--2---:R1:W-:Y:S02]  /*48b70*/  @P5 STG.E desc[UR8][R26.64], R17 ;  /* 0x000000111a005986 */ /* 0x0043e4000c101908 */
[----:B-1----:R-:W-:Y:S02]  /*48b80*/  IMAD.WIDE R26, R16, 0x4, R8 ;  /* 0x00000004101a7825 */ /* 0x002fe400078e0208 */
[----:B------:R-:W2:Y:S04]  /*48b90*/  LDL.LU R17, [R1+0xe90] ;  /* 0x000e900001117983 */ /* 0x000ea80000300800 */
[----:B------:R1:W-:Y:S04]  /*48ba0*/  @P6 STG.E desc[UR8][R26.64], R14 ;  /* 0x0000000e1a006986 */ /* 0x0003e8000c101908 */
[----:B------:R-:W4:Y:S01]  /*48bb0*/  LDL.LU R16, [R1+0xc40] ;  /* 0x000c400001107983 */ /* 0x000f220000300800 */
[----:B-1----:R-:W-:-:S05]  /*48bc0*/  IMAD.WIDE R26, R15, 0x4, R2 ;  /* 0x000000040f1a7825 */ /* 0x002fca00078e0202 */
[----:B------:R1:W-:Y:S04]  /*48bd0*/  @P0 STG.E desc[UR8][R26.64], R13 ;  /* 0x0000000d1a000986 */ /* 0x0003e8000c101908 */
[----:B-1----:R-:W3:Y:S04]  /*48be0*/  LDL.LU R13, [R1+0xa40] ;  /* 0x000a4000010d7983 */ /* 0x002ee80000300800 */
[----:B------:R-:W3:Y:S04]  /*48bf0*/  LDL.LU R140, [R1+0x850] ;  /* 0x00085000018c7983 */ /* 0x000ee80000300800 */
[----:B------:R-:W3:Y:S04]  /*48c00*/  LDL.LU R252, [R1+0x650] ;  /* 0x0006500001fc7983 */ /* 0x000ee80000300800 */
[----:B------:R-:W3:Y:S04]  /*48c10*/  LDL.LU R14, [R1+0x1078] ;  /* 0x00107800010e7983 */ /* 0x000ee80000300800 */
[----:B------:R-:W3:Y:S01]  /*48c20*/  LDL.LU R141, [R1+0x450] ;  /* 0x00045000018d7983 */ /* 0x000ee20000300800 */
[----:B------:R-:W-:-:S02]  /*48c30*/  LOP3.LUT P1, RZ, R10, 0x8000000, RZ, 0xc0, !PT ;  /* 0x080000000aff7812 */ /* 0x000fc4000782c0ff */
[----:B------:R-:W-:Y:S01]  /*48c40*/  LOP3.LUT R25, R25, 0xffffffef, RZ, 0xc0, !PT ;  /* 0xffffffef19197812 */ /* 0x000fe200078ec0ff */
[----:B------:R-:W3:Y:S04]  /*48c50*/  LDL.LU R142, [R1+0x250] ;  /* 0x00025000018e7983 */ /* 0x000ee80000300800 */
[----:B------:R-:W3:Y:S04]  /*48c60*/  LDL.LU R143, [R1+0xea4] ;  /* 0x000ea400018f7983 */ /* 0x000ee80000300800 */
[----:B------:R-:W3:Y:S02]  /*48c70*/  LDL.LU R155, [R1+0xe94] ;  /* 0x000e9400019b7983 */ /* 0x000ee40000300800 */
[----:B------:R-:W-:-:S02]  /*48c80*/  @P1 LOP3.LUT R25, R25, 0x10, RZ, 0xfc, !PT ;  /* 0x0000001019191812 */ /* 0x000fc400078efcff */
[----:B------:R-:W-:Y:S01]  /*48c90*/  LOP3.LUT P1, RZ, R10, 0x4000000, RZ, 0xc0, !PT ;  /* 0x040000000aff7812 */ /* 0x000fe2000782c0ff */
[----:B------:R-:W3:Y:S01]  /*48ca0*/  LDL.LU R151, [R1+0xc44] ;  /* 0x000c440001977983 */ /* 0x000ee20000300800 */
[----:B------:R-:W-:-:S03]  /*48cb0*/  LOP3.LUT R25, R25, 0xffffffdf, RZ, 0xc0, !PT ;  /* 0xffffffdf19197812 */ /* 0x000fc600078ec0ff */
[----:B------:R-:W3:Y:S04]  /*48cc0*/  LDL.LU R150, [R1+0xa44] ;  /* 0x000a440001967983 */ /* 0x000ee80000300800 */
[----:B------:R-:W3:Y:S04]  /*48cd0*/  LDL.LU R148, [R1+0x854] ;  /* 0x0008540001947983 */ /* 0x000ee80000300800 */
[----:B------:R-:W-:Y:S01]  /*48ce0*/  @P1 LOP3.LUT R25, R25, 0x20, RZ, 0xfc, !PT ;  /* 0x0000002019191812 */ /* 0x000fe200078efcff */
[----:B------:R-:W3:Y:S01]  /*48cf0*/  LDL.LU R251, [R1+0x654] ;  /* 0x0006540001fb7983 */ /* 0x000ee20000300800 */
[----:B------:R-:W-:-:S02]  /*48d00*/  LOP3.LUT P1, RZ, R10, 0x2000000, RZ, 0xc0, !PT ;  /* 0x020000000aff7812 */ /* 0x000fc4000782c0ff */
[----:B------:R-:W-:Y:S01]  /*48d10*/  LOP3.LUT R25, R25, 0xffffffbf, RZ, 0xc0, !PT ;  /* 0xffffffbf19197812 */ /* 0x000fe200078ec0ff */
[----:B------:R-:W3:Y:S01]  /*48d20*/  LDL.LU R21, [R1+0x454] ;  /* 0x0004540001157983 */ /* 0x000ee20000300800 */
[----:B------:R-:W-:-:S03]  /*48d30*/  LOP3.LUT P4, RZ, R10, 0x8000, RZ, 0xc0, !PT ;  /* 0x000080000aff7812 */ /* 0x000fc6000788c0ff */
[----:B------:R-:W3:Y:S01]  /*48d40*/  LDL.LU R20, [R1+0x1080] ;  /* 0x0010800001147983 */ /* 0x000ee20000300800 */
[C---:B------:R-:W-:Y:S01]  /*48d50*/  LOP3.LUT P5, RZ, R10.reuse, 0x10000, RZ, 0xc0, !PT ;  /* 0x000100000aff7812 */ /* 0x040fe200078ac0ff */
[----:B------:R-:W-:Y:S01]  /*48d60*/  IMAD.WIDE R26, R15, 0x4, R4 ;  /* 0x000000040f1a7825 */ /* 0x000fe200078e0204 */
[C---:B------:R-:W-:Y:S01]  /*48d70*/  LOP3.LUT P6, RZ, R10.reuse, 0x20000, RZ, 0xc0, !PT ;  /* 0x000200000aff7812 */ /* 0x040fe200078cc0ff */
[----:B------:R-:W3:Y:S02]  /*48d80*/  LDL.LU R19, [R1+0x254] ;  /* 0x0002540001137983 */ /* 0x000ee40000300800 */
[----:B------:R-:W-:Y:S02]  /*48d90*/  @P1 LOP3.LUT R25, R25, 0x40, RZ, 0xfc, !PT ;  /* 0x0000004019191812 */ /* 0x000fe400078efcff */
[----:B------:R-:W-:Y:S01]  /*48da0*/  LOP3.LUT P1, RZ, R10, 0x1000000, RZ, 0xc0, !PT ;  /* 0x010000000aff7812 */ /* 0x000fe2000782c0ff */
[----:B------:R-:W3:Y:S01]  /*48db0*/  LDL.LU R18, [R1+0xea8] ;  /* 0x000ea80001127983 */ /* 0x000ee20000300800 */
        /* <DEDUP_REMOVED lines=12> */
[----:B------:R-:W-:Y:S02]  /*48e80*/  LOP3.LUT P1, RZ, R10, 0x100000, RZ, 0xc0, !PT ;  /* 0x001000000aff7812 */ /* 0x000fe4000782c0ff */
[----:B------:R-:W-:-:S11]  /*48e90*/  LOP3.LUT R25, R25, 0xfffff7ff, RZ, 0xc0, !PT ;  /* 0xfffff7ff19197812 */ /* 0x000fd600078ec0ff */
[----:B------:R-:W-:Y:S02]  /*48ea0*/  @P1 LOP3.LUT R25, R25, 0x800, RZ, 0xfc, !PT ;  /* 0x0000080019191812 */ /* 0x000fe400078efcff */
[----:B------:R-:W-:Y:S01]  /*48eb0*/  LOP3.LUT P1, RZ, R10, 0x80000, RZ, 0xc0, !PT ;  /* 0x000800000aff7812 */ /* 0x000fe2000782c0ff */
[----:B--2---:R1:W-:Y:S02]  /*48ec0*/  @P4 STG.E desc[UR8][R26.64], R17 ;  /* 0x000000111a004986 */ /* 0x0043e4000c101908 */
[C---:B-1----:R-:W-:Y:S02]  /*48ed0*/  IMAD.WIDE R26, R15.reuse, 0x4, R6 ;  /* 0x000000040f1a7825 */ /* 0x042fe400078e0206 */
[----:B------:R-:W2:Y:S04]  /*48ee0*/  LDL.LU R17, [R1+0xe98] ;  /* 0x000e980001117983 */ /* 0x000ea80000300800 */
[----:B----4-:R1:W-:Y:S02]  /*48ef0*/  @P5 STG.E desc[UR8][R26.64], R16 ;  /* 0x000000101a005986 */ /* 0x0103e4000c101908 */
[----:B-1----:R-:W-:-:S02]  /*48f00*/  IMAD.WIDE R26, R15, 0x4, R8 ;  /* 0x000000040f1a7825 */ /* 0x002fc400078e0208 */
[----:B------:R-:W4:Y:S04]  /*48f10*/  LDL.LU R16, [R1+0xc48] ;  /* 0x000c480001107983 */ /* 0x000f280000300800 */
[----:B---3--:R1:W-:Y:S04]  /*48f20*/  @P6 STG.E desc[UR8][R26.64], R13 ;  /* 0x0000000d1a006986 */ /* 0x0083e8000c101908 */
[----:B------:R-:W3:Y:S01]  /*48f30*/  LDL.LU R15, [R1+0x1084] ;  /* 0x00108400010f7983 */ /* 0x000ee20000300800 */
[----:B-1----:R-:W-:-:S03]  /*48f40*/  IMAD.WIDE R26, R14, 0x4, R2 ;  /* 0x000000040e1a7825 */ /* 0x002fc600078e0202 */
[----:B------:R-:W4:Y:S04]  /*48f50*/  LDL.LU R13, [R1+0x1aa0] ;  /* 0x001aa000010d7983 */ /* 0x000f280000300800 */
[----:B------:R1:W-:Y:S02]  /*48f60*/  @P0 STG.E desc[UR8][R26.64], R140 ;  /* 0x0000008c1a000986 */ /* 0x0003e4000c101908 */
[----:B-1----:R-:W-:-:S05]  /*48f70*/  IMAD.WIDE R26, R14, 0x4, R4 ;  /* 0x000000040e1a7825 */ /* 0x002fca00078e0204 */
[----:B------:R1:W-:Y:S01]  /*48f80*/  @P1 STG.E desc[UR8][R26.64], R252 ;  /* 0x000000fc1a001986 */ /* 0x0003e2000c101908 */
[----:B------:R-:W-:Y:S01]  /*48f90*/  LOP3.LUT P1, RZ, R25, 0x800, RZ, 0xc0, !PT ;  /* 0x0000080019ff7812 */ /* 0x000fe2000782c0ff */
[----:B-1----:R-:W-:-:S12]  /*48fa0*/  IMAD.WIDE R26, R14, 0x4, R6 ;  /* 0x000000040e1a7825 */ /* 0x002fd800078e0206 */
[----:B------:R1:W-:Y:S02]  /*48fb0*/  @P1 STG.E desc[UR8][R26.64], R141 ;  /* 0x0000008d1a001986 */ /* 0x0003e4000c101908 */
[----:B-1----:R-:W-:Y:S02]  /*48fc0*/  IMAD.WIDE R26, R14, 0x4, R8 ;  /* 0x000000040e1a7825 */ /* 0x002fe400078e0208 */
[----:B------:R-:W4:Y:S01]  /*48fd0*/  LDL.LU R14, [R1+0xa48] ;  /* 0x000a4800010e7983 */ /* 0x000f220000300800 */
        /* <DEDUP_REMOVED lines=14> */
[C---:B------:R-:W-:Y:S01]  /*490c0*/  LOP3.LUT P1, RZ, R25.reuse, 0x20, RZ, 0xc0, !PT ;  /* 0x0000002019ff7812 */ /* 0x040fe2000782c0ff */
[----:B-1----:R-:W-:Y:S01]  /*490d0*/  IMAD.WIDE R26, R20, 0x4, R2 ;  /* 0x00000004141a7825 */ /* 0x002fe200078e0202 */
[----:B------:R-:W-:Y:S01]  /*490e0*/  LOP3.LUT P2, RZ, R10, 0x10000000, RZ, 0xc0, !PT ;  /* 0x100000000aff7812 */ /* 0x000fe2000784c0ff */
[----:B------:R-:W4:Y:S10]  /*490f0*/  LDL.LU R150, [R1+0x1090] ;  /* 0x0010900001967983 */ /* 0x000f340000300800 */
[----:B------:R1:W-:Y:S01]  /*49100*/  @P1 STG.E desc[UR8][R26.64], R148 ;  /* 0x000000941a001986 */ /* 0x0003e2000c101908 */
[----:B------:R-:W-:-:S02]  /*49110*/  LOP3.LUT P1, RZ, R25, 0x10, RZ, 0xc0, !PT ;  /* 0x0000001019ff7812 */ /* 0x000fc4000782c0ff */
[----:B------:R-:W-:Y:S01]  /*49120*/  LOP3.LUT P3, RZ, R10, 0x20000000, RZ, 0xc0, !PT ;  /* 0x200000000aff7812 */ /* 0x000fe2000786c0ff */
[----:B-1----:R-:W-:-:S10]  /*49130*/  IMAD.WIDE R26, R20, 0x4, R4 ;  /* 0x00000004141a7825 */ /* 0x002fd400078e0204 */
[----:B------:R1:W-:Y:S01]  /*49140*/  @P1 STG.E desc[UR8][R26.64], R251 ;  /* 0x000000fb1a001986 */ /* 0x0003e2000c101908 */
[----:B------:R-:W-:Y:S01]  /*49150*/  LOP3.LUT P4, RZ, R10, 0x40000000, RZ, 0xc0, !PT ;  /* 0x400000000aff7812 */ /* 0x000fe2000788c0ff */
[----:B-1----:R-:W-:-:S05]  /*49160*/  IMAD.WIDE R26, R20, 0x4, R6 ;  /* 0x00000004141a7825 */ /* 0x002fca00078e0206 */
[----:B------:R1:W-:Y:S01]  /*49170*/  @P2 STG.E desc[UR8][R26.64], R21 ;  /* 0x000000151a002986 */ /* 0x0003e2000c101908 */
[----:B------:R-:W-:Y:S01]  /*49180*/  LOP3.LUT P5, RZ, R10, 0x80000000, RZ, 0xc0, !PT ;  /* 0x800000000aff7812 */ /* 0x000fe200078ac0ff */
[----:B-1----:R-:W-:-:S05]  /*49190*/  IMAD.WIDE R26, R20, 0x4, R8 ;  /* 0x00000004141a7825 */ /* 0x002fca00078e0208 */
[----:B------:R3:W-:Y:S01]  /*491a0*/  @P3 STG.E desc[UR8][R26.64], R19 ;  /* 0x000000131a003986 */ /* 0x0007e2000c101908 */
[C---:B------:R-:W-:Y:S02]  /*491b0*/  LOP3.LUT P6, RZ, R11.reuse, 0x1, RZ, 0xc0, !PT ;  /* 0x000000010bff7812 */ /* 0x040fe400078cc0ff */
[----:B------:R-:W-:Y:S01]  /*491c0*/  LOP3.LUT P0, RZ, R11, 0x2, RZ, 0xc0, !PT ;  /* 0x000000020bff7812 */ /* 0x000fe2000780c0ff */
[----:B---3--:R-:W-:-:S05]  /*491d0*/  IMAD.WIDE R26, R15, 0x4, R2 ;  /* 0x000000040f1a7825 */ /* 0x008fca00078e0202 */
[----:B------:R1:W-:Y:S02]  /*491e0*/  @P4 STG.E desc[UR8][R26.64], R18 ;  /* 0x000000121a004986 */ /* 0x0003e4000c101908 */
[----:B-1----:R-:W-:-:S05]  /*491f0*/  IMAD.WIDE R26, R15, 0x4, R4 ;  /* 0x000000040f1a7825 */ /* 0x002fca00078e0204 */
[----:B--2---:R1:W-:Y:S02]  /*49200*/  @P5 STG.E desc[UR8][R26.64], R17 ;  /* 0x000000111a005986 */ /* 0x0043e4000c101908 */
[----:B-1----:R-:W-:-:S05]  /*49210*/  IMAD.WIDE R26, R15, 0x4, R6 ;  /* 0x000000040f1a7825 */ /* 0x002fca00078e0206 */
[----:B----4-:R1:W-:Y:S02]  /*49220*/  @P6 STG.E desc[UR8][R26.64], R16 ;  /* 0x000000101a006986 */ /* 0x0103e4000c101908 */
[----:B-1----:R-:W-:-:S05]  /*49230*/  IMAD.WIDE R26, R15, 0x4, R8 ;  /* 0x000000040f1a7825 */ /* 0x002fca00078e0208 */
[----:B------:R1:W-:Y:S04]  /*49240*/  @P0 STG.E desc[UR8][R26.64], R14 ;  /* 0x0000000e1a000986 */ /* 0x0003e8000c101908 */
[----:B-1----:R-:W2:Y:S04]  /*49250*/  LDL.LU R14, [R1+0x858] ;  /* 0x00085800010e7983 */ /* 0x002ea80000300800 */
[----:B------:R-:W3:Y:S04]  /*49260*/  LDL.LU R20, [R1+0x658] ;  /* 0x0006580001147983 */ /* 0x000ee80000300800 */
[----:B------:R-:W4:Y:S04]  /*49270*/  LDL.LU R19, [R1+0x458] ;  /* 0x0004580001137983 */ /* 0x000f280000300800 */
[----:B------:R-:W2:Y:S04]  /*49280*/  LDL.LU R18, [R1+0x1088] ;  /* 0x0010880001127983 */ /* 0x000ea80000300800 */
[----:B------:R-:W4:Y:S04]  /*49290*/  LDL.LU R17, [R1+0x258] ;  /* 0x0002580001117983 */ /* 0x000f280000300800 */
[----:B------:R-:W4:Y:S04]  /*492a0*/  LDL.LU R16, [R1+0xeac] ;  /* 0x000eac0001107983 */ /* 0x000f280000300800 */
[----:B------:R-:W4:Y:S04]  /*492b0*/  LDL.LU R15, [R1+0xe9c] ;  /* 0x000e9c00010f7983 */ /* 0x000f280000300800 */
[----:B------:R-:W4:Y:S01]  /*492c0*/  LDL.LU R142, [R1+0x108c] ;  /* 0x00108c00018e7983 */ /* 0x000f220000300800 */
[----:B------:R-:W-:-:S02]  /*492d0*/  LOP3.LUT P4, RZ, R11, 0x4, RZ, 0xc0, !PT ;  /* 0x000000040bff7812 */ /* 0x000fc4000788c0ff */
        /* <DEDUP_REMOVED lines=13> */
[----:B------:R-:W-:Y:S01]  /*493b0*/  LOP3.LUT R25, R25, 0xfffffffe, RZ, 0xc0, !PT ;  /* 0xfffffffe19197812 */ /* 0x000fe200078ec0ff */
[----:B--2---:R-:W-:-:S05]  /*493c0*/  IMAD.WIDE R26, R18, 0x4, R2 ;  /* 0x00000004121a7825 */ /* 0x004fca00078e0202 */
[----:B------:R1:W-:Y:S04]  /*493d0*/  @P4 STG.E desc[UR8][R26.64], R14 ;  /* 0x0000000e1a004986 */ /* 0x0003e8000c101908 */
[----:B-1----:R-:W2:Y:S04]  /*493e0*/  LDL.LU R14, [R1+0xc4c] ;  /* 0x000c4c00010e7983 */ /* 0x002ea80000300800 */
[----:B------:R-:W2:Y:S04]  /*493f0*/  LDL.LU R143, [R1+0xa4c] ;  /* 0x000a4c00018f7983 */ /* 0x000ea80000300800 */
[----:B------:R-:W2:Y:S01]  /*49400*/  LDL.LU R155, [R1+0x85c] ;  /* 0x00085c00019b7983 */ /* 0x000ea20000300800 */
[----:B------:R-:W-:-:S02]  /*49410*/  @P1 LOP3.LUT R25, R25, 0x1, RZ, 0xfc, !PT ;  /* 0x0000000119191812 */ /* 0x000fc400078efcff */
[----:B------:R-:W-:Y:S01]  /*49420*/  LOP3.LUT P1, RZ, R11, 0x200, RZ, 0xc0, !PT ;  /* 0x000002000bff7812 */ /* 0x000fe2000782c0ff */
[----:B------:R-:W2:Y:S01]  /*49430*/  LDL.LU R151, [R1+0x65c] ;  /* 0x00065c0001977983 */ /* 0x000ea20000300800 */
[----:B------:R-:W-:Y:S02]  /*49440*/  LOP3.LUT R25, R25, 0xfffffffd, RZ, 0xc0, !PT ;  /* 0xfffffffd19197812 */ /* 0x000fe400078ec0ff */
[C---:B------:R-:W-:Y:S01]  /*49450*/  LOP3.LUT P5, RZ, R11.reuse, 0x8, RZ, 0xc0, !PT ;  /* 0x000000080bff7812 */ /* 0x040fe200078ac0ff */
[----:B------:R-:W2:Y:S01]  /*49460*/  LDL.LU R149, [R1+0x45c] ;  /* 0x00045c0001957983 */ /* 0x000ea20000300800 */
[----:B------:R-:W-:-:S07]  /*49470*/  LOP3.LUT P6, RZ, R11, 0x10, RZ, 0xc0, !PT ;  /* 0x000000100bff7812 */ /* 0x000fce00078cc0ff */
[----:B------:R-:W-:Y:S02]  /*49480*/  @P1 LOP3.LUT R25, R25, 0x2, RZ, 0xfc, !PT ;  /* 0x0000000219191812 */ /* 0x000fe400078efcff */
[----:B------:R-:W-:Y:S01]  /*49490*/  LOP3.LUT P1, RZ, R11, 0x100, RZ, 0xc0, !PT ;  /* 0x000001000bff7812 */ /* 0x000fe2000782c0ff */
[----:B------:R-:W-:Y:S01]  /*494a0*/  IMAD.WIDE R26, R18, 0x4, R4 ;  /* 0x00000004121a7825 */ /* 0x000fe200078e0204 */
[----:B------:R-:W-:-:S04]  /*494b0*/  LOP3.LUT R25, R25, 0xfffffffb, RZ, 0xc0, !PT ;  /* 0xfffffffb19197812 */ /* 0x000fc800078ec0ff */
[----:B---3--:R1:W-:Y:S07]  /*494c0*/  @P5 STG.E desc[UR8][R26.64], R20 ;  /* 0x000000141a005986 */ /* 0x0083ee000c101908 */
[----:B------:R-:W-:Y:S02]  /*494d0*/  @P1 LOP3.LUT R25, R25, 0x4, RZ, 0xfc, !PT ;  /* 0x0000000419191812 */ /* 0x000fe400078efcff */
[C---:B------:R-:W-:Y:S01]  /*494e0*/  LOP3.LUT P1, RZ, R11.reuse, 0x80, RZ, 0xc0, !PT ;  /* 0x000000800bff7812 */ /* 0x040fe2000782c0ff */
[----:B-1----:R-:W-:Y:S01]  /*494f0*/  IMAD.WIDE R26, R18, 0x4, R6 ;  /* 0x00000004121a7825 */ /* 0x002fe200078e0206 */
[----:B------:R-:W-:-:S04]  /*49500*/  LOP3.LUT P0, RZ, R11, 0x20, RZ, 0xc0, !PT ;  /* 0x000000200bff7812 */ /* 0x000fc8000780c0ff */
[----:B----4-:R1:W-:Y:S01]  /*49510*/  @P6 STG.E desc[UR8][R26.64], R19 ;  /* 0x000000131a006986 */ /* 0x0103e2000c101908 */
[----:B------:R-:W-:-:S03]  /*49520*/  LOP3.LUT R25, R25, 0xfffffff7, RZ, 0xc0, !PT ;  /* 0xfffffff719197812 */ /* 0x000fc600078ec0ff */
[----:B-1----:R-:W3:Y:S04]  /*49530*/  LDL.LU R19, [R1+0x1094] ;  /* 0x0010940001137983 */ /* 0x002ee80000300800 */
[----:B------:R-:W4:Y:S01]  /*49540*/  LDL.LU R148, [R1+0x25c] ;  /* 0x00025c0001947983 */ /* 0x000f220000300800 */
[----:B------:R-:W-:Y:S02]  /*49550*/  @P1 LOP3.LUT R25, R25, 0x8, RZ, 0xfc, !PT ;  /* 0x0000000819191812 */ /* 0x000fe400078efcff */
[----:B------:R-:W-:Y:S01]  /*49560*/  LOP3.LUT P1, RZ, R11, 0x40, RZ, 0xc0, !PT ;  /* 0x000000400bff7812 */ /* 0x000fe2000782c0ff */
[----:B------:R-:W-:Y:S01]  /*49570*/  IMAD.WIDE R26, R18, 0x4, R8 ;  /* 0x00000004121a7825 */ /* 0x000fe200078e0208 */
[----:B------:R-:W3:Y:S04]  /*49580*/  LDL.LU R251, [R1+0xeb0] ;  /* 0x000eb00001fb7983 */ /* 0x000ee80000300800 */
[----:B------:R1:W-:Y:S04]  /*49590*/  @P0 STG.E desc[UR8][R26.64], R17 ;  /* 0x000000111a000986 */ /* 0x0003e8000c101908 */
[----:B------:R-:W3:Y:S04]  /*495a0*/  LDL.LU R21, [R1+0xc50] ;  /* 0x000c500001157983 */ /* 0x000ee80000300800 */
[----:B------:R-:W3:Y:S01]  /*495b0*/  LDL.LU R20, [R1+0xa50] ;  /* 0x000a500001147983 */ /* 0x000ee20000300800 */
[----:B-1----:R-:W-:-:S03]  /*495c0*/  IMAD.WIDE R26, R142, 0x4, R2 ;  /* 0x000000048e1a7825 */ /* 0x002fc600078e0202 */
[----:B------:R-:W3:Y:S04]  /*495d0*/  LDL.LU R18, [R1+0x860] ;  /* 0x0008600001127983 */ /* 0x000ee80000300800 */
[----:B------:R1:W-:Y:S01]  /*495e0*/  @P1 STG.E desc[UR8][R26.64], R16 ;  /* 0x000000101a001986 */ /* 0x0003e2000c101908 */
[----:B------:R-:W-:-:S03]  /*495f0*/  LOP3.LUT P1, RZ, R25, 0x8, RZ, 0xc0, !PT ;  /* 0x0000000819ff7812 */ /* 0x000fc6000782c0ff */
[----:B------:R-:W3:Y:S01]  /*49600*/  LDL.LU R17, [R1+0x1098] ;  /* 0x0010980001117983 */ /* 0x000ee20000300800 */
[----:B-1----:R-:W-:-:S03]  /*49610*/  IMAD.WIDE R26, R142, 0x4, R4 ;  /* 0x000000048e1a7825 */ /* 0x002fc600078e0204 */
[----:B------:R-:W3:Y:S06]  /*49620*/  LDL.LU R16, [R1+0x660] ;  /* 0x0006600001107983 */ /* 0x000eec0000300800 */
[----:B------:R1:W-:Y:S01]  /*49630*/  @P1 STG.E desc[UR8][R26.64], R15 ;  /* 0x0000000f1a001986 */ /* 0x0003e2000c101908 */
[----:B------:R-:W-:-:S03]  /*49640*/  LOP3.LUT P1, RZ, R25, 0x4, RZ, 0xc0, !PT ;  /* 0x0000000419ff7812 */ /* 0x000fc6000782c0ff */
[----:B-1----:R-:W3:Y:S01]  /*49650*/  LDL.LU R15, [R1+0x460] ;  /* 0x00046000010f7983 */ /* 0x002ee20000300800 */
[----:B------:R-:W-:-:S09]  /*49660*/  IMAD.WIDE R26, R142, 0x4, R6 ;  /* 0x000000048e1a7825 */ /* 0x000fd200078e0206 */
[----:B--2---:R1:W-:Y:S04]  /*49670*/  @P1 STG.E desc[UR8][R26.64], R14 ;  /* 0x0000000e1a001986 */ /* 0x0043e8000c101908 */
[----:B-1----:R-:W2:Y:S01]  /*49680*/  LDL.LU R14, [R1+0x260] ;  /* 0x00026000010e7983 */ /* 0x002ea20000300800 */
        /* <DEDUP_REMOVED lines=14> */
[----:B----4-:R3:W-:Y:S01]  /*49770*/  @P1 STG.E desc[UR8][R26.64], R148 ;  /* 0x000000941a001986 */ /* 0x0107e2000c101908 */
[----:B------:R-:W-:Y:S02]  /*49780*/  LOP3.LUT P1, RZ, R10, 0x10000000, RZ, 0xc0, !PT ;  /* 0x100000000aff7812 */ /* 0x000fe4000782c0ff */
[C---:B------:R-:W-:Y:S02]  /*49790*/  LOP3.LUT P2, RZ, R11.reuse, 0x8000, RZ, 0xc0, !PT ;  /* 0x000080000bff7812 */ /* 0x040fe4000784c0ff */
[----:B------:R-:W-:Y:S01]  /*497a0*/  LOP3.LUT P3, RZ, R11, 0x10000, RZ, 0xc0, !PT ;  /* 0x000100000bff7812 */ /* 0x000fe2000786c0ff */
[----:B---3--:R-:W-:-:S08]  /*497b0*/  IMAD.WIDE R26, R19, 0x4, R2 ;  /* 0x00000004131a7825 */ /* 0x008fd000078e0202 */
[----:B------:R1:W-:Y:S01]  /*497c0*/  @P1 STG.E desc[UR8][R26.64], R251 ;  /* 0x000000fb1a001986 */ /* 0x0003e2000c101908 */
[----:B------:R-:W-:Y:S01]  /*497d0*/  LOP3.LUT P4, RZ, R11, 0x20000, RZ, 0xc0, !PT ;  /* 0x000200000bff7812 */ /* 0x000fe2000788c0ff */
[----:B-1----:R-:W-:-:S05]  /*497e0*/  IMAD.WIDE R26, R19, 0x4, R4 ;  /* 0x00000004131a7825 */ /* 0x002fca00078e0204 */
[----:B------:R1:W-:Y:S01]  /*497f0*/  @P2 STG.E desc[UR8][R26.64], R21 ;  /* 0x000000151a002986 */ /* 0x0003e2000c101908 */
[----:B------:R-:W-:Y:S01]  /*49800*/  LOP3.LUT P5, RZ, R11, 0x40000, RZ, 0xc0, !PT ;  /* 0x000400000bff7812 */ /* 0x000fe200078ac0ff */
[----:B-1----:R-:W-:-:S05]  /*49810*/  IMAD.WIDE R26, R19, 0x4, R6 ;  /* 0x00000004131a7825 */ /* 0x002fca00078e0206 */
[----:B------:R1:W-:Y:S01]  /*49820*/  @P3 STG.E desc[UR8][R26.64], R20 ;  /* 0x000000141a003986 */ /* 0x0003e2000c101908 */
[----:B------:R-:W-:Y:S01]  /*49830*/  LOP3.LUT P6, RZ, R11, 0x80000, RZ, 0xc0, !PT ;  /* 0x000800000bff7812 */ /* 0x000fe200078cc0ff */
[----:B-1----:R-:W-:Y:S01]  /*49840*/  IMAD.WIDE R26, R19, 0x4, R8 ;  /* 0x00000004131a7825 */ /* 0x002fe200078e0208 */
[----:B------:R-:W-:Y:S01]  /*49850*/  LOP3.LUT P0, RZ, R11, 0x100000, RZ, 0xc0, !PT ;  /* 0x001000000bff7812 */ /* 0x000fe2000780c0ff */
[----:B------:R-:W3:Y:S04]  /*49860*/  LDL.LU R19, [R1+0x60] ;  /* 0x0000600001137983 */ /* 0x000ee80000300800 */
[----:B------:R1:W-:Y:S02]  /*49870*/  @P4 STG.E desc[UR8][R26.64], R18 ;  /* 0x000000121a004986 */ /* 0x0003e4000c101908 */
[----:B-1----:R-:W-:-:S02]  /*49880*/  IMAD.WIDE R26, R17, 0x4, R2 ;  /* 0x00000004111a7825 */ /* 0x002fc400078e0202 */
[----:B------:R-:W4:Y:S04]  /*49890*/  LDL.LU R18, [R1+0xeb4] ;  /* 0x000eb40001127983 */ /* 0x000f280000300800 */
[----:B------:R1:W-:Y:S02]  /*498a0*/  @P5 STG.E desc[UR8][R26.64], R16 ;  /* 0x000000101a005986 */ /* 0x0003e4000c101908 */
[C---:B-1----:R-:W-:Y:S02]  /*498b0*/  IMAD.WIDE R26, R17.reuse, 0x4, R4 ;  /* 0x00000004111a7825 */ /* 0x042fe400078e0204 */
[----:B------:R-:W4:Y:S04]  /*498c0*/  LDL.LU R16, [R1+0xc54] ;  /* 0x000c540001107983 */ /* 0x000f280000300800 */
[----:B------:R1:W-:Y:S02]  /*498d0*/  @P6 STG.E desc[UR8][R26.64], R15 ;  /* 0x0000000f1a006986 */ /* 0x0003e4000c101908 */
[----:B-1----:R-:W-:-:S02]  /*498e0*/  IMAD.WIDE R26, R17, 0x4, R6 ;  /* 0x00000004111a7825 */ /* 0x002fc400078e0206 */
[----:B------:R-:W4:Y:S04]  /*498f0*/  LDL.LU R15, [R1+0xa54] ;  /* 0x000a5400010f7983 */ /* 0x000f280000300800 */
[----:B--2---:R1:W-:Y:S04]  /*49900*/  @P0 STG.E desc[UR8][R26.64], R14 ;  /* 0x0000000e1a000986 */ /* 0x0043e8000c101908 */
[----:B-1----:R-:W2:Y:S04]  /*49910*/  LDL.LU R14, [R1+0x109c] ;  /* 0x00109c00010e7983 */ /* 0x002ea80000300800 */
[----:B------:R-:W4:Y:S01]  /*49920*/  LDL.LU R140, [R1+0x864] ;  /* 0x00086400018c7983 */ /* 0x000f220000300800 */
[----:B------:R-:W-:-:S03]  /*49930*/  IMAD.WIDE R26, R17, 0x4, R8 ;  /* 0x00000004111a7825 */ /* 0x000fc600078e0208 */
        /* <DEDUP_REMOVED lines=9> */
[----:B------:R-:W4:Y:S01]  /*499d0*/  LDL.LU R150, [R1+0xa58] ;  /* 0x000a580001967983 */ /* 0x000f220000300800 */
[----:B------:R-:W-:-:S02]  /*499e0*/  LOP3.LUT P4, RZ, R11, 0x200000, RZ, 0xc0, !PT ;  /* 0x002000000bff7812 */ /* 0x000fc4000788c0ff */
[C---:B------:R-:W-:Y:S01]  /*499f0*/  LOP3.LUT P5, RZ, R11.reuse, 0x400000, RZ, 0xc0, !PT ;  /* 0x004000000bff7812 */ /* 0x040fe200078ac0ff */
[----:B------:R-:W4:Y:S01]  /*49a00*/  LDL.LU R251, [R1+0x868] ;  /* 0x0008680001fb7983 */ /* 0x000f220000300800 */
[----:B------:R-:W-:-:S03]  /*49a10*/  LOP3.LUT P6, RZ, R11, 0x800000, RZ, 0xc0, !PT ;  /* 0x008000000bff7812 */ /* 0x000fc600078cc0ff */
[----:B------:R-:W4:Y:S01]  /*49a20*/  LDL.LU R21, [R1+0x668] ;  /* 0x0006680001157983 */ /* 0x000f220000300800 */
[----:B------:R-:W-:Y:S02]  /*49a30*/  LOP3.LUT P0, RZ, R11, 0x1000000, RZ, 0xc0, !PT ;  /* 0x010000000bff7812 */ /* 0x000fe4000780c0ff */
[----:B------:R-:W-:Y:S02]  /*49a40*/  LOP3.LUT P1, RZ, R12, 0x2, RZ, 0xc0, !PT ;  /* 0x000000020cff7812 */ /* 0x000fe4000782c0ff */
[----:B------:R-:W-:Y:S01]  /*49a50*/  LOP3.LUT R10, R10, 0xffefffff, RZ, 0xc0, !PT ;  /* 0xffefffff0a0a7812 */ /* 0x000fe200078ec0ff */
[----:B---3--:R1:W-:Y:S04]  /*49a60*/  @P4 STG.E desc[UR8][R26.64], R19 ;  /* 0x000000131a004986 */ /* 0x0083e8000c101908 */
[----:B-1----:R-:W3:Y:S06]  /*49a70*/  LDL.LU R19, [R1+0x468] ;  /* 0x0004680001137983 */ /* 0x002eec0000300800 */
        /* <DEDUP_REMOVED lines=10> */
[----:B----4-:R1:W-:Y:S02]  /*49b20*/  @P5 STG.E desc[UR8][R26.64], R18 ;  /* 0x000000121a005986 */ /* 0x0103e4000c101908 */
[C---:B-1----:R-:W-:Y:S02]  /*49b30*/  IMAD.WIDE R26, R14.reuse, 0x4, R4 ;  /* 0x000000040e1a7825 */ /* 0x042fe400078e0204 */
[----:B------:R-:W2:Y:S04]  /*49b40*/  LDL.LU R18, [R1+0x268] ;  /* 0x0002680001127983 */ /* 0x000ea80000300800 */
[----:B------:R1:W-:Y:S02]  /*49b50*/  @P6 STG.E desc[UR8][R26.64], R16 ;  /* 0x000000101a006986 */ /* 0x0003e4000c101908 */
[----:B-1----:R-:W-:-:S02]  /*49b60*/  IMAD.WIDE R26, R14, 0x4, R6 ;  /* 0x000000040e1a7825 */ /* 0x002fc400078e0206 */
[----:B------:R-:W4:Y:S04]  /*49b70*/  LDL.LU R16, [R1+0x68] ;  /* 0x0000680001107983 */ /* 0x000f280000300800 */
[----:B------:R1:W-:Y:S02]  /*49b80*/  @P0 STG.E desc[UR8][R26.64], R15 ;  /* 0x0000000f1a000986 */ /* 0x0003e4000c101908 */
[----:B-1----:R-:W-:Y:S02]  /*49b90*/  IMAD.WIDE R26, R14, 0x4, R8 ;  /* 0x000000040e1a7825 */ /* 0x002fe400078e0208 */
[----:B------:R-:W4:Y:S04]  /*49ba0*/  LDL.LU R15, [R1+0xebc] ;  /* 0x000ebc00010f7983 */ /* 0x000f280000300800 */
[----:B------:R-:W4:Y:S04]  /*49bb0*/  LDL.LU R14, [R1+0xc5c] ;  /* 0x000c5c00010e7983 */ /* 0x000f280000300800 */
[----:B------:R-:W4:Y:S01]  /*49bc0*/  LDL.LU R20, [R1+0x10b0] ;  /* 0x0010b00001147983 */ /* 0x000f220000300800 */
        /* <DEDUP_REMOVED lines=37> */
[C---:B------:R-:W-:Y:S02]  /*49e20*/  LOP3.LUT P2, RZ, R12.reuse, 0x4, RZ, 0xc0, !PT ;  /* 0x000000040cff7812 */ /* 0x040fe4000784c0ff */
[----:B------:R-:W-:Y:S01]  /*49e30*/  LOP3.LUT P3, RZ, R12, 0x8, RZ, 0xc0, !PT ;  /* 0x000000080cff7812 */ /* 0x000fe2000786c0ff */
[----:B-1----:R-:W-:-:S08]  /*49e40*/  IMAD.WIDE R26, R148, 0x4, R8 ;  /* 0x00000004941a7825 */ /* 0x002fd000078e0208 */
[----:B------:R1:W-:Y:S01]  /*49e50*/  @P1 STG.E desc[UR8][R26.64], R251 ;  /* 0x000000fb1a001986 */ /* 0x0003e2000c101908 */
[----:B------:R-:W-:Y:S01]  /*49e60*/  LOP3.LUT P4, RZ, R12, 0x10, RZ, 0xc0, !PT ;  /* 0x000000100cff7812 */ /* 0x000fe2000788c0ff */
[----:B-1----:R-:W-:-:S05]  /*49e70*/  IMAD.WIDE R26, R17, 0x4, R2 ;  /* 0x00000004111a7825 */ /* 0x002fca00078e0202 */
[----:B------:R1:W-:Y:S01]  /*49e80*/  @P2 STG.E desc[UR8][R26.64], R21 ;  /* 0x000000151a002986 */ /* 0x0003e2000c101908 */
[C---:B------:R-:W-:Y:S01]  /*49e90*/  LOP3.LUT P5, RZ, R12.reuse, 0x20, RZ, 0xc0, !PT ;  /* 0x000000200cff7812 */ /* 0x040fe200078ac0ff */
[C---:B-1----:R-:W-:Y:S01]  /*49ea0*/  IMAD.WIDE R26, R17.reuse, 0x4, R4 ;  /* 0x00000004111a7825 */ /* 0x042fe200078e0204 */
[----:B------:R-:W-:Y:S01]  /*49eb0*/  LOP3.LUT P6, RZ, R12, 0x40, RZ, 0xc0, !PT ;  /* 0x000000400cff7812 */ /* 0x000fe200078cc0ff */
[----:B------:R-:W4:Y:S04]  /*49ec0*/  LDL.LU R21, [R1+0xa5c] ;  /* 0x000a5c0001157983 */ /* 0x000f280000300800 */
[----:B---3--:R1:W-:Y:S02]  /*49ed0*/  @P3 STG.E desc[UR8][R26.64], R19 ;  /* 0x000000131a003986 */ /* 0x0083e4000c101908 */
[----:B-1----:R-:W-:-:S02]  /*49ee0*/  IMAD.WIDE R26, R17, 0x4, R6 ;  /* 0x00000004111a7825 */ /* 0x002fc400078e0206 */
[----:B------:R-:W3:Y:S04]  /*49ef0*/  LDL.LU R19, [R1+0x86c] ;  /* 0x00086c0001137983 */ /* 0x000ee80000300800 */
[----:B--2---:R1:W-:Y:S02]  /*49f00*/  @P4 STG.E desc[UR8][R26.64], R18 ;  /* 0x000000121a004986 */ /* 0x0043e4000c101908 */
[----:B-1----:R-:W-:Y:S02]  /*49f10*/  IMAD.WIDE R26, R17, 0x4, R8 ;  /* 0x00000004111a7825 */ /* 0x002fe400078e0208 */
[----:B------:R-:W2:Y:S04]  /*49f20*/  LDL.LU R18, [R1+0x66c] ;  /* 0x00066c0001127983 */ /* 0x000ea80000300800 */
[----:B----4-:R1:W-:Y:S04]  /*49f30*/  @P5 STG.E desc[UR8][R26.64], R16 ;  /* 0x000000101a005986 */ /* 0x0103e8000c101908 */
[----:B------:R-:W4:Y:S04]  /*49f40*/  LDL.LU R17, [R1+0x46c] ;  /* 0x00046c0001117983 */ /* 0x000f280000300800 */
[----:B-1----:R-:W4:Y:S01]  /*49f50*/  LDL.LU R16, [R1+0x26c] ;  /* 0x00026c0001107983 */ /* 0x002f220000300800 */
[----:B------:R-:W-:-:S05]  /*49f60*/  IMAD.WIDE R26, R20, 0x4, R2 ;  /* 0x00000004141a7825 */ /* 0x000fca00078e0202 */
[----:B------:R1:W-:Y:S04]  /*49f70*/  @P6 STG.E desc[UR8][R26.64], R15 ;  /* 0x0000000f1a006986 */ /* 0x0003e8000c101908 */
[----:B-1----:R-:W2:Y:S01]  /*49f80*/  LDL.LU R15, [R1+0x10b4] ;  /* 0x0010b400010f7983 */ /* 0x002ea20000300800 */
[----:B------:R-:W-:Y:S01]  /*49f90*/  LOP3.LUT P0, RZ, R12, 0x80, RZ, 0xc0, !PT ;  /* 0x000000800cff7812 */ /* 0x000fe2000780c0ff */
[----:B------:R-:W-:-:S12]  /*49fa0*/  IMAD.WIDE R26, R20, 0x4, R4 ;  /* 0x00000004141a7825 */ /* 0x000fd800078e0204 */
[----:B------:R1:W-:Y:S04]  /*49fb0*/  @P0 STG.E desc[UR8][R26.64], R14 ;  /* 0x0000000e1a000986 */ /* 0x0003e8000c101908 */
[----:B-1----:R-:W4:Y:S01]  /*49fc0*/  LDL.LU R14, [R1+0x6c] ;  /* 0x00006c00010e7983 */ /* 0x002f220000300800 */
[----:B------:R-:W-:-:S03]  /*49fd0*/  LOP3.LUT P1, RZ, R12, 0x100000, RZ, 0xc0, !PT ;  /* 0x001000000cff7812 */ /* 0x000fc6000782c0ff */
[----:B------:R-:W4:Y:S01]  /*49fe0*/  LDL.LU R155, [R1+0x10b8] ;  /* 0x0010b800019b7983 */ /* 0x000f220000300800 */
[----:B------:R-:W-:-:S03]  /*49ff0*/  LOP3.LUT R10, R10, 0xffffefff, RZ, 0xc0, !PT ;  /* 0xffffefff0a0a7812 */ /* 0x000fc600078ec0ff */
[----:B------:R-:W4:Y:S04]  /*4a000*/  LDL.LU R141, [R1+0xec0] ;  /* 0x000ec000018d7983 */ /* 0x000f280000300800 */
[----:B------:R-:W4:Y:S02]  /*4a010*/  LDL.LU R142, [R1+0xc60] ;  /* 0x000c6000018e7983 */ /* 0x000f240000300800 */
[----:B------:R-:W-:Y:S02]  /*4a020*/  @P1 LOP3.LUT R10, R10, 0x1000, RZ, 0xfc, !PT ;  /* 0x000010000a0a1812 */ /* 0x000fe400078efcff */
[----:B------:R-:W-:Y:S01]  /*4a030*/  LOP3.LUT P1, RZ, R12, 0x80000, RZ, 0xc0, !PT ;  /* 0x000800000cff7812 */ /* 0x000fe2000782c0ff */
[----:B------:R-:W4:Y:S01]  /*4a040*/  LDL.LU R143, [R1+0xa60] ;  /* 0x000a6000018f7983 */ /* 0x000f220000300800 */
[----:B------:R-:W-:-:S03]  /*4a050*/  LOP3.LUT R10, R10, 0xffffdfff, RZ, 0xc0, !PT ;  /* 0xffffdfff0a0a7812 */ /* 0x000fc600078ec0ff */
[----:B------:R-:W4:Y:S01]  /*4a060*/  LDL.LU R151, [R1+0x870] ;  /* 0x0008700001977983 */ /* 0x000f220000300800 */
[----:B------:R-:W-:-:S03]  /*4a070*/  LOP3.LUT P4, RZ, R12, 0x100, RZ, 0xc0, !PT ;  /* 0x000001000cff7812 */ /* 0x000fc6000788c0ff */
[----:B------:R-:W4:Y:S04]  /*4a080*/  LDL.LU R251, [R1+0x10bc] ;  /* 0x0010bc0001fb7983 */ /* 0x000f280000300800 */
[----:B------:R-:W-:Y:S01]  /*4a090*/  @P1 LOP3.LUT R10, R10, 0x2000, RZ, 0xfc, !PT ;  /* 0x000020000a0a1812 */ /* 0x000fe200078efcff */
[----:B------:R-:W4:Y:S01]  /*4a0a0*/  LDL.LU R149, [R1+0x670] ;  /* 0x0006700001957983 */ /* 0x000f220000300800 */
[----:B------:R-:W-:Y:S02]  /*4a0b0*/  LOP3.LUT P1, RZ, R12, 0x40000, RZ, 0xc0, !PT ;  /* 0x000400000cff7812 */ /* 0x000fe4000782c0ff */
[----:B------:R-:W-:Y:S02]  /*4a0c0*/  LOP3.LUT R10, R10, 0xffffbfff, RZ, 0xc0, !PT ;  /* 0xffffbfff0a0a7812 */ /* 0x000fe400078ec0ff */
[----:B------:R-:W-:Y:S01]  /*4a0d0*/  LOP3.LUT P5, RZ, R12, 0x200, RZ, 0xc0, !PT ;  /* 0x000002000cff7812 */ /* 0x000fe200078ac0ff */
[----:B------:R-:W-:Y:S01]  /*4a0e0*/  IMAD.WIDE R26, R20, 0x4, R6 ;  /* 0x00000004141a7825 */ /* 0x000fe200078e0206 */
[----:B------:R-:W-:Y:S01]  /*4a0f0*/  LOP3.LUT P6, RZ, R12, 0x400, RZ, 0xc0, !PT ;  /* 0x000004000cff7812 */ /* 0x000fe200078cc0ff */
[----:B------:R-:W4:Y:S06]  /*4a100*/  LDL.LU R150, [R1+0x470] ;  /* 0x0004700001967983 */ /* 0x000f2c0000300800 */
        /* <DEDUP_REMOVED lines=9> */
[----:B------:R-:W-:-:S09]  /*4a1a0*/  LOP3.LUT P0, RZ, R12, 0x800, RZ, 0xc0, !PT ;  /* 0x000008000cff7812 */ /* 0x000fd2000780c0ff */
[----:B------:R-:W-:Y:S02]  /*4a1b0*/  @P1 LOP3.LUT R10, R10, 0x20000, RZ, 0xfc, !PT ;  /* 0x000200000a0a1812 */ /* 0x000fe400078efcff */
[----:B------:R-:W-:Y:S02]  /*4a1c0*/  LOP3.LUT P1, RZ, R12, 0x4000, RZ, 0xc0, !PT ;  /* 0x000040000cff7812 */ /* 0x000fe4000782c0ff */
[----:B------:R-:W-:-:S11]  /*4a1d0*/  LOP3.LUT R10, R10, 0xfffbffff, RZ, 0xc0, !PT ;  /* 0xfffbffff0a0a7812 */ /* 0x000fd600078ec0ff */
[----:B------:R-:W-:Y:S02]  /*4a1e0*/  @P1 LOP3.LUT R10, R10, 0x40000, RZ, 0xfc, !PT ;  /* 0x000400000a0a1812 */ /* 0x000fe400078efcff */
[----:B------:R-:W-:Y:S02]  /*4a1f0*/  LOP3.LUT P1, RZ, R12, 0x2000, RZ, 0xc0, !PT ;  /* 0x000020000cff7812 */ /* 0x000fe4000782c0ff */
[----:B------:R-:W-:-:S11]  /*4a200*/  LOP3.LUT R10, R10, 0xfff7ffff, RZ, 0xc0, !PT ;  /* 0xfff7ffff0a0a7812 */ /* 0x000fd600078ec0ff */
[----:B------:R-:W-:Y:S02]  /*4a210*/  @P1 LOP3.LUT R10, R10, 0x80000, RZ, 0xfc, !PT ;  /* 0x000800000a0a1812 */ /* 0x000fe400078efcff */
[----:B------:R-:W-:Y:S01]  /*4a220*/  LOP3.LUT P1, RZ, R12, 0x1000, RZ, 0xc0, !PT ;  /* 0x000010000cff7812 */ /* 0x000fe2000782c0ff */
[----:B------:R1:W-:Y:S02]  /*4a230*/  @P4 STG.E desc[UR8][R26.64], R21 ;  /* 0x000000151a004986 */ /* 0x0003e4000c101908 */
[----:B-1----:R-:W-:-:S05]  /*4a240*/  IMAD.WIDE R26, R20, 0x4, R8 ;  /* 0x00000004141a7825 */ /* 0x002fca00078e0208 */
[----:B---3--:R2:W-:Y:S02]  /*4a250*/  @P5 STG.E desc[UR8][R26.64], R19 ;  /* 0x000000131a005986 */ /* 0x0085e4000c101908 */
[----:B--2---:R-:W-:-:S05]  /*4a260*/  IMAD.WIDE R26, R15, 0x4, R2 ;  /* 0x000000040f1a7825 */ /* 0x004fca00078e0202 */
[----:B------:R1:W-:Y:S02]  /*4a270*/  @P6 STG.E desc[UR8][R26.64], R18 ;  /* 0x000000121a006986 */ /* 0x0003e4000c101908 */
[----:B-1----:R-:W-:-:S05]  /*4a280*/  IMAD.WIDE R26, R15, 0x4, R4 ;  /* 0x000000040f1a7825 */ /* 0x002fca00078e0204 */
[----:B----4-:R1:W-:Y:S04]  /*4a290*/  @P0 STG.E desc[UR8][R26.64], R17 ;  /* 0x000000111a000986 */ /* 0x0103e8000c101908 */
[----:B-1----:R-:W2:Y:S04]  /*4a2a0*/  LDL.LU R17, [R1+0x10c0] ;  /* 0x0010c00001117983 */ /* 0x002ea80000300800 */
[----:B------:R-:W3:Y:S04]  /*4a2b0*/  LDL.LU R148, [R1+0x270] ;  /* 0x0002700001947983 */ /* 0x000ee80000300800 */
[----:B------:R-:W4:Y:S04]  /*4a2c0*/  LDL.LU R21, [R1+0x70] ;  /* 0x0000700001157983 */ /* 0x000f280000300800 */
[----:B------:R-:W2:Y:S04]  /*4a2d0*/  LDL.LU R20, [R1+0xec4] ;  /* 0x000ec40001147983 */ /* 0x000ea80000300800 */
[----:B------:R-:W2:Y:S01]  /*4a2e0*/  LDL.LU R19, [R1+0xc64] ;  /* 0x000c640001137983 */ /* 0x000ea20000300800 */
[----:B------:R-:W-:-:S03]  /*4a2f0*/  IMAD.WIDE R26, R15, 0x4, R6 ;  /* 0x000000040f1a7825 */ /* 0x000fc600078e0206 */
[----:B------:R-:W2:Y:S04]  /*4a300*/  LDL.LU R18, [R1+0xa64] ;  /* 0x000a640001127983 */ /* 0x000ea80000300800 */
[----:B------:R1:W-:Y:S04]  /*4a310*/  @P1 STG.E desc[UR8][R26.64], R16 ;  /* 0x000000101a001986 */ /* 0x0003e8000c101908 */
[----:B-1----:R-:W2:Y:S01]  /*4a320*/  LDL.LU R16, [R1+0x874] ;  /* 0x0008740001107983 */ /* 0x002ea20000300800 */
[----:B------:R-:W-:Y:S01]  /*4a330*/  LOP3.LUT P1, RZ, R10, 0x80000, RZ, 0xc0, !PT ;  /* 0x000800000aff7812 */ /* 0x000fe2000782c0ff */
[----:B------:R-:W-:-:S12]  /*4a340*/  IMAD.WIDE R26, R15, 0x4, R8 ;  /* 0x000000040f1a7825 */ /* 0x000fd800078e0208 */
[----:B------:R1:W-:Y:S04]  /*4a350*/  @P1 STG.E desc[UR8][R26.64], R14 ;  /* 0x0000000e1a001986 */ /* 0x0003e8000c101908 */
        /* <DEDUP_REMOVED lines=22> */
[----:B------:R-:W-:-:S02]  /*4a4c0*/  LOP3.LUT P1, RZ, R10, 0x1000, RZ, 0xc0, !PT ;  /* 0x000010000aff7812 */ /* 0x000fc4000782c0ff */
[C---:B------:R-:W-:Y:S01]  /*4a4d0*/  LOP3.LUT P3, RZ, R12.reuse, 0x400000, RZ, 0xc0, !PT ;  /* 0x004000000cff7812 */ /* 0x040fe2000786c0ff */
[----:B-1----:R-:W-:Y:S01]  /*4a4e0*/  IMAD.WIDE R26, R251, 0x4, R6 ;  /* 0x00000004fb1a7825 */ /* 0x002fe200078e0206 */
[C---:B------:R-:W-:Y:S02]  /*4a4f0*/  LOP3.LUT P4, RZ, R12.reuse, 0x800000, RZ, 0xc0, !PT ;  /* 0x008000000cff7812 */ /* 0x040fe4000788c0ff */
[C---:B------:R-:W-:Y:S02]  /*4a500*/  LOP3.LUT P5, RZ, R12.reuse, 0x1000000, RZ, 0xc0, !PT ;  /* 0x010000000cff7812 */ /* 0x040fe400078ac0ff */
[----:B------:R-:W-:-:S05]  /*4a510*/  LOP3.LUT P6, RZ, R12, 0x2000000, RZ, 0xc0, !PT ;  /* 0x020000000cff7812 */ /* 0x000fca00078cc0ff */
[----:B---3--:R1:W-:Y:S02]  /*4a520*/  @P1 STG.E desc[UR8][R26.64], R148 ;  /* 0x000000941a001986 */ /* 0x0083e4000c101908 */
[----:B-1----:R-:W-:-:S05]  /*4a530*/  IMAD.WIDE R26, R251, 0x4, R8 ;  /* 0x00000004fb1a7825 */ /* 0x002fca00078e0208 */
[----:B----4-:R2:W-:Y:S02]  /*4a540*/  @P2 STG.E desc[UR8][R26.64], R21 ;  /* 0x000000151a002986 */ /* 0x0105e4000c101908 */
[----:B--2---:R-:W-:-:S05]  /*4a550*/  IMAD.WIDE R26, R17, 0x4, R2 ;  /* 0x00000004111a7825 */ /* 0x004fca00078e0202 */
[----:B------:R1:W-:Y:S02]  /*4a560*/  @P3 STG.E desc[UR8][R26.64], R20 ;  /* 0x000000141a003986 */ /* 0x0003e4000c101908 */
[----:B-1----:R-:W-:-:S05]  /*4a570*/  IMAD.WIDE R26, R17, 0x4, R4 ;  /* 0x00000004111a7825 */ /* 0x002fca00078e0204 */
[----:B------:R1:W-:Y:S02]  /*4a580*/  @P4 STG.E desc[UR8][R26.64], R19 ;  /* 0x000000131a004986 */ /* 0x0003e4000c101908 */
[----:B-1----:R-:W-:-:S05]  /*4a590*/  IMAD.WIDE R26, R17, 0x4, R6 ;  /* 0x00000004111a7825 */ /* 0x002fca00078e0206 */
[----:B------:R1:W-:Y:S02]  /*4a5a0*/  @P5 STG.E desc[UR8][R26.64], R18 ;  /* 0x000000121a005986 */ /* 0x0003e4000c101908 */
[----:B-1----:R-:W-:Y:S02]  /*4a5b0*/  IMAD.WIDE R26, R17, 0x4, R8 ;  /* 0x00000004111a7825 */ /* 0x002fe400078e0208 */
[----:B------:R-:W2:Y:S04]  /*4a5c0*/  LDL.LU R17, [R1+0x474] ;  /* 0x0004740001117983 */ /* 0x000ea80000300800 */
[----:B------:R1:W-:Y:S04]  /*4a5d0*/  @P6 STG.E desc[UR8][R26.64], R16 ;  /* 0x000000101a006986 */ /* 0x0003e8000c101908 */
[----:B-1----:R-:W3:Y:S01]  /*4a5e0*/  LDL.LU R16, [R1+0x274] ;  /* 0x0002740001107983 */ /* 0x002ee20000300800 */
[----:B------:R-:W-:Y:S01]  /*4a5f0*/  LOP3.LUT P0, RZ, R12, 0x4000000, RZ, 0xc0, !PT ;  /* 0x040000000cff7812 */ /* 0x000fe2000780c0ff */
[----:B------:R-:W-:-:S02]  /*4a600*/  IMAD.WIDE R26, R15, 0x4, R2 ;  /* 0x000000040f1a7825 */ /* 0x000fc400078e0202 */
[----:B------:R-:W4:Y:S04]  /*4a610*/  LDL.LU R25, [R1+0x74] ;  /* 0x0000740001197983 */ /* 0x000f280000300800 */
[----:B------:R-:W4:Y:S04]  /*4a620*/  LDL.LU R140, [R1+0xec8] ;  /* 0x000ec800018c7983 */ /* 0x000f280000300800 */
[----:B------:R-:W4:Y:S04]  /*4a630*/  LDL.LU R252, [R1+0xc68] ;  /* 0x000c680001fc7983 */ /* 0x000f280000300800 */
[----:B------:R1:W-:Y:S04]  /*4a640*/  @P0 STG.E desc[UR8][R26.64], R14 ;  /* 0x0000000e1a000986 */ /* 0x0003e8000c101908 */
[----:B-1----:R-:W4:Y:S04]  /*4a650*/  LDL.LU R14, [R1+0x10c8] ;  /* 0x0010c800010e7983 */ /* 0x002f280000300800 */
        /* <DEDUP_REMOVED lines=11> */
[----:B------:R-:W-:Y:S01]  /*4a710*/  LOP3.LUT P5, RZ, R12, 0x10000000, RZ, 0xc0, !PT ;  /* 0x100000000cff7812 */ /* 0x000fe200078ac0ff */
[----:B------:R-:W-:Y:S01]  /*4a720*/  IMAD.WIDE R26, R15, 0x4, R4 ;  /* 0x000000040f1a7825 */ /* 0x000fe200078e0204 */
[----:B------:R-:W4:Y:S04]  /*4a730*/  LDL.LU R19, [R1+0x87c] ;  /* 0x00087c0001137983 */ /* 0x000f280000300800 */
[----:B------:R-:W4:Y:S01]  /*4a740*/  LDL.LU R18, [R1+0x67c] ;  /* 0x00067c0001127983 */ /* 0x000f220000300800 */
        /* <DEDUP_REMOVED lines=20> */
[----:B--2---:R1:W-:Y:S02]  /*4a890*/  @P4 STG.E desc[UR8][R26.64], R17 ;  /* 0x000000111a004986 */ /* 0x0043e4000c101908 */
[C---:B-1----:R-:W-:Y:S02]  /*4a8a0*/  IMAD.WIDE R26, R15.reuse, 0x4, R6 ;  /* 0x000000040f1a7825 */ /* 0x042fe400078e0206 */
[----:B------:R-:W2:Y:S04]  /*4a8b0*/  LDL.LU R17, [R1+0x47c] ;  /* 0x00047c0001117983 */ /* 0x000ea80000300800 */
[----:B---3--:R1:W-:Y:S02]  /*4a8c0*/  @P5 STG.E desc[UR8][R26.64], R16 ;  /* 0x000000101a005986 */ /* 0x0083e4000c101908 */
[----:B-1----:R-:W-:-:S02]  /*4a8d0*/  IMAD.WIDE R26, R15, 0x4, R8 ;  /* 0x000000040f1a7825 */ /* 0x002fc400078e0208 */
[----:B------:R-:W3:Y:S04]  /*4a8e0*/  LDL.LU R16, [R1+0x27c] ;  /* 0x00027c0001107983 */ /* 0x000ee80000300800 */
[----:B------:R-:W2:Y:S01]  /*4a8f0*/  LDL.LU R15, [R1+0x10d4] ;  /* 0x0010d400010f7983 */ /* 0x000ea20000300800 */
[----:B------:R-:W-:Y:S02]  /*4a900*/  @P1 LOP3.LUT R10, R10, 0x400, RZ, 0xfc, !PT ;  /* 0x000004000a0a1812 */ /* 0x000fe400078efcff */
[----:B------:R-:W-:Y:S02]  /*4a910*/  LOP3.LUT P1, RZ, R13, 0x1, RZ, 0xc0, !PT ;  /* 0x000000010dff7812 */ /* 0x000fe4000782c0ff */
[C---:B------:R-:W-:Y:S02]  /*4a920*/  LOP3.LUT P6, RZ, R12.reuse, 0x20000000, RZ, 0xc0, !PT ;  /* 0x200000000cff7812 */ /* 0x040fe400078cc0ff */
[----:B------:R-:W-:-:S02]  /*4a930*/  LOP3.LUT P0, RZ, R12, 0x40000000, RZ, 0xc0, !PT ;  /* 0x400000000cff7812 */ /* 0x000fc4000780c0ff */
[----:B------:R-:W-:-:S07]  /*4a940*/  LOP3.LUT R10, R10, 0xfffff7ff, RZ, 0xc0, !PT ;  /* 0xfffff7ff0a0a7812 */ /* 0x000fce00078ec0ff */
[----:B------:R-:W-:Y:S02]  /*4a950*/  @P1 LOP3.LUT R10, R10, 0x800, RZ, 0xfc, !PT ;  /* 0x000008000a0a1812 */ /* 0x000fe400078efcff */
[----:B------:R-:W-:Y:S01]  /*4a960*/  LOP3.LUT P1, RZ, R12, 0x80000000, RZ, 0xc0, !PT ;  /* 0x800000000cff7812 */ /* 0x000fe2000782c0ff */
[----:B----4-:R1:W-:Y:S02]  /*4a970*/  @P6 STG.E desc[UR8][R26.64], R25 ;  /* 0x000000191a006986 */ /* 0x0103e4000c101908 */
[----:B-1----:R-:W-:-:S05]  /*4a980*/  IMAD.WIDE R26, R14, 0x4, R2 ;  /* 0x000000040e1a7825 */ /* 0x002fca00078e0202 */
        /* <DEDUP_REMOVED lines=37> */
[----:B--2---:R-:W-:-:S05]  /*4abe0*/  IMAD.WIDE R26, R15, 0x4, R2 ;  /* 0x000000040f1a7825 */ /* 0x004fca00078e0202 */
[----:B------:R1:W-:Y:S02]  /*4abf0*/  @P4 STG.E desc[UR8][R26.64], R18 ;  /* 0x000000121a004986 */ /* 0x0003e4000c101908 */
[----:B-1----:R-:W-:-:S05]  /*4ac00*/  IMAD.WIDE R26, R15, 0x4, R4 ;  /* 0x000000040f1a7825 */ /* 0x002fca00078e0204 */
[----:B------:R1:W-:Y:S02]  /*4ac10*/  @P5 STG.E desc[UR8][R26.64], R17 ;  /* 0x000000111a005986 */ /* 0x0003e4000c101908 */
[----:B-1----:R-:W-:-:S05]  /*4ac20*/  IMAD.WIDE R26, R15, 0x4, R6 ;  /* 0x000000040f1a7825 */ /* 0x002fca00078e0206 */
[----:B---3--:R1:W-:Y:S04]  /*4ac30*/  @P6 STG.E desc[UR8][R26.64], R16 ;  /* 0x000000101a006986 */ /* 0x0083e8000c101908 */
[----:B-1----:R-:W2:Y:S04]  /*4ac40*/  LDL.LU R16, [R1+0xed0] ;  /* 0x000ed00001107983 */ /* 0x002ea80000300800 */
[----:B------:R-:W3:Y:S04]  /*4ac50*/  LDL.LU R19, [R1+0xc70] ;  /* 0x000c700001137983 */ /* 0x000ee80000300800 */
[----:B------:R-:W3:Y:S04]  /*4ac60*/  LDL.LU R18, [R1+0xa70] ;  /* 0x000a700001127983 */ /* 0x000ee80000300800 */
[----:B------:R-:W2:Y:S01]  /*4ac70*/  LDL.LU R17, [R1+0x10d8] ;  /* 0x0010d80001117983 */ /* 0x000ea20000300800 */
[----:B------:R-:W-:Y:S01]  /*4ac80*/  LOP3.LUT P0, RZ, R13, 0x2000, RZ, 0xc0, !PT ;  /* 0x000020000dff7812 */ /* 0x000fe2000780c0ff */
[----:B------:R-:W-:-:S12]  /*4ac90*/  IMAD.WIDE R26, R15, 0x4, R8 ;  /* 0x000000040f1a7825 */ /* 0x000fd800078e0208 */
[----:B----4-:R1:W-:Y:S04]  /*4aca0*/  @P0 STG.E desc[UR8][R26.64], R14 ;  /* 0x0000000e1a000986 */ /* 0x0103e8000c101908 */
[----:B-1----:R-:W4:Y:S04]  /*4acb0*/  LDL.LU R14, [R1+0x880] ;  /* 0x00088000010e7983 */ /* 0x002f280000300800 */
[----:B------:R-:W4:Y:S04]  /*4acc0*/  LDL.LU R15, [R1+0x680] ;  /* 0x00068000010f7983 */ /* 0x000f280000300800 */
[----:B------:R-:W4:Y:S01]  /*4acd0*/  LDL.LU R140, [R1+0x10dc] ;  /* 0x0010dc00018c7983 */ /* 0x000f220000300800 */
[----:B------:R-:W-:-:S03]  /*4ace0*/  LOP3.LUT P4, RZ, R13, 0x4000, RZ, 0xc0, !PT ;  /* 0x000040000dff7812 */ /* 0x000fc6000788c0ff */
[----:B------:R-:W4:Y:S01]  /*4acf0*/  LDL.LU R155, [R1+0x10e0] ;  /* 0x0010e000019b7983 */ /* 0x000f220000300800 */
[C---:B------:R-:W-:Y:S02]  /*4ad00*/  LOP3.LUT P5, RZ, R13.reuse, 0x8000, RZ, 0xc0, !PT ;  /* 0x000080000dff7812 */ /* 0x040fe400078ac0ff */
[C---:B------:R-:W-:Y:S02]  /*4ad10*/  LOP3.LUT P6, RZ, R13.reuse, 0x10000, RZ, 0xc0, !PT ;  /* 0x000100000dff7812 */ /* 0x040fe400078cc0ff */
[C---:B------:R-:W-:Y:S02]  /*4ad20*/  LOP3.LUT P0, RZ, R13.reuse, 0x20000, RZ, 0xc0, !PT ;  /* 0x000200000dff7812 */ /* 0x040fe4000780c0ff */
        /* <DEDUP_REMOVED lines=20> */
[----:B------:R-:W2:Y:S01]  /*4ae70*/  LDL.LU R251, [R1+0x10e4] ;  /* 0x0010e40001fb7983 */ /* 0x000ea20000300800 */
[----:B------:R-:W-:-:S03]  /*4ae80*/  IMAD.WIDE R26, R17, 0x4, R4 ;  /* 0x00000004111a7825 */ /* 0x000fc600078e0204 */
[----:B------:R-:W2:Y:S04]  /*4ae90*/  LDL.LU R20, [R1+0x84] ;  /* 0x0000840001147983 */ /* 0x000ea80000300800 */
[----:B---3--:R1:W-:Y:S02]  /*4aea0*/  @P5 STG.E desc[UR8][R26.64], R19 ;  /* 0x000000131a005986 */ /* 0x0083e4000c101908 */
[C---:B-1----:R-:W-:Y:S02]  /*4aeb0*/  IMAD.WIDE R26, R17.reuse, 0x4, R6 ;  /* 0x00000004111a7825 */ /* 0x042fe400078e0206 */
[----:B------:R-:W3:Y:S04]  /*4aec0*/  LDL.LU R19, [R1+0xed8] ;  /* 0x000ed80001137983 */ /* 0x000ee80000300800 */
[----:B------:R1:W-:Y:S02]  /*4aed0*/  @P6 STG.E desc[UR8][R26.64], R18 ;  /* 0x000000121a006986 */ /* 0x0003e4000c101908 */
[----:B-1----:R-:W-:-:S02]  /*4aee0*/  IMAD.WIDE R26, R17, 0x4, R8 ;  /* 0x00000004111a7825 */ /* 0x002fc400078e0208 */
[----:B------:R-:W3:Y:S04]  /*4aef0*/  LDL.LU R18, [R1+0xc78] ;  /* 0x000c780001127983 */ /* 0x000ee80000300800 */
[----:B------:R-:W3:Y:S04]  /*4af00*/  LDL.LU R17, [R1+0xa78] ;  /* 0x000a780001117983 */ /* 0x000ee80000300800 */
[----:B------:R-:W3:Y:S04]  /*4af10*/  LDL.LU R21, [R1+0x10e8] ;  /* 0x0010e80001157983 */ /* 0x000ee80000300800 */
[----:B----4-:R1:W-:Y:S04]  /*4af20*/  @P0 STG.E desc[UR8][R26.64], R14 ;  /* 0x0000000e1a000986 */ /* 0x0103e8000c101908 */
[----:B-1----:R-:W4:Y:S01]  /*4af30*/  LDL.LU R14, [R1+0x1a9c] ;  /* 0x001a9c00010e7983 */ /* 0x002f220000300800 */
        /* <DEDUP_REMOVED lines=15> */
[----:B------:R-:W-:-:S10]  /*4b030*/  IMAD.WIDE R26, R140, 0x4, R2 ;  /* 0x000000048c1a7825 */ /* 0x000fd400078e0202 */
[----:B------:R-:W-:Y:S02]  /*4b040*/  @P1 LOP3.LUT R10, R10, 0x8, RZ, 0xfc, !PT ;  /* 0x000000080a0a1812 */ /* 0x000fe400078efcff */
[----:B------:R-:W-:-:S13]  /*4b050*/  LOP3.LUT P1, RZ, R13, 0x40000, RZ, 0xc0, !PT ;  /* 0x000400000dff7812 */ /* 0x000fda000782c0ff */
[----:B------:R1:W-:Y:S01]  /*4b060*/  @P1 STG.E desc[UR8][R26.64], R15 ;  /* 0x0000000f1a001986 */ /* 0x0003e2000c101908 */
[----:B------:R-:W-:Y:S01]  /*4b070*/  LOP3.LUT P1, RZ, R10, 0x8, RZ, 0xc0, !PT ;  /* 0x000000080aff7812 */ /* 0x000fe2000782c0ff */
[----:B-1----:R-:W-:Y:S01]  /*4b080*/  IMAD.WIDE R26, R140, 0x4, R4 ;  /* 0x000000048c1a7825 */ /* 0x002fe200078e0204 */
[C---:B------:R-:W-:Y:S01]  /*4b090*/  LOP3.LUT P2, RZ, R13.reuse, 0x8000000, RZ, 0xc0, !PT ;  /* 0x080000000dff7812 */ /* 0x040fe2000784c0ff */
[----:B------:R-:W3:Y:S10]  /*4b0a0*/  LDL.LU R15, [R1+0x1a98] ;  /* 0x001a9800010f7983 */ /* 0x000ef40000300800 */
[----:B--2---:R1:W-:Y:S01]  /*4b0b0*/  @P1 STG.E desc[UR8][R26.64], R16 ;  /* 0x000000101a001986 */ /* 0x0043e2000c101908 */
        /* <DEDUP_REMOVED lines=26> */
[----:B-1----:R-:W-:-:S05]  /*4b260*/  IMAD.WIDE R26, R251, 0x4, R4 ;  /* 0x00000004fb1a7825 */ /* 0x002fca00078e0204 */
[----:B------:R1:W-:Y:S01]  /*4b270*/  @P2 STG.E desc[UR8][R26.64], R150 ;  /* 0x000000961a002986 */ /* 0x0003e2000c101908 */
[----:B------:R-:W-:Y:S01]  /*4b280*/  LOP3.LUT P6, RZ, R13, 0x80000000, RZ, 0xc0, !PT ;  /* 0x800000000dff7812 */ /* 0x000fe200078cc0ff */
[----:B-1----:R-:W-:-:S05]  /*4b290*/  IMAD.WIDE R26, R251, 0x4, R6 ;  /* 0x00000004fb1a7825 */ /* 0x002fca00078e0206 */
[----:B------:R1:W-:Y:S01]  /*4b2a0*/  @P3 STG.E desc[UR8][R26.64], R148 ;  /* 0x000000941a003986 */ /* 0x0003e2000c101908 */
[----:B----4-:R-:W-:Y:S01]  /*4b2b0*/  LOP3.LUT P0, RZ, R14, 0x1, RZ, 0xc0, !PT ;  /* 0x000000010eff7812 */ /* 0x010fe2000780c0ff */
[----:B-1----:R-:W-:-:S05]  /*4b2c0*/  IMAD.WIDE R26, R251, 0x4, R8 ;  /* 0x00000004fb1a7825 */ /* 0x002fca00078e0208 */
[----:B------:R3:W-:Y:S02]  /*4b2d0*/  @P4 STG.E desc[UR8][R26.64], R20 ;  /* 0x000000141a004986 */ /* 0x0007e4000c101908 */
[----:B---3--:R-:W-:-:S05]  /*4b2e0*/  IMAD.WIDE R26, R21, 0x4, R2 ;  /* 0x00000004151a7825 */ /* 0x008fca00078e0202 */
[----:B------:R1:W-:Y:S02]  /*4b2f0*/  @P5 STG.E desc[UR8][R26.64], R19 ;  /* 0x000000131a005986 */ /* 0x0003e4000c101908 */
[----:B-1----:R-:W-:-:S05]  /*4b300*/  IMAD.WIDE R26, R21, 0x4, R4 ;  /* 0x00000004151a7825 */ /* 0x002fca00078e0204 */
[----:B------:R1:W-:Y:S02]  /*4b310*/  @P6 STG.E desc[UR8][R26.64], R18 ;  /* 0x000000121a006986 */ /* 0x0003e4000c101908 */
[----:B-1----:R-:W-:-:S05]  /*4b320*/  IMAD.WIDE R26, R21, 0x4, R6 ;  /* 0x00000004151a7825 */ /* 0x002fca00078e0206 */
[----:B------:R1:W-:Y:S04]  /*4b330*/  @P0 STG.E desc[UR8][R26.64], R17 ;  /* 0x000000111a000986 */ /* 0x0003e8000c101908 */
[----:B-1----:R-:W3:Y:S04]  /*4b340*/  LDL.LU R17, [R1+0x888] ;  /* 0x0008880001117983 */ /* 0x002ee80000300800 */
[----:B------:R-:W4:Y:S04]  /*4b350*/  LDL.LU R150, [R1+0x688] ;  /* 0x0006880001967983 */ /* 0x000f280000300800 */
[----:B------:R-:W2:Y:S04]  /*4b360*/  LDL.LU R148, [R1+0x488] ;  /* 0x0004880001947983 */ /* 0x000ea80000300800 */
[----:B------:R-:W2:Y:S04]  /*4b370*/  LDL.LU R251, [R1+0x288] ;  /* 0x0002880001fb7983 */ /* 0x000ea80000300800 */
[----:B------:R-:W4:Y:S04]  /*4b380*/  LDL.LU R20, [R1+0x10ec] ;  /* 0x0010ec0001147983 */ /* 0x000f280000300800 */
[----:B------:R-:W2:Y:S01]  /*4b390*/  LDL.LU R19, [R1+0x88] ;  /* 0x0000880001137983 */ /* 0x000ea20000300800 */
[----:B------:R-:W-:-:S03]  /*4b3a0*/  LOP3.LUT P4, RZ, R14, 0x2, RZ, 0xc0, !PT ;  /* 0x000000020eff7812 */ /* 0x000fc6000788c0ff */
[----:B------:R-:W2:Y:S01]  /*4b3b0*/  LDL.LU R18, [R1+0xedc] ;  /* 0x000edc0001127983 */ /* 0x000ea20000300800 */
[----:B------:R-:W-:-:S03]  /*4b3c0*/  IMAD.WIDE R26, R21, 0x4, R8 ;  /* 0x00000004151a7825 */ /* 0x000fc600078e0208 */
[----:B------:R-:W2:Y:S04]  /*4b3d0*/  LDL.LU R151, [R1+0x10f4] ;  /* 0x0010f40001977983 */ /* 0x000ea80000300800 */
[----:B------:R-:W2:Y:S01]  /*4b3e0*/  LDL.LU R21, [R1+0x10f8] ;  /* 0x0010f80001157983 */ /* 0x000ea20000300800 */
        /* <DEDUP_REMOVED lines=13> */
[----:B---3--:R1:W-:Y:S04]  /*4b4c0*/  @P4 STG.E desc[UR8][R26.64], R17 ;  /* 0x000000111a004986 */ /* 0x0083e8000c101908 */
[----:B-1----:R-:W3:Y:S04]  /*4b4d0*/  LDL.LU R17, [R1+0xc7c] ;  /* 0x000c7c0001117983 */ /* 0x002ee80000300800 */
[----:B------:R-:W3:Y:S04]  /*4b4e0*/  LDL.LU R140, [R1+0xa7c] ;  /* 0x000a7c00018c7983 */ /* 0x000ee80000300800 */
[----:B------:R-:W3:Y:S04]  /*4b4f0*/  LDL.LU R141, [R1+0x88c] ;  /* 0x00088c00018d7983 */ /* 0x000ee80000300800 */
[----:B------:R-:W3:Y:S04]  /*4b500*/  LDL.LU R142, [R1+0x68c] ;  /* 0x00068c00018e7983 */ /* 0x000ee80000300800 */
[----:B------:R-:W3:Y:S01]  /*4b510*/  LDL.LU R143, [R1+0x48c] ;  /* 0x00048c00018f7983 */ /* 0x000ee20000300800 */
[----:B------:R-:W-:-:S03]  /*4b520*/  LOP3.LUT R11, R11, 0xfeffffff, RZ, 0xc0, !PT ;  /* 0xfeffffff0b0b7812 */ /* 0x000fc600078ec0ff */
[----:B------:R-:W3:Y:S01]  /*4b530*/  LDL.LU R155, [R1+0x28c] ;  /* 0x00028c00019b7983 */ /* 0x000ee20000300800 */
[----:B------:R-:W-:Y:S02]  /*4b540*/  @P1 LOP3.LUT R11, R11, 0x1000000, RZ, 0xfc, !PT ;  /* 0x010000000b0b1812 */ /* 0x000fe400078efcff */
[C---:B------:R-:W-:Y:S02]  /*4b550*/  LOP3.LUT P1, RZ, R14.reuse, 0x100, RZ, 0xc0, !PT ;  /* 0x000001000eff7812 */ /* 0x040fe4000782c0ff */
[C---:B------:R-:W-:Y:S02]  /*4b560*/  LOP3.LUT P5, RZ, R14.reuse, 0x4, RZ, 0xc0, !PT ;  /* 0x000000040eff7812 */ /* 0x040fe400078ac0ff */
[----:B------:R-:W-:Y:S01]  /*4b570*/  LOP3.LUT P6, RZ, R14, 0x8, RZ, 0xc0, !PT ;  /* 0x000000080eff7812 */ /* 0x000fe200078cc0ff */
[----:B----4-:R-:W-:Y:S01]  /*4b580*/  IMAD.WIDE R26, R20, 0x4, R2 ;  /* 0x00000004141a7825 */ /* 0x010fe200078e0202 */
[----:B------:R-:W-:Y:S01]  /*4b590*/  LOP3.LUT R11, R11, 0xfdffffff, RZ, 0xc0, !PT ;  /* 0xfdffffff0b0b7812 */ /* 0x000fe200078ec0ff */
[----:B------:R-:W4:Y:S06]  /*4b5a0*/  LDL.LU R149, [R1+0x8c] ;  /* 0x00008c0001957983 */ /* 0x000f2c0000300800 */
[----:B------:R-:W-:-:S02]  /*4b5b0*/  @P1 LOP3.LUT R11, R11, 0x2000000, RZ, 0xfc, !PT ;  /* 0x020000000b0b1812 */ /* 0x000fc400078efcff */
[----:B------:R-:W-:Y:S01]  /*4b5c0*/  LOP3.LUT P1, RZ, R14, 0x80, RZ, 0xc0, !PT ;  /* 0x000000800eff7812 */ /* 0x000fe2000782c0ff */
[----:B------:R1:W-:Y:S01]  /*4b5d0*/  @P5 STG.E desc[UR8][R26.64], R150 ;  /* 0x000000961a005986 */ /* 0x0003e2000c101908 */
[----:B------:R-:W-:Y:S01]  /*4b5e0*/  LOP3.LUT R11, R11, 0xfbffffff, RZ, 0xc0, !PT ;  /* 0xfbffffff0b0b7812 */ /* 0x000fe200078ec0ff */
[----:B-1----:R-:W-:Y:S02]  /*4b5f0*/  IMAD.WIDE R26, R20, 0x4, R4 ;  /* 0x00000004141a7825 */ /* 0x002fe400078e0204 */
[----:B------:R-:W4:Y:S08]  /*4b600*/  LDL.LU R150, [R1+0xee0] ;  /* 0x000ee00001967983 */ /* 0x000f300000300800 */
[----:B------:R-:W-:-:S02]  /*4b610*/  @P1 LOP3.LUT R11, R11, 0x4000000, RZ, 0xfc, !PT ;  /* 0x040000000b0b1812 */ /* 0x000fc400078efcff */
[C---:B------:R-:W-:Y:S01]  /*4b620*/  LOP3.LUT P1, RZ, R14.reuse, 0x40, RZ, 0xc0, !PT ;  /* 0x000000400eff7812 */ /* 0x040fe2000782c0ff */
[----:B--2---:R1:W-:Y:S01]  /*4b630*/  @P6 STG.E desc[UR8][R26.64], R148 ;  /* 0x000000941a006986 */ /* 0x0043e2000c101908 */
[----:B------:R-:W-:Y:S02]  /*4b640*/  LOP3.LUT P0, RZ, R14, 0x10, RZ, 0xc0, !PT ;  /* 0x000000100eff7812 */ /* 0x000fe4000780c0ff */
[----:B------:R-:W-:Y:S01]  /*4b650*/  LOP3.LUT R11, R11, 0xf7ffffff, RZ, 0xc0, !PT ;  /* 0xf7ffffff0b0b7812 */ /* 0x000fe200078ec0ff */
[----:B-1----:R-:W2:Y:S08]  /*4b660*/  LDL.LU R148, [R1+0xc80] ;  /* 0x000c800001947983 */ /* 0x002eb00000300800 */
[----:B------:R-:W-:-:S02]  /*4b670*/  @P1 LOP3.LUT R11, R11, 0x8000000, RZ, 0xfc, !PT ;  /* 0x080000000b0b1812 */ /* 0x000fc400078efcff */
[----:B------:R-:W-:Y:S01]  /*4b680*/  LOP3.LUT P1, RZ, R14, 0x20, RZ, 0xc0, !PT ;  /* 0x000000200eff7812 */ /* 0x000fe2000782c0ff */
[----:B------:R-:W-:-:S05]  /*4b690*/  IMAD.WIDE R26, R20, 0x4, R6 ;  /* 0x00000004141a7825 */ /* 0x000fca00078e0206 */
[----:B------:R1:W-:Y:S02]  /*4b6a0*/  @P0 STG.E desc[UR8][R26.64], R251 ;  /* 0x000000fb1a000986 */ /* 0x0003e4000c101908 */
[----:B-1----:R-:W-:Y:S02]  /*4b6b0*/  IMAD.WIDE R26, R20, 0x4, R8 ;  /* 0x00000004141a7825 */ /* 0x002fe400078e0208 */
[----:B------:R-:W2:Y:S04]  /*4b6c0*/  LDL.LU R251, [R1+0xa80] ;  /* 0x000a800001fb7983 */ /* 0x000ea80000300800 */
[----:B------:R1:W-:Y:S01]  /*4b6d0*/  @P1 STG.E desc[UR8][R26.64], R19 ;  /* 0x000000131a001986 */ /* 0x0003e2000c101908 */
[----:B------:R-:W-:-:S03]  /*4b6e0*/  LOP3.LUT P1, RZ, R11, 0x8000000, RZ, 0xc0, !PT ;  /* 0x080000000bff7812 */ /* 0x000fc6000782c0ff */
[----:B------:R-:W2:Y:S01]  /*4b6f0*/  LDL.LU R20, [R1+0x890] ;  /* 0x0008900001147983 */ /* 0x000ea20000300800 */
[----:B-1----:R-:W-:-:S09]  /*4b700*/  IMAD.WIDE R26, R252, 0x4, R2 ;  /* 0x00000004fc1a7825 */ /* 0x002fd200078e0202 */
[----:B------:R1:W-:Y:S01]  /*4b710*/  @P1 STG.E desc[UR8][R26.64], R18 ;  /* 0x000000121a001986 */ /* 0x0003e2000c101908 */
[----:B------:R-:W-:-:S03]  /*4b720*/  LOP3.LUT P1, RZ, R11, 0x4000000, RZ, 0xc0, !PT ;  /* 0x040000000bff7812 */ /* 0x000fc6000782c0ff */
[----:B-1----:R-:W2:Y:S04]  /*4b730*/  LDL.LU R18, [R1+0x690] ;  /* 0x0006900001127983 */ /* 0x002ea80000300800 */
[----:B------:R-:W2:Y:S01]  /*4b740*/  LDL.LU R19, [R1+0x10fc] ;  /* 0x0010fc0001137983 */ /* 0x000ea20000300800 */
[----:B------:R-:W-:-:S05]  /*4b750*/  IMAD.WIDE R26, R252, 0x4, R4 ;  /* 0x00000004fc1a7825 */ /* 0x000fca00078e0204 */
[----:B---3--:R1:W-:Y:S04]  /*4b760*/  @P1 STG.E desc[UR8][R26.64], R17 ;  /* 0x000000111a001986 */ /* 0x0083e8000c101908 */
[----:B-1----:R-:W3:Y:S01]  /*4b770*/  LDL.LU R17, [R1+0x490] ;  /* 0x0004900001117983 */ /* 0x002ee20000300800 */
[----:B------:R-:W-:Y:S01]  /*4b780*/  LOP3.LUT P1, RZ, R11, 0x2000000, RZ, 0xc0, !PT ;  /* 0x020000000bff7812 */ /* 0x000fe2000782c0ff */
[----:B------:R-:W-:-:S12]  /*4b790*/  IMAD.WIDE R26, R252, 0x4, R6 ;  /* 0x00000004fc1a7825 */ /* 0x000fd800078e0206 */
[----:B------:R1:W-:Y:S01]  /*4b7a0*/  @P1 STG.E desc[UR8][R26.64], R140 ;  /* 0x0000008c1a001986 */ /* 0x0003e2000c101908 */
[----:B------:R-:W-:Y:S01]  /*4b7b0*/  LOP3.LUT P1, RZ, R11, 0x1000000, RZ, 0xc0, !PT ;  /* 0x010000000bff7812 */ /* 0x000fe2000782c0ff */
[----:B-1----:R-:W-:-:S12]  /*4b7c0*/  IMAD.WIDE R26, R252, 0x4, R8 ;  /* 0x00000004fc1a7825 */ /* 0x002fd800078e0208 */
[----:B------:R1:W-:Y:S01]  /*4b7d0*/  @P1 STG.E desc[UR8][R26.64], R141 ;  /* 0x0000008d1a001986 */ /* 0x0003e2000c101908 */
[----:B------:R-:W-:Y:S01]  /*4b7e0*/  LOP3.LUT P1, RZ, R11, 0x800000, RZ, 0xc0, !PT ;  /* 0x008000000bff7812 */ /* 0x000fe2000782c0ff */
[----:B-1----:R-:W-:Y:S01]  /*4b7f0*/  IMAD.WIDE R26, R151, 0x4, R2 ;  /* 0x00000004971a7825 */ /* 0x002fe200078e0202 */
[----:B------:R-:W-:Y:S01]  /*4b800*/  LOP3.LUT P2, RZ, R14, 0x4000, RZ, 0xc0, !PT ;  /* 0x000040000eff7812 */ /* 0x000fe2000784c0ff */
[----:B------:R-:W3:Y:S10]  /*4b810*/  LDL.LU R141, [R1+0x1104] ;  /* 0x00110400018d7983 */ /* 0x000ef40000300800 */
        /* <DEDUP_REMOVED lines=8> */
[----:B------:R-:W-:Y:S01]  /*4b8a0*/  LOP3.LUT P3, RZ, R14, 0x8000, RZ, 0xc0, !PT ;  /* 0x000080000eff7812 */ /* 0x000fe2000786c0ff */
[----:B-1----:R-:W-:-:S10]  /*4b8b0*/  IMAD.WIDE R26, R151, 0x4, R8 ;  /* 0x00000004971a7825 */ /* 0x002fd400078e0208 */
[----:B----4-:R1:W-:Y:S02]  /*4b8c0*/  @P1 STG.E desc[UR8][R26.64], R149 ;  /* 0x000000951a001986 */ /* 0x0103e4000c101908 */
[----:B-1----:R-:W-:-:S05]  /*4b8d0*/  IMAD.WIDE R26, R21, 0x4, R2 ;  /* 0x00000004151a7825 */ /* 0x002fca00078e0202 */
[----:B------:R1:W-:Y:S02]  /*4b8e0*/  @P2 STG.E desc[UR8][R26.64], R150 ;  /* 0x000000961a002986 */ /* 0x0003e4000c101908 */
[----:B-1----:R-:W-:-:S05]  /*4b8f0*/  IMAD.WIDE R26, R21, 0x4, R4 ;  /* 0x00000004151a7825 */ /* 0x002fca00078e0204 */
[----:B--2---:R1:W-:Y:S04]  /*4b900*/  @P3 STG.E desc[UR8][R26.64], R148 ;  /* 0x000000941a003986 */ /* 0x0043e8000c101908 */
[----:B-1----:R-:W2:Y:S01]  /*4b910*/  LDL.LU R148, [R1+0x290] ;  /* 0x0002900001947983 */ /* 0x002ea20000300800 */
[C---:B------:R-:W-:Y:S02]  /*4b920*/  LOP3.LUT P4, RZ, R14.reuse, 0x10000, RZ, 0xc0, !PT ;  /* 0x000100000eff7812 */ /* 0x040fe4000788c0ff */
[C---:B------:R-:W-:Y:S01]  /*4b930*/  LOP3.LUT P5, RZ, R14.reuse, 0x20000, RZ, 0xc0, !PT ;  /* 0x000200000eff7812 */ /* 0x040fe200078ac0ff */
[----:B------:R-:W-:Y:S01]  /*4b940*/  IMAD.WIDE R26, R21, 0x4, R6 ;  /* 0x00000004151a7825 */ /* 0x000fe200078e0206 */
[C---:B------:R-:W-:Y:S02]  /*4b950*/  LOP3.LUT P6, RZ, R14.reuse, 0x40000, RZ, 0xc0, !PT ;  /* 0x000400000eff7812 */ /* 0x040fe400078cc0ff */
[----:B------:R-:W-:-:S07]  /*4b960*/  LOP3.LUT P0, RZ, R14, 0x80000, RZ, 0xc0, !PT ;  /* 0x000800000eff7812 */ /* 0x000fce000780c0ff */
[----:B------:R1:W-:Y:S02]  /*4b970*/  @P4 STG.E desc[UR8][R26.64], R251 ;  /* 0x000000fb1a004986 */ /* 0x0003e4000c101908 */
[----:B-1----:R-:W-:Y:S02]  /*4b980*/  IMAD.WIDE R26, R21, 0x4, R8 ;  /* 0x00000004151a7825 */ /* 0x002fe400078e0208 */
[----:B------:R-:W4:Y:S04]  /*4b990*/  LDL.LU R251, [R1+0x90] ;  /* 0x0000900001fb7983 */ /* 0x000f280000300800 */
[----:B------:R1:W-:Y:S04]  /*4b9a0*/  @P5 STG.E desc[UR8][R26.64], R20 ;  /* 0x000000141a005986 */ /* 0x0003e8000c101908 */
[----:B------:R-:W4:Y:S01]  /*4b9b0*/  LDL.LU R21, [R1+0xee4] ;  /* 0x000ee40001157983 */ /* 0x000f220000300800 */
[----:B-1----:R-:W-:-:S03]  /*4b9c0*/  IMAD.WIDE R26, R19, 0x4, R2 ;  /* 0x00000004131a7825 */ /* 0x002fc600078e0202 */
[----:B------:R-:W4:Y:S04]  /*4b9d0*/  LDL.LU R20, [R1+0xc84] ;  /* 0x000c840001147983 */ /* 0x000f280000300800 */
[----:B------:R1:W-:Y:S02]  /*4b9e0*/  @P6 STG.E desc[UR8][R26.64], R18 ;  /* 0x000000121a006986 */ /* 0x0003e4000c101908 */
[----:B-1----:R-:W-:Y:S02]  /*4b9f0*/  IMAD.WIDE R26, R19, 0x4, R4 ;  /* 0x00000004131a7825 */ /* 0x002fe400078e0204 */
[----:B------:R-:W4:Y:S04]  /*4ba00*/  LDL.LU R18, [R1+0xa84] ;  /* 0x000a840001127983 */ /* 0x000f280000300800 */
[----:B---3--:R1:W-:Y:S04]  /*4ba10*/  @P0 STG.E desc[UR8][R26.64], R17 ;  /* 0x000000111a000986 */ /* 0x0083e8000c101908 */
[----:B-1----:R-:W3:Y:S01]  /*4ba20*/  LDL.LU R17, [R1+0x1100] ;  /* 0x0011000001117983 */ /* 0x002ee20000300800 */
[----:B------:R-:W-:-:S03]  /*4ba30*/  LOP3.LUT P1, RZ, R15, 0x1, RZ, 0xc0, !PT ;  /* 0x000000010fff7812 */ /* 0x000fc6000782c0ff */
[----:B------:R-:W3:Y:S01]  /*4ba40*/  LDL.LU R10, [R1+0x894] ;  /* 0x00089400010a7983 */ /* 0x000ee20000300800 */
[----:B------:R-:W-:-:S03]  /*4ba50*/  LOP3.LUT R11, R11, 0xffffefff, RZ, 0xc0, !PT ;  /* 0xffffefff0b0b7812 */ /* 0x000fc600078ec0ff */
[----:B------:R-:W3:Y:S04]  /*4ba60*/  LDL.LU R25, [R1+0x694] ;  /* 0x0006940001197983 */ /* 0x000ee80000300800 */
[----:B------:R-:W3:Y:S02]  /*4ba70*/  LDL.LU R140, [R1+0x494] ;  /* 0x00049400018c7983 */ /* 0x000ee40000300800 */
[----:B------:R-:W-:Y:S02]  /*4ba80*/  @P1 LOP3.LUT R11, R11, 0x1000, RZ, 0xfc, !PT ;  /* 0x000010000b0b1812 */ /* 0x000fe400078efcff */
[----:B------:R-:W-:Y:S01]  /*4ba90*/  LOP3.LUT P1, RZ, R14, 0x80000000, RZ, 0xc0, !PT ;  /* 0x800000000eff7812 */ /* 0x000fe2000782c0ff */
[----:B------:R-:W3:Y:S01]  /*4baa0*/  LDL.LU R252, [R1+0x294] ;  /* 0x0002940001fc7983 */ /* 0x000ee20000300800 */
[----:B------:R-:W-:-:S02]  /*4bab0*/  LOP3.LUT R11, R11, 0xffffdfff, RZ, 0xc0, !PT ;  /* 0xffffdfff0b0b7812 */ /* 0x000fc400078ec0ff */
[C---:B------:R-:W-:Y:S01]  /*4bac0*/  LOP3.LUT P4, RZ, R14.reuse, 0x100000, RZ, 0xc0, !PT ;  /* 0x001000000eff7812 */ /* 0x040fe2000788c0ff */
[----:B------:R-:W-:Y:S01]  /*4bad0*/  IMAD.WIDE R26, R19, 0x4, R6 ;  /* 0x00000004131a7825 */ /* 0x000fe200078e0206 */
[----:B------:R-:W3:Y:S04]  /*4bae0*/  LDL.LU R143, [R1+0xee8] ;  /* 0x000ee800018f7983 */ /* 0x000ee80000300800 */
[----:B------:R-:W3:Y:S03]  /*4baf0*/  LDL.LU R155, [R1+0xc88] ;  /* 0x000c8800019b7983 */ /* 0x000ee60000300800 */
[----:B------:R-:W-:Y:S01]  /*4bb00*/  @P1 LOP3.LUT R11, R11, 0x2000, RZ, 0xfc, !PT ;  /* 0x000020000b0b1812 */ /* 0x000fe200078efcff */
[----:B------:R-:W3:Y:S01]  /*4bb10*/  LDL.LU R151, [R1+0xa88] ;  /* 0x000a880001977983 */ /* 0x000ee20000300800 */
[----:B------:R-:W-:-:S02]  /*4bb20*/  LOP3.LUT P1, RZ, R14, 0x40000000, RZ, 0xc0, !PT ;  /* 0x400000000eff7812 */ /* 0x000fc4000782c0ff */
[----:B------:R-:W-:Y:S01]  /*4bb30*/  LOP3.LUT R11, R11, 0xffffbfff, RZ, 0xc0, !PT ;  /* 0xffffbfff0b0b7812 */ /* 0x000fe200078ec0ff */
[----:B------:R-:W3:Y:S04]  /*4bb40*/  LDL.LU R149, [R1+0x1108] ;  /* 0x0011080001957983 */ /* 0x000ee80000300800 */
[----:B------:R-:W3:Y:S06]  /*4bb50*/  LDL.LU R150, [R1+0x898] ;  /* 0x0008980001967983 */ /* 0x000eec0000300800 */
        /* <DEDUP_REMOVED lines=11> */
[----:B------:R-:W-:Y:S01]  /*4bc10*/  LOP3.LUT R11, R11, 0xfffbffff, RZ, 0xc0, !PT ;  /* 0xfffbffff0b0b7812 */ /* 0x000fe200078ec0ff */
[----:B--2---:R1:W-:Y:S02]  /*4bc20*/  @P4 STG.E desc[UR8][R26.64], R148 ;  /* 0x000000941a004986 */ /* 0x0043e4000c101908 */
[----:B-1----:R-:W-:Y:S02]  /*4bc30*/  IMAD.WIDE R26, R19, 0x4, R8 ;  /* 0x00000004131a7825 */ /* 0x002fe400078e0208 */
[----:B------:R-:W2:Y:S04]  /*4bc40*/  LDL.LU R19, [R1+0x110c] ;  /* 0x00110c0001137983 */ /* 0x000ea80000300800 */
[----:B------:R-:W2:Y:S01]  /*4bc50*/  LDL.LU R142, [R1+0x94] ;  /* 0x00009400018e7983 */ /* 0x000ea20000300800 */
[----:B------:R-:W-:-:S02]  /*4bc60*/  LOP3.LUT P5, RZ, R14, 0x200000, RZ, 0xc0, !PT ;  /* 0x002000000eff7812 */ /* 0x000fc400078ac0ff */
[----:B------:R-:W-:Y:S01]  /*4bc70*/  @P1 LOP3.LUT R11, R11, 0x40000, RZ, 0xfc, !PT ;  /* 0x000400000b0b1812 */ /* 0x000fe200078efcff */
[----:B------:R-:W2:Y:S01]  /*4bc80*/  LDL.LU R148, [R1+0x698] ;  /* 0x0006980001947983 */ /* 0x000ea20000300800 */
[C---:B------:R-:W-:Y:S02]  /*4bc90*/  LOP3.LUT P1, RZ, R14.reuse, 0x2000000, RZ, 0xc0, !PT ;  /* 0x020000000eff7812 */ /* 0x040fe4000782c0ff */
[C---:B------:R-:W-:Y:S02]  /*4bca0*/  LOP3.LUT P6, RZ, R14.reuse, 0x400000, RZ, 0xc0, !PT ;  /* 0x004000000eff7812 */ /* 0x040fe400078cc0ff */
[----:B------:R-:W-:Y:S02]  /*4bcb0*/  LOP3.LUT P0, RZ, R14, 0x800000, RZ, 0xc0, !PT ;  /* 0x008000000eff7812 */ /* 0x000fe4000780c0ff */
[----:B------:R-:W-:-:S03]  /*4bcc0*/  LOP3.LUT R11, R11, 0xfff7ffff, RZ, 0xc0, !PT ;  /* 0xfff7ffff0b0b7812 */ /* 0x000fc600078ec0ff */
[----:B----4-:R3:W-:Y:S04]  /*4bcd0*/  @P5 STG.E desc[UR8][R26.64], R251 ;  /* 0x000000fb1a005986 */ /* 0x0107e8000c101908 */
[----:B------:R-:W-:Y:S02]  /*4bce0*/  @P1 LOP3.LUT R11, R11, 0x80000, RZ, 0xfc, !PT ;  /* 0x000800000b0b1812 */ /* 0x000fe400078efcff */
[----:B------:R-:W-:Y:S01]  /*4bcf0*/  LOP3.LUT P1, RZ, R14, 0x1000000, RZ, 0xc0, !PT ;  /* 0x010000000eff7812 */ /* 0x000fe2000782c0ff */
[----:B---3--:R-:W-:-:S05]  /*4bd00*/  IMAD.WIDE R26, R17, 0x4, R2 ;  /* 0x00000004111a7825 */ /* 0x008fca00078e0202 */
[----:B------:R1:W-:Y:S02]  /*4bd10*/  @P6 STG.E desc[UR8][R26.64], R21 ;  /* 0x000000151a006986 */ /* 0x0003e4000c101908 */
[C---:B-1----:R-:W-:Y:S02]  /*4bd20*/  IMAD.WIDE R26, R17.reuse, 0x4, R4 ;  /* 0x00000004111a7825 */ /* 0x042fe400078e0204 */
[----:B------:R-:W3:Y:S04]  /*4bd30*/  LDL.LU R21, [R1+0x498] ;  /* 0x0004980001157983 */ /* 0x000ee80000300800 */
        /* <DEDUP_REMOVED lines=21> */
[----:B--2---:R1:W-:Y:S01]  /*4be90*/  @P1 STG.E desc[UR8][R26.64], R142 ;  /* 0x0000008e1a001986 */ /* 0x0043e2000c101908 */
        /* <DEDUP_REMOVED lines=19> */
[----:B------:R-:W-:-:S04]  /*4bfd0*/  LOP3.LUT P0, RZ, R15, 0x40, RZ, 0xc0, !PT ;  /* 0x000000400fff7812 */ /* 0x000fc8000780c0ff */
[----:B---3--:R1:W-:Y:S02]  /*4bfe0*/  @P4 STG.E desc[UR8][R26.64], R21 ;  /* 0x000000151a004986 */ /* 0x0083e4000c101908 */
[----:B-1----:R-:W-:-:S05]  /*4bff0*/  IMAD.WIDE R26, R19, 0x4, R6 ;  /* 0x00000004131a7825 */ /* 0x002fca00078e0206 */
[----:B----4-:R1:W-:Y:S02]  /*4c000*/  @P5 STG.E desc[UR8][R26.64], R20 ;  /* 0x000000141a005986 */ /* 0x0103e4000c101908 */
[----:B-1----:R-:W-:-:S05]  /*4c010*/  IMAD.WIDE R26, R19, 0x4, R8 ;  /* 0x00000004131a7825 */ /* 0x002fca00078e0208 */
[----:B------:R1:W-:Y:S02]  /*4c020*/  @P6 STG.E desc[UR8][R26.64], R18 ;  /* 0x000000121a006986 */ /* 0x0003e4000c101908 */
[----:B-1----:R-:W-:-:S05]  /*4c030*/  IMAD.WIDE R26, R251, 0x4, R2 ;  /* 0x00000004fb1a7825 */ /* 0x002fca00078e0202 */
[----:B------:R1:W-:Y:S04]  /*4c040*/  @P0 STG.E desc[UR8][R26.64], R17 ;  /* 0x000000111a000986 */ /* 0x0003e8000c101908 */
[----:B-1----:R-:W2:Y:S04]  /*4c050*/  LDL.LU R17, [R1+0xc8c] ;  /* 0x000c8c0001117983 */ /* 0x002ea80000300800 */
[----:B------:R-:W3:Y:S04]  /*4c060*/  LDL.LU R148, [R1+0xa8c] ;  /* 0x000a8c0001947983 */ /* 0x000ee80000300800 */
[----:B------:R-:W4:Y:S04]  /*4c070*/  LDL.LU R21, [R1+0x89c] ;  /* 0x00089c0001157983 */ /* 0x000f280000300800 */
[----:B------:R-:W4:Y:S04]  /*4c080*/  LDL.LU R18, [R1+0x69c] ;  /* 0x00069c0001127983 */ /* 0x000f280000300800 */
[----:B------:R-:W4:Y:S04]  /*4c090*/  LDL.LU R20, [R1+0x49c] ;  /* 0x00049c0001147983 */ /* 0x000f280000300800 */
[----:B------:R-:W4:Y:S04]  /*4c0a0*/  LDL.LU R19, [R1+0x29c] ;  /* 0x00029c0001137983 */ /* 0x000f280000300800 */
[----:B------:R-:W4:Y:S01]  /*4c0b0*/  LDL.LU R140, [R1+0x1114] ;  /* 0x00111400018c7983 */ /* 0x000f220000300800 */
[----:B------:R-:W-:-:S02]  /*4c0c0*/  LOP3.LUT P1, RZ, R15, 0x80000, RZ, 0xc0, !PT ;  /* 0x000800000fff7812 */ /* 0x000fc4000782c0ff */
[----:B------:R-:W-:Y:S02]  /*4c0d0*/  LOP3.LUT R11, R11, 0xffffffef, RZ, 0xc0, !PT ;  /* 0xffffffef0b0b7812 */ /* 0x000fe400078ec0ff */
[----:B------:R-:W-:Y:S01]  /*4c0e0*/  LOP3.LUT P4, RZ, R15, 0x80, RZ, 0xc0, !PT ;  /* 0x000000800fff7812 */ /* 0x000fe2000788c0ff */
[----:B------:R-:W-:-:S08]  /*4c0f0*/  IMAD.WIDE R26, R251, 0x4, R4 ;  /* 0x00000004fb1a7825 */ /* 0x000fd000078e0204 */
        /* <DEDUP_REMOVED lines=23> */
[----:B------:R-:W-:-:S11]  /*4c270*/  LOP3.LUT R11, R11, 0xfffff7ff, RZ, 0xc0, !PT ;  /* 0xfffff7ff0b0b7812 */ /* 0x000fd600078ec0ff */
[----:B------:R-:W-:Y:S02]  /*4c280*/  @P1 LOP3.LUT R11, R11, 0x800, RZ, 0xfc, !PT ;  /* 0x000008000b0b1812 */ /* 0x000fe400078efcff */
[----:B------:R-:W-:Y:S01]  /*4c290*/  LOP3.LUT P1, RZ, R15, 0x800, RZ, 0xc0, !PT ;  /* 0x000008000fff7812 */ /* 0x000fe2000782c0ff */
[----:B--2---:R1:W-:Y:S04]  /*4c2a0*/  @P4 STG.E desc[UR8][R26.64], R17 ;  /* 0x000000111a004986 */ /* 0x0043e8000c101908 */
[----:B-1----:R-:W2:Y:S04]  /*4c2b0*/  LDL.LU R17, [R1+0x9c] ;  /* 0x00009c0001117983 */ /* 0x002ea80000300800 */
[----:B------:R-:W2:Y:S04]  /*4c2c0*/  LDL.LU R143, [R1+0x1118] ;  /* 0x00111800018f7983 */ /* 0x000ea80000300800 */
[----:B------:R-:W2:Y:S04]  /*4c2d0*/  LDL.LU R252, [R1+0xef0] ;  /* 0x000ef00001fc7983 */ /* 0x000ea80000300800 */
[----:B------:R-:W2:Y:S04]  /*4c2e0*/  LDL.LU R141, [R1+0xc90] ;  /* 0x000c9000018d7983 */ /* 0x000ea80000300800 */
[----:B------:R-:W2:Y:S01]  /*4c2f0*/  LDL.LU R142, [R1+0xa90] ;  /* 0x000a9000018e7983 */ /* 0x000ea20000300800 */
[----:B------:R-:W-:-:S03]  /*4c300*/  IMAD.WIDE R26, R251, 0x4, R6 ;  /* 0x00000004fb1a7825 */ /* 0x000fc600078e0206 */
[----:B------:R-:W2:Y:S04]  /*4c310*/  LDL.LU R155, [R1+0x8a0] ;  /* 0x0008a000019b7983 */ /* 0x000ea80000300800 */
[----:B---3--:R1:W-:Y:S04]  /*4c320*/  @P5 STG.E desc[UR8][R26.64], R148 ;  /* 0x000000941a005986 */ /* 0x0083e8000c101908 */
[----:B-1----:R-:W3:Y:S04]  /*4c330*/  LDL.LU R148, [R1+0x111c] ;  /* 0x00111c0001947983 */ /* 0x002ee80000300800 */
[----:B------:R-:W3:Y:S01]  /*4c340*/  LDL.LU R151, [R1+0x6a0] ;  /* 0x0006a00001977983 */ /* 0x000ee20000300800 */
[----:B------:R-:W-:-:S03]  /*4c350*/  IMAD.WIDE R26, R251, 0x4, R8 ;  /* 0x00000004fb1a7825 */ /* 0x000fc600078e0208 */
[----:B------:R-:W3:Y:S04]  /*4c360*/  LDL.LU R149, [R1+0x4a0] ;  /* 0x0004a00001957983 */ /* 0x000ee80000300800 */
[----:B----4-:R1:W-:Y:S02]  /*4c370*/  @P6 STG.E desc[UR8][R26.64], R21 ;  /* 0x000000151a006986 */ /* 0x0103e4000c101908 */
[----:B-1----:R-:W-:-:S05]  /*4c380*/  IMAD.WIDE R26, R140, 0x4, R2 ;  /* 0x000000048c1a7825 */ /* 0x002fca00078e0202 */
[----:B------:R1:W-:Y:S04]  /*4c390*/  @P0 STG.E desc[UR8][R26.64], R18 ;  /* 0x000000121a000986 */ /* 0x0003e8000c101908 */
[----:B-1----:R-:W4:Y:S04]  /*4c3a0*/  LDL.LU R18, [R1+0x1120] ;  /* 0x0011200001127983 */ /* 0x002f280000300800 */
[----:B------:R-:W4:Y:S01]  /*4c3b0*/  LDL.LU R150, [R1+0x2a0] ;  /* 0x0002a00001967983 */ /* 0x000f220000300800 */
[----:B------:R-:W-:-:S03]  /*4c3c0*/  IMAD.WIDE R26, R140, 0x4, R4 ;  /* 0x000000048c1a7825 */ /* 0x000fc600078e0204 */
[----:B------:R-:W4:Y:S04]  /*4c3d0*/  LDL.LU R251, [R1+0xa0] ;  /* 0x0000a00001fb7983 */ /* 0x000f280000300800 */
[----:B------:R1:W-:Y:S01]  /*4c3e0*/  @P1 STG.E desc[UR8][R26.64], R20 ;  /* 0x000000141a001986 */ /* 0x0003e2000c101908 */
[----:B------:R-:W-:-:S03]  /*4c3f0*/  LOP3.LUT P1, RZ, R11, 0x800, RZ, 0xc0, !PT ;  /* 0x000008000bff7812 */ /* 0x000fc6000782c0ff */
[----:B------:R-:W4:Y:S01]  /*4c400*/  LDL.LU R21, [R1+0xef4] ;  /* 0x000ef40001157983 */ /* 0x000f220000300800 */
[----:B-1----:R-:W-:-:S03]  /*4c410*/  IMAD.WIDE R26, R140, 0x4, R6 ;  /* 0x000000048c1a7825 */ /* 0x002fc600078e0206 */
[----:B------:R-:W4:Y:S06]  /*4c420*/  LDL.LU R20, [R1+0xc94] ;  /* 0x000c940001147983 */ /* 0x000f2c0000300800 */
[----:B------:R1:W-:Y:S04]  /*4c430*/  @P1 STG.E desc[UR8][R26.64], R19 ;  /* 0x000000131a001986 */ /* 0x0003e8000c101908 */
[----:B-1----:R-:W4:Y:S01]  /*4c440*/  LDL.LU R19, [R1+0xa94] ;  /* 0x000a940001137983 */ /* 0x002f220000300800 */
[----:B------:R-:W-:Y:S01]  /*4c450*/  LOP3.LUT P1, RZ, R11, 0x400, RZ, 0xc0, !PT ;  /* 0x000004000bff7812 */ /* 0x000fe2000782c0ff */
[----:B------:R-:W-:Y:S01]  /*4c460*/  IMAD.WIDE R26, R140, 0x4, R8 ;  /* 0x000000048c1a7825 */ /* 0x000fe200078e0208 */
[----:B------:R-:W-:-:S02]  /*4c470*/  LOP3.LUT P2, RZ, R15, 0x100000, RZ, 0xc0, !PT ;  /* 0x001000000fff7812 */ /* 0x000fc4000784c0ff */
[C---:B------:R-:W-:Y:S02]  /*4c480*/  LOP3.LUT P3, RZ, R15.reuse, 0x200000, RZ, 0xc0, !PT ;  /* 0x002000000fff7812 */ /* 0x040fe4000786c0ff */
[C---:B------:R-:W-:Y:S02]  /*4c490*/  LOP3.LUT P4, RZ, R15.reuse, 0x400000, RZ, 0xc0, !PT ;  /* 0x004000000fff7812 */ /* 0x040fe4000788c0ff */
[C---:B------:R-:W-:Y:S02]  /*4c4a0*/  LOP3.LUT P5, RZ, R15.reuse, 0x800000, RZ, 0xc0, !PT ;  /* 0x008000000fff7812 */ /* 0x040fe400078ac0ff */
[----:B------:R-:W-:-:S03]  /*4c4b0*/  LOP3.LUT P6, RZ, R15, 0x1000000, RZ, 0xc0, !PT ;  /* 0x010000000fff7812 */ /* 0x000fc600078cc0ff */
[----:B--2---:R1:W-:Y:S01]  /*4c4c0*/  @P1 STG.E desc[UR8][R26.64], R17 ;  /* 0x000000111a001986 */ /* 0x0043e2000c101908 */
[----:B------:R-:W-:Y:S01]  /*4c4d0*/  LOP3.LUT P1, RZ, R11, 0x200, RZ, 0xc0, !PT ;  /* 0x000002000bff7812 */ /* 0x000fe2000782c0ff */
[----:B-1----:R-:W-:Y:S02]  /*4c4e0*/  IMAD.WIDE R26, R143, 0x4, R2 ;  /* 0x000000048f1a7825 */ /* 0x002fe400078e0202 */
[----:B------:R-:W2:Y:S10]  /*4c4f0*/  LDL.LU R17, [R1+0x8a4] ;  /* 0x0008a40001117983 */ /* 0x000eb40000300800 */
[----:B------:R1:W-:Y:S01]  /*4c500*/  @P1 STG.E desc[UR8][R26.64], R252 ;  /* 0x000000fc1a001986 */ /* 0x0003e2000c101908 */
[----:B------:R-:W-:Y:S01]  /*4c510*/  LOP3.LUT P1, RZ, R11, 0x100, RZ, 0xc0, !PT ;  /* 0x000001000bff7812 */ /* 0x000fe2000782c0ff */
[----:B-1----:R-:W-:-:S12]  /*4c520*/  IMAD.WIDE R26, R143, 0x4, R4 ;  /* 0x000000048f1a7825 */ /* 0x002fd800078e0204 */
[----:B------:R1:W-:Y:S01]  /*4c530*/  @P1 STG.E desc[UR8][R26.64], R141 ;  /* 0x0000008d1a001986 */ /* 0x0003e2000c101908 */
        /* <DEDUP_REMOVED lines=8> */
[----:B---3--:R-:W-:-:S12]  /*4c5c0*/  IMAD.WIDE R26, R148, 0x4, R2 ;  /* 0x00000004941a7825 */ /* 0x008fd800078e0202 */
[----:B------:R1:W-:Y:S01]  /*4c5d0*/  @P1 STG.E desc[UR8][R26.64], R151 ;  /* 0x000000971a001986 */ /* 0x0003e2000c101908 */
[----:B------:R-:W-:Y:S01]  /*4c5e0*/  LOP3.LUT P1, RZ, R11, 0x10, RZ, 0xc0, !PT ;  /* 0x000000100bff7812 */ /* 0x000fe2000782c0ff */
[----:B-1----:R-:W-:-:S12]  /*4c5f0*/  IMAD.WIDE R26, R148, 0x4, R4 ;  /* 0x00000004941a7825 */ /* 0x002fd800078e0204 */
[----:B------:R1:W-:Y:S02]  /*4c600*/  @P1 STG.E desc[UR8][R26.64], R149 ;  /* 0x000000951a001986 */ /* 0x0003e4000c101908 */
[----:B-1----:R-:W-:-:S05]  /*4c610*/  IMAD.WIDE R26, R148, 0x4, R6 ;  /* 0x00000004941a7825 */ /* 0x002fca00078e0206 */
[----:B----4-:R1:W-:Y:S02]  /*4c620*/  @P2 STG.E desc[UR8][R26.64], R150 ;  /* 0x000000961a002986 */ /* 0x0103e4000c101908 */
        /* <DEDUP_REMOVED lines=8> */
[----:B-1----:R-:W-:Y:S02]  /*4c6b0*/  IMAD.WIDE R26, R18, 0x4, R8 ;  /* 0x00000004121a7825 */ /* 0x002fe400078e0208 */
[----:B------:R-:W3:Y:S04]  /*4c6c0*/  LDL.LU R18, [R1+0x6a4] ;  /* 0x0006a40001127983 */ /* 0x000ee80000300800 */
[----:B------:R-:W4:Y:S04]  /*4c6d0*/  LDL.LU R21, [R1+0x4a4] ;  /* 0x0004a40001157983 */ /* 0x000f280000300800 */
[----:B------:R-:W4:Y:S04]  /*4c6e0*/  LDL.LU R20, [R1+0x2a4] ;  /* 0x0002a40001147983 */ /* 0x000f280000300800 */
[----:B------:R-:W3:Y:S01]  /*4c6f0*/  LDL.LU R19, [R1+0x1124] ;  /* 0x0011240001137983 */ /* 0x000ee20000300800 */
[----:B------:R-:W-:-:S02]  /*4c700*/  LOP3.LUT P1, RZ, R16, 0x40, RZ, 0xc0, !PT ;  /* 0x0000004010ff7812 */ /* 0x000fc4000782c0ff */
[----:B------:R-:W-:Y:S01]  /*4c710*/  LOP3.LUT R12, R12, 0xefffffff, RZ, 0xc0, !PT ;  /* 0xefffffff0c0c7812 */ /* 0x000fe200078ec0ff */
[----:B------:R-:W4:Y:S10]  /*4c720*/  LDL.LU R251, [R1+0xa4] ;  /* 0x0000a40001fb7983 */ /* 0x000f340000300800 */
        /* <DEDUP_REMOVED lines=18> */
[----:B------:R-:W-:Y:S01]  /*4c850*/  LOP3.LUT R11, R11, 0xfffffffb, RZ, 0xc0, !PT ;  /* 0xfffffffb0b0b7812 */ /* 0x000fe200078ec0ff */
[----:B--2---:R1:W-:Y:S10]  /*4c860*/  @P0 STG.E desc[UR8][R26.64], R17 ;  /* 0x000000111a000986 */ /* 0x0043f4000c101908 */
[----:B------:R-:W-:-:S02]  /*4c870*/  @P1 LOP3.LUT R11, R11, 0x4, RZ, 0xfc, !PT ;  /* 0x000000040b0b1812 */ /* 0x000fc400078efcff */
[C---:B------:R-:W-:Y:S01]  /*4c880*/  LOP3.LUT P1, RZ, R15.reuse, 0x80000000, RZ, 0xc0, !PT ;  /* 0x800000000fff7812 */ /* 0x040fe2000782c0ff */
[----:B-1----:R-:W2:Y:S04]  /*4c890*/  LDL.LU R17, [R1+0xef8] ;  /* 0x000ef80001117983 */ /* 0x002ea80000300800 */
[----:B------:R-:W2:Y:S01]  /*4c8a0*/  LDL.LU R27, [R1+0x1128] ;  /* 0x00112800011b7983 */ /* 0x000ea20000300800 */
[----:B------:R-:W-:Y:S02]  /*4c8b0*/  LOP3.LUT P4, RZ, R15, 0x4000000, RZ, 0xc0, !PT ;  /* 0x040000000fff7812 */ /* 0x000fe4000788c0ff */
[----:B------:R-:W-:Y:S02]  /*4c8c0*/  LOP3.LUT R11, R11, 0xfffffff7, RZ, 0xc0, !PT ;  /* 0xfffffff70b0b7812 */ /* 0x000fe400078ec0ff */
[----:B------:R-:W-:-:S03]  /*4c8d0*/  LOP3.LUT P5, RZ, R15, 0x8000000, RZ, 0xc0, !PT ;  /* 0x080000000fff7812 */ /* 0x000fc600078ac0ff */
[----:B------:R-:W-:Y:S02]  /*4c8e0*/  @P1 LOP3.LUT R11, R11, 0x8, RZ, 0xfc, !PT ;  /* 0x000000080b0b1812 */ /* 0x000fe400078efcff */
[C---:B------:R-:W-:Y:S02]  /*4c8f0*/  LOP3.LUT P6, RZ, R15.reuse, 0x10000000, RZ, 0xc0, !PT ;  /* 0x100000000fff7812 */ /* 0x040fe400078cc0ff */
[C---:B------:R-:W-:Y:S02]  /*4c900*/  LOP3.LUT P0, RZ, R15.reuse, 0x20000000, RZ, 0xc0, !PT ;  /* 0x200000000fff7812 */ /* 0x040fe4000780c0ff */
[----:B------:R-:W-:Y:S01]  /*4c910*/  LOP3.LUT P1, RZ, R15, 0x40000000, RZ, 0xc0, !PT ;  /* 0x400000000fff7812 */ /* 0x000fe2000782c0ff */
[----:B---3--:R-:W-:-:S05]  /*4c920*/  IMAD.WIDE R14, R19, 0x4, R2 ;  /* 0x00000004130e7825 */ /* 0x008fca00078e0202 */
[----:B------:R1:W-:Y:S04]  /*4c930*/  @P4 STG.E desc[UR8][R14.64], R18 ;  /* 0x000000120e004986 */ /* 0x0003e8000c101908 */
[----:B-1----:R-:W3:Y:S04]  /*4c940*/  LDL.LU R18, [R1+0xc98] ;  /* 0x000c980001127983 */ /* 0x002ee80000300800 */
[----:B------:R-:W3:Y:S04]  /*4c950*/  LDL.LU R26, [R1+0xa98] ;  /* 0x000a9800011a7983 */ /* 0x000ee80000300800 */
        /* <DEDUP_REMOVED lines=8> */
[----:B------:R-:W3:Y:S01]  /*4c9e0*/  LDL.LU R150, [R1+0x1130] ;  /* 0x0011300001967983 */ /* 0x000ee20000300800 */
[----:B------:R-:W-:-:S03]  /*4c9f0*/  IMAD.WIDE R14, R19, 0x4, R4 ;  /* 0x00000004130e7825 */ /* 0x000fc600078e0204 */
[----:B------:R-:W3:Y:S04]  /*4ca00*/  LDL.LU R148, [R1+0x8ac] ;  /* 0x0008ac0001947983 */ /* 0x000ee80000300800 */
[----:B----4-:R1:W-:Y:S02]  /*4ca10*/  @P5 STG.E desc[UR8][R14.64], R21 ;  /* 0x000000150e005986 */ /* 0x0103e4000c101908 */
[C---:B-1----:R-:W-:Y:S02]  /*4ca20*/  IMAD.WIDE R14, R19.reuse, 0x4, R6 ;  /* 0x00000004130e7825 */ /* 0x042fe400078e0206 */
[----:B------:R-:W4:Y:S04]  /*4ca30*/  LDL.LU R21, [R1+0x6ac] ;  /* 0x0006ac0001157983 */ /* 0x000f280000300800 */
[----:B------:R1:W-:Y:S02]  /*4ca40*/  @P6 STG.E desc[UR8][R14.64], R20 ;  /* 0x000000140e006986 */ /* 0x0003e4000c101908 */
[----:B-1----:R-:W-:-:S02]  /*4ca50*/  IMAD.WIDE R14, R19, 0x4, R8 ;  /* 0x00000004130e7825 */ /* 0x002fc400078e0208 */
[----:B------:R-:W4:Y:S04]  /*4ca60*/  LDL.LU R20, [R1+0x4ac] ;  /* 0x0004ac0001147983 */ /* 0x000f280000300800 */
[----:B------:R-:W4:Y:S04]  /*4ca70*/  LDL.LU R19, [R1+0x2ac] ;  /* 0x0002ac0001137983 */ /* 0x000f280000300800 */
[----:B------:R-:W4:Y:S04]  /*4ca80*/  LDL.LU R149, [R1+0x1134] ;  /* 0x0011340001957983 */ /* 0x000f280000300800 */
[----:B------:R2:W-:Y:S02]  /*4ca90*/  @P0 STG.E desc[UR8][R14.64], R251 ;  /* 0x000000fb0e000986 */ /* 0x0005e4000c101908 */
[----:B--2---:R-:W-:Y:S01]  /*4caa0*/  IMAD.WIDE R14, R27, 0x4, R2 ;  /* 0x000000041b0e7825 */ /* 0x004fe200078e0202 */
[C---:B------:R-:W-:Y:S01]  /*4cab0*/  LOP3.LUT P2, RZ, R16.reuse, 0x80, RZ, 0xc0, !PT ;  /* 0x0000008010ff7812 */ /* 0x040fe2000784c0ff */
[----:B------:R-:W2:Y:S04]  /*4cac0*/  LDL.LU R251, [R1+0x1a90] ;  /* 0x001a900001fb7983 */ /* 0x000ea80000300800 */
[----:B------:R1:W-:Y:S01]  /*4cad0*/  @P1 STG.E desc[UR8][R14.64], R17 ;  /* 0x000000110e001986 */ /* 0x0003e2000c101908 */
[----:B------:R-:W-:Y:S01]  /*4cae0*/  LOP3.LUT P1, RZ, R11, 0x8, RZ, 0xc0, !PT ;  /* 0x000000080bff7812 */ /* 0x000fe2000782c0ff */
[----:B-1----:R-:W-:Y:S01]  /*4caf0*/  IMAD.WIDE R14, R27, 0x4, R4 ;  /* 0x000000041b0e7825 */ /* 0x002fe200078e0204 */
[C---:B------:R-:W-:Y:S01]  /*4cb00*/  LOP3.LUT P3, RZ, R16.reuse, 0x100, RZ, 0xc0, !PT ;  /* 0x0000010010ff7812 */ /* 0x040fe2000786c0ff */
[----:B------:R-:W2:Y:S01]  /*4cb10*/  LDL.LU R17, [R1+0x1a8c] ;  /* 0x001a8c0001117983 */ /* 0x000ea20000300800 */
[----:B------:R-:W-:-:S02]  /*4cb20*/  LOP3.LUT P4, RZ, R16, 0x200, RZ, 0xc0, !PT ;  /* 0x0000020010ff7812 */ /* 0x000fc4000788c0ff */
[C---:B------:R-:W-:Y:S02]  /*4cb30*/  LOP3.LUT P5, RZ, R16.reuse, 0x400, RZ, 0xc0, !PT ;  /* 0x0000040010ff7812 */ /* 0x040fe400078ac0ff */
[C---:B------:R-:W-:Y:S02]  /*4cb40*/  LOP3.LUT P6, RZ, R16.reuse, 0x800, RZ, 0xc0, !PT ;  /* 0x0000080010ff7812 */ /* 0x040fe400078cc0ff */
[----:B------:R-:W-:-:S03]  /*4cb50*/  LOP3.LUT P0, RZ, R16, 0x1000, RZ, 0xc0, !PT ;  /* 0x0000100010ff7812 */ /* 0x000fc6000780c0ff */
        /* <DEDUP_REMOVED lines=28> */
[----:B------:R-:W2:Y:S04]  /*4cd20*/  LDL.LU R150, [R1+0xac] ;  /* 0x0000ac0001967983 */ /* 0x000ea80000300800 */
[----:B------:R4:W-:Y:S02]  /*4cd30*/  @P4 STG.E desc[UR8][R10.64], R148 ;  /* 0x000000940a004986 */ /* 0x0009e4000c101908 */
[----:B----4-:R-:W-:-:S02]  /*4cd40*/  IMAD.WIDE R10, R149, 0x4, R2 ;  /* 0x00000004950a7825 */ /* 0x010fc400078e0202 */
[----:B------:R-:W4:Y:S04]  /*4cd50*/  LDL.LU R148, [R1+0xf00] ;  /* 0x000f000001947983 */ /* 0x000f280000300800 */
[----:B------:R1:W-:Y:S02]  /*4cd60*/  @P5 STG.E desc[UR8][R10.64], R21 ;  /* 0x000000150a005986 */ /* 0x0003e4000c101908 */
[C---:B-1----:R-:W-:Y:S02]  /*4cd70*/  IMAD.WIDE R10, R149.reuse, 0x4, R4 ;  /* 0x00000004950a7825 */ /* 0x042fe400078e0204 */
[----:B------:R-:W3:Y:S04]  /*4cd80*/  LDL.LU R21, [R1+0xca0] ;  /* 0x000ca00001157983 */ /* 0x000ee80000300800 */
[----:B------:R1:W-:Y:S02]  /*4cd90*/  @P6 STG.E desc[UR8][R10.64], R20 ;  /* 0x000000140a006986 */ /* 0x0003e4000c101908 */
[----:B-1----:R-:W-:-:S02]  /*4cda0*/  IMAD.WIDE R10, R149, 0x4, R6 ;  /* 0x00000004950a7825 */ /* 0x002fc400078e0206 */
[----:B------:R-:W3:Y:S04]  /*4cdb0*/  LDL.LU R20, [R1+0xaa0] ;  /* 0x000aa00001147983 */ /* 0x000ee80000300800 */
[----:B------:R1:W-:Y:S04]  /*4cdc0*/  @P0 STG.E desc[UR8][R10.64], R19 ;  /* 0x000000130a000986 */ /* 0x0003e8000c101908 */
[----:B-1----:R-:W4:Y:S01]  /*4cdd0*/  LDL.LU R19, [R1+0x1138] ;  /* 0x0011380001137983 */ /* 0x002f220000300800 */
[----:B------:R-:W-:Y:S02]  /*4cde0*/  LOP3.LUT P1, RZ, R16, 0x2000000, RZ, 0xc0, !PT ;  /* 0x0200000010ff7812 */ /* 0x000fe4000782c0ff */
[----:B------:R-:W-:-:S02]  /*4cdf0*/  LOP3.LUT R12, R12, 0xffefffff, RZ, 0xc0, !PT ;  /* 0xffefffff0c0c7812 */ /* 0x000fc400078ec0ff */
[C---:B------:R-:W-:Y:S02]  /*4ce00*/  LOP3.LUT P4, RZ, R16.reuse, 0x2000, RZ, 0xc0, !PT ;  /* 0x0000200010ff7812 */ /* 0x040fe4000788c0ff */
[C---:B------:R-:W-:Y:S01]  /*4ce10*/  LOP3.LUT P5, RZ, R16.reuse, 0x4000, RZ, 0xc0, !PT ;  /* 0x0000400010ff7812 */ /* 0x040fe200078ac0ff */
[----:B------:R-:W-:Y:S01]  /*4ce20*/  IMAD.WIDE R10, R149, 0x4, R8 ;  /* 0x00000004950a7825 */ /* 0x000fe200078e0208 */
[----:B------:R-:W-:Y:S01]  /*4ce30*/  LOP3.LUT P6, RZ, R16, 0x8000, RZ, 0xc0, !PT ;  /* 0x0000800010ff7812 */ /* 0x000fe200078cc0ff */
[----:B------:R-:W3:Y:S04]  /*4ce40*/  LDL.LU R27, [R1+0x113c] ;  /* 0x00113c00011b7983 */ /* 0x000ee80000300800 */
[----:B------:R-:W-:Y:S01]  /*4ce50*/  @P1 LOP3.LUT R12, R12, 0x100000, RZ, 0xfc, !PT ;  /* 0x001000000c0c1812 */ /* 0x000fe200078efcff */
[----:B------:R-:W3:Y:S01]  /*4ce60*/  LDL.LU R14, [R1+0x6b0] ;  /* 0x0006b000010e7983 */ /* 0x000ee20000300800 */
[----:B------:R-:W-:-:S02]  /*4ce70*/  LOP3.LUT P1, RZ, R16, 0x1000000, RZ, 0xc0, !PT ;  /* 0x0100000010ff7812 */ /* 0x000fc4000782c0ff */
[----:B------:R-:W-:Y:S01]  /*4ce80*/  LOP3.LUT R12, R12, 0xffdfffff, RZ, 0xc0, !PT ;  /* 0xffdfffff0c0c7812 */ /* 0x000fe200078ec0ff */
[----:B------:R-:W3:Y:S01]  /*4ce90*/  LDL.LU R15, [R1+0x4b0] ;  /* 0x0004b000010f7983 */ /* 0x000ee20000300800 */
[----:B------:R-:W-:-:S03]  /*4cea0*/  LOP3.LUT P0, RZ, R16, 0x10000, RZ, 0xc0, !PT ;  /* 0x0001000010ff7812 */ /* 0x000fc6000780c0ff */
[----:B------:R-:W3:Y:S06]  /*4ceb0*/  LDL.LU R142, [R1+0x1140] ;  /* 0x00114000018e7983 */ /* 0x000eec0000300800 */
        /* <DEDUP_REMOVED lines=21> */
[C---:B------:R-:W-:Y:S01]  /*4d010*/  LOP3.LUT P1, RZ, R16.reuse, 0x20000, RZ, 0xc0, !PT ;  /* 0x0002000010ff7812 */ /* 0x040fe2000782c0ff */
[----:B--2---:R1:W-:Y:S01]  /*4d020*/  @P4 STG.E desc[UR8][R10.64], R150 ;  /* 0x000000960a004986 */ /* 0x0043e2000c101908 */
[----:B------:R-:W-:-:S03]  /*4d030*/  LOP3.LUT P4, RZ, R16, 0x10000000, RZ, 0xc0, !PT ;  /* 0x1000000010ff7812 */ /* 0x000fc6000788c0ff */
[----:B-1----:R-:W2:Y:S04]  /*4d040*/  LDL.LU R150, [R1+0x1144] ;  /* 0x0011440001967983 */ /* 0x002ea80000300800 */
[----:B------:R-:W2:Y:S04]  /*4d050*/  LDL.LU R26, [R1+0x2b0] ;  /* 0x0002b000011a7983 */ /* 0x000ea80000300800 */
[----:B------:R-:W2:Y:S04]  /*4d060*/  LDL.LU R25, [R1+0xb0] ;  /* 0x0000b00001197983 */ /* 0x000ea80000300800 */
[----:B------:R-:W2:Y:S04]  /*4d070*/  LDL.LU R140, [R1+0xf04] ;  /* 0x000f0400018c7983 */ /* 0x000ea80000300800 */
[----:B------:R-:W2:Y:S04]  /*4d080*/  LDL.LU R252, [R1+0xca4] ;  /* 0x000ca40001fc7983 */ /* 0x000ea80000300800 */
[----:B------:R-:W2:Y:S01]  /*4d090*/  LDL.LU R141, [R1+0xaa4] ;  /* 0x000aa400018d7983 */ /* 0x000ea20000300800 */
[----:B----4-:R-:W-:-:S05]  /*4d0a0*/  IMAD.WIDE R10, R19, 0x4, R2 ;  /* 0x00000004130a7825 */ /* 0x010fca00078e0202 */
[----:B------:R1:W-:Y:S02]  /*4d0b0*/  @P5 STG.E desc[UR8][R10.64], R148 ;  /* 0x000000940a005986 */ /* 0x0003e4000c101908 */
[----:B-1----:R-:W-:-:S05]  /*4d0c0*/  IMAD.WIDE R10, R19, 0x4, R4 ;  /* 0x00000004130a7825 */ /* 0x002fca00078e0204 */
[----:B---3--:R1:W-:Y:S01]  /*4d0d0*/  @P6 STG.E desc[UR8][R10.64], R21 ;  /* 0x000000150a006986 */ /* 0x0083e2000c101908 */
[C---:B------:R-:W-:Y:S02]  /*4d0e0*/  LOP3.LUT P5, RZ, R16.reuse, 0x20000000, RZ, 0xc0, !PT ;  /* 0x2000000010ff7812 */ /* 0x040fe400078ac0ff */
[----:B------:R-:W-:Y:S01]  /*4d0f0*/  LOP3.LUT P6, RZ, R16, 0x40000000, RZ, 0xc0, !PT ;  /* 0x4000000010ff7812 */ /* 0x000fe200078cc0ff */
[----:B-1----:R-:W-:-:S05]  /*4d100*/  IMAD.WIDE R10, R19, 0x4, R6 ;  /* 0x00000004130a7825 */ /* 0x002fca00078e0206 */
[----:B------:R1:W-:Y:S01]  /*4d110*/  @P0 STG.E desc[UR8][R10.64], R20 ;  /* 0x000000140a000986 */ /* 0x0003e2000c101908 */
[----:B------:R-:W-:-:S03]  /*4d120*/  LOP3.LUT P0, RZ, R16, 0x80000000, RZ, 0xc0, !PT ;  /* 0x8000000010ff7812 */ /* 0x000fc6000780c0ff */
[----:B------:R-:W3:Y:S04]  /*4d130*/  LDL.LU R16, [R1+0x8b0] ;  /* 0x0008b00001107983 */ /* 0x000ee80000300800 */
[----:B------:R-:W4:Y:S04]  /*4d140*/  LDL.LU R143, [R1+0x8b4] ;  /* 0x0008b400018f7983 */ /* 0x000f280000300800 */
[----:B------:R-:W4:Y:S04]  /*4d150*/  LDL.LU R155, [R1+0x6b4] ;  /* 0x0006b400019b7983 */ /* 0x000f280000300800 */
[----:B------:R-:W4:Y:S04]  /*4d160*/  LDL.LU R151, [R1+0x4b4] ;  /* 0x0004b40001977983 */ /* 0x000f280000300800 */
[----:B------:R-:W4:Y:S01]  /*4d170*/  LDL.LU R149, [R1+0x2b4] ;  /* 0x0002b40001957983 */ /* 0x000f220000300800 */
[----:B-1----:R-:W-:-:S03]  /*4d180*/  IMAD.WIDE R10, R19, 0x4, R8 ;  /* 0x00000004130a7825 */ /* 0x002fc600078e0208 */
[----:B------:R-:W4:Y:S04]  /*4d190*/  LDL.LU R148, [R1+0xb4] ;  /* 0x0000b40001947983 */ /* 0x000f280000300800 */
[----:B------:R-:W4:Y:S04]  /*4d1a0*/  LDL.LU R20, [R1+0xf08] ;  /* 0x000f080001147983 */ /* 0x000f280000300800 */
[----:B------:R-:W4:Y:S04]  /*4d1b0*/  LDL.LU R19, [R1+0xca8] ;  /* 0x000ca80001137983 */ /* 0x000f280000300800 */
[----:B------:R-:W4:Y:S04]  /*4d1c0*/  LDL.LU R21, [R1+0x1148] ;  /* 0x0011480001157983 */ /* 0x000f280000300800 */
[----:B---3--:R1:W-:Y:S01]  /*4d1d0*/  @P1 STG.E desc[UR8][R10.64], R16 ;  /* 0x000000100a001986 */ /* 0x0083e2000c101908 */
        /* <DEDUP_REMOVED lines=41> */
[----:B------:R-:W2:Y:S04]  /*4d470*/  LDL.LU R150, [R1+0x2b8] ;  /* 0x0002b80001967983 */ /* 0x000ea80000300800 */
[----:B------:R-:W2:Y:S01]  /*4d480*/  LDL.LU R148, [R1+0x114c] ;  /* 0x00114c0001947983 */ /* 0x000ea20000300800 */
[----:B------:R-:W-:-:S03]  /*4d490*/  LOP3.LUT P4, RZ, R17, 0x1, RZ, 0xc0, !PT ;  /* 0x0000000111ff7812 */ /* 0x000fc6000788c0ff */
[----:B------:R-:W2:Y:S01]  /*4d4a0*/  LDL.LU R20, [R1+0xb8] ;  /* 0x0000b80001147983 */ /* 0x000ea20000300800 */
[----:B------:R-:W-:Y:S01]  /*4d4b0*/  IMAD.WIDE R10, R21, 0x4, R6 ;  /* 0x00000004150a7825 */ /* 0x000fe200078e0206 */
[C---:B------:R-:W-:Y:S02]  /*4d4c0*/  LOP3.LUT P1, RZ, R17.reuse, 0x1000, RZ, 0xc0, !PT ;  /* 0x0000100011ff7812 */ /* 0x040fe4000782c0ff */
        /* <DEDUP_REMOVED lines=16> */
[----:B------:R-:W3:Y:S01]  /*4d5d0*/  LDL.LU R27, [R1+0xaac] ;  /* 0x000aac00011b7983 */ /* 0x000ee20000300800 */
[----:B------:R-:W-:-:S03]  /*4d5e0*/  IMAD.WIDE R10, R21, 0x4, R8 ;  /* 0x00000004150a7825 */ /* 0x000fc600078e0208 */
[----:B------:R-:W3:Y:S04]  /*4d5f0*/  LDL.LU R252, [R1+0x6bc] ;  /* 0x0006bc0001fc7983 */ /* 0x000ee80000300800 */
[----:B------:R-:W3:Y:S04]  /*4d600*/  LDL.LU R141, [R1+0x4bc] ;  /* 0x0004bc00018d7983 */ /* 0x000ee80000300800 */
[----:B------:R-:W3:Y:S04]  /*4d610*/  LDL.LU R142, [R1+0x2bc] ;  /* 0x0002bc00018e7983 */ /* 0x000ee80000300800 */
[----:B------:R-:W3:Y:S04]  /*4d620*/  LDL.LU R143, [R1+0x1154] ;  /* 0x00115400018f7983 */ /* 0x000ee80000300800 */
[----:B------:R-:W3:Y:S04]  /*4d630*/  LDL.LU R155, [R1+0xbc] ;  /* 0x0000bc00019b7983 */ /* 0x000ee80000300800 */
[----:B------:R-:W3:Y:S04]  /*4d640*/  LDL.LU R21, [R1+0x1158] ;  /* 0x0011580001157983 */ /* 0x000ee80000300800 */
[----:B----4-:R1:W-:Y:S04]  /*4d650*/  @P5 STG.E desc[UR8][R10.64], R140 ;  /* 0x0000008c0a005986 */ /* 0x0103e8000c101908 */
[----:B-1----:R-:W4:Y:S01]  /*4d660*/  LDL.LU R140, [R1+0x8bc] ;  /* 0x0008bc00018c7983 */ /* 0x002f220000300800 */
[----:B------:R-:W-:-:S04]  /*4d670*/  LOP3.LUT R12, R12, 0xfffeffff, RZ, 0xc0, !PT ;  /* 0xfffeffff0c0c7812 */ /* 0x000fc800078ec0ff */
        /* <DEDUP_REMOVED lines=9> */
[----:B------:R-:W-:Y:S01]  /*4d710*/  LOP3.LUT P0, RZ, R17, 0x8, RZ, 0xc0, !PT ;  /* 0x0000000811ff7812 */ /* 0x000fe2000780c0ff */
[----:B--2---:R-:W-:Y:S01]  /*4d720*/  IMAD.WIDE R10, R148, 0x4, R2 ;  /* 0x00000004940a7825 */ /* 0x004fe200078e0202 */
[----:B------:R-:W-:-:S04]  /*4d730*/  LOP3.LUT R12, R12, 0xfff7ffff, RZ, 0xc0, !PT ;  /* 0xfff7ffff0c0c7812 */ /* 0x000fc800078ec0ff */
[----:B------:R1:W-:Y:S05]  /*4d740*/  @P6 STG.E desc[UR8][R10.64], R151 ;  /* 0x000000970a006986 */ /* 0x0003ea000c101908 */
[----:B------:R-:W-:Y:S02]  /*4d750*/  @P1 LOP3.LUT R12, R12, 0x80000, RZ, 0xfc, !PT ;  /* 0x000800000c0c1812 */ /* 0x000fe400078efcff */
[----:B------:R-:W-:Y:S01]  /*4d760*/  LOP3.LUT P1, RZ, R17, 0x10, RZ, 0xc0, !PT ;  /* 0x0000001011ff7812 */ /* 0x000fe2000782c0ff */
[C---:B-1----:R-:W-:Y:S01]  /*4d770*/  IMAD.WIDE R10, R148.reuse, 0x4, R4 ;  /* 0x00000004940a7825 */ /* 0x042fe200078e0204 */
[----:B------:R-:W2:Y:S04]  /*4d780*/  LDL.LU R151, [R1+0xf10] ;  /* 0x000f100001977983 */ /* 0x000ea80000300800 */
[----:B------:R1:W-:Y:S02]  /*4d790*/  @P0 STG.E desc[UR8][R10.64], R149 ;  /* 0x000000950a000986 */ /* 0x0003e4000c101908 */
[----:B-1----:R-:W-:-:S02]  /*4d7a0*/  IMAD.WIDE R10, R148, 0x4, R6 ;  /* 0x00000004940a7825 */ /* 0x002fc400078e0206 */
[----:B------:R-:W2:Y:S04]  /*4d7b0*/  LDL.LU R149, [R1+0xcb0] ;  /* 0x000cb00001957983 */ /* 0x000ea80000300800 */
[----:B------:R1:W-:Y:S01]  /*4d7c0*/  @P1 STG.E desc[UR8][R10.64], R150 ;  /* 0x000000960a001986 */ /* 0x0003e2000c101908 */
[----:B------:R-:W-:Y:S01]  /*4d7d0*/  LOP3.LUT P1, RZ, R12, 0x80000, RZ, 0xc0, !PT ;  /* 0x000800000cff7812 */ /* 0x000fe2000782c0ff */
[----:B-1----:R-:W-:Y:S02]  /*4d7e0*/  IMAD.WIDE R10, R148, 0x4, R8 ;  /* 0x00000004940a7825 */ /* 0x002fe400078e0208 */
[----:B------:R-:W2:Y:S10]  /*4d7f0*/  LDL.LU R148, [R1+0xab0] ;  /* 0x000ab00001947983 */ /* 0x000eb40000300800 */
[----:B------:R1:W-:Y:S01]  /*4d800*/  @P1 STG.E desc[UR8][R10.64], R20 ;  /* 0x000000140a001986 */ /* 0x0003e2000c101908 */
[----:B------:R-:W-:Y:S01]  /*4d810*/  LOP3.LUT P1, RZ, R12, 0x40000, RZ, 0xc0, !PT ;  /* 0x000400000cff7812 */ /* 0x000fe2000782c0ff */
[----:B-1----:R-:W-:-:S02]  /*4d820*/  IMAD.WIDE R10, R25, 0x4, R2 ;  /* 0x00000004190a7825 */ /* 0x002fc400078e0202 */
[----:B------:R-:W2:Y:S10]  /*4d830*/  LDL.LU R20, [R1+0x8c0] ;  /* 0x0008c00001147983 */ /* 0x000eb40000300800 */
[----:B---3--:R1:W-:Y:S04]  /*4d840*/  @P1 STG.E desc[UR8][R10.64], R19 ;  /* 0x000000130a001986 */ /* 0x0083e8000c101908 */
[----:B-1----:R-:W3:Y:S04]  /*4d850*/  LDL.LU R19, [R1+0x6c0] ;  /* 0x0006c00001137983 */ /* 0x002ee80000300800 */
[----:B------:R-:W3:Y:S01]  /*4d860*/  LDL.LU R150, [R1+0x115c] ;  /* 0x00115c0001967983 */ /* 0x000ee20000300800 */
[----:B------:R-:W-:Y:S01]  /*4d870*/  LOP3.LUT P1, RZ, R12, 0x20000, RZ, 0xc0, !PT ;  /* 0x000200000cff7812 */ /* 0x000fe2000782c0ff */
[----:B------:R-:W-:-:S12]  /*4d880*/  IMAD.WIDE R10, R25, 0x4, R4 ;  /* 0x00000004190a7825 */ /* 0x000fd800078e0204 */
[----:B------:R1:W-:Y:S01]  /*4d890*/  @P1 STG.E desc[UR8][R10.64], R26 ;  /* 0x0000001a0a001986 */ /* 0x0003e2000c101908 */
[----:B------:R-:W-:Y:S01]  /*4d8a0*/  LOP3.LUT P1, RZ, R12, 0x10000, RZ, 0xc0, !PT ;  /* 0x000100000cff7812 */ /* 0x000fe2000782c0ff */
[----:B-1----:R-:W-:-:S12]  /*4d8b0*/  IMAD.WIDE R10, R25, 0x4, R6 ;  /* 0x00000004190a7825 */ /* 0x002fd800078e0206 */
[----:B------:R1:W-:Y:S01]  /*4d8c0*/  @P1 STG.E desc[UR8][R10.64], R27 ;  /* 0x0000001b0a001986 */ /* 0x0003e2000c101908 */
[C---:B------:R-:W-:Y:S01]  /*4d8d0*/  LOP3.LUT P1, RZ, R12.reuse, 0x8000, RZ, 0xc0, !PT ;  /* 0x000080000cff7812 */ /* 0x040fe2000782c0ff */
[----:B-1----:R-:W-:Y:S01]  /*4d8e0*/  IMAD.WIDE R10, R25, 0x4, R8 ;  /* 0x00000004190a7825 */ /* 0x002fe200078e0208 */
[----:B------:R-:W-:Y:S01]  /*4d8f0*/  LOP3.LUT P2, RZ, R17, 0x2000, RZ, 0xc0, !PT ;  /* 0x0000200011ff7812 */ /* 0x000fe2000784c0ff */
[----:B------:R-:W3:Y:S10]  /*4d900*/  LDL.LU R27, [R1+0x1168] ;  /* 0x00116800011b7983 */ /* 0x000ef40000300800 */
[----:B----4-:R1:W-:Y:S01]  /*4d910*/  @P1 STG.E desc[UR8][R10.64], R140 ;  /* 0x0000008c0a001986 */ /* 0x0103e2000c101908 */
        /* <DEDUP_REMOVED lines=19> */
[----:B------:R-:W-:Y:S01]  /*4da50*/  LOP3.LUT P1, RZ, R17, 0x10000000, RZ, 0xc0, !PT ;  /* 0x1000000011ff7812 */ /* 0x000fe2000782c0ff */
[----:B-1----:R-:W-:Y:S01]  /*4da60*/  IMAD.WIDE R10, R143, 0x4, R8 ;  /* 0x000000048f0a7825 */ /* 0x002fe200078e0208 */
[----:B------:R-:W-:Y:S02]  /*4da70*/  LOP3.LUT R12, R12, 0xffffff7f, RZ, 0xc0, !PT ;  /* 0xffffff7f0c0c7812 */ /* 0x000fe400078ec0ff */
[C---:B------:R-:W-:Y:S02]  /*4da80*/  LOP3.LUT P4, RZ, R17.reuse, 0x8000, RZ, 0xc0, !PT ;  /* 0x0000800011ff7812 */ /* 0x040fe4000788c0ff */
[----:B------:R1:W-:Y:S01]  /*4da90*/  @P2 STG.E desc[UR8][R10.64], R155 ;  /* 0x0000009b0a002986 */ /* 0x0003e2000c101908 */
[----:B------:R-:W-:-:S06]  /*4daa0*/  LOP3.LUT P5, RZ, R17, 0x10000, RZ, 0xc0, !PT ;  /* 0x0001000011ff7812 */ /* 0x000fcc00078ac0ff */
[----:B------:R-:W-:Y:S02]  /*4dab0*/  @P1 LOP3.LUT R12, R12, 0x80, RZ, 0xfc, !PT ;  /* 0x000000800c0c1812 */ /* 0x000fe400078efcff */
[----:B------:R-:W-:Y:S01]  /*4dac0*/  LOP3.LUT P1, RZ, R17, 0x8000000, RZ, 0xc0, !PT ;  /* 0x0800000011ff7812 */ /* 0x000fe2000782c0ff */
[----:B-1----:R-:W-:Y:S01]  /*4dad0*/  IMAD.WIDE R10, R21, 0x4, R2 ;  /* 0x00000004150a7825 */ /* 0x002fe200078e0202 */
[----:B------:R-:W-:-:S04]  /*4dae0*/  LOP3.LUT R12, R12, 0xfffffeff, RZ, 0xc0, !PT ;  /* 0xfffffeff0c0c7812 */ /* 0x000fc800078ec0ff */
[----:B--2---:R1:W-:Y:S01]  /*4daf0*/  @P3 STG.E desc[UR8][R10.64], R151 ;  /* 0x000000970a003986 */ /* 0x0043e2000c101908 */
[----:B------:R-:W-:-:S06]  /*4db00*/  LOP3.LUT P6, RZ, R17, 0x20000, RZ, 0xc0, !PT ;  /* 0x0002000011ff7812 */ /* 0x000fcc00078cc0ff */
[----:B------:R-:W-:Y:S01]  /*4db10*/  @P1 LOP3.LUT R12, R12, 0x100, RZ, 0xfc, !PT ;  /* 0x000001000c0c1812 */ /* 0x000fe200078efcff */
[----:B-1----:R-:W-:Y:S01]  /*4db20*/  IMAD.WIDE R10, R21, 0x4, R4 ;  /* 0x00000004150a7825 */ /* 0x002fe200078e0204 */
[C---:B------:R-:W-:Y:S01]  /*4db30*/  LOP3.LUT P1, RZ, R17.reuse, 0x4000000, RZ, 0xc0, !PT ;  /* 0x0400000011ff7812 */ /* 0x040fe2000782c0ff */
[----:B------:R-:W2:Y:S04]  /*4db40*/  LDL.LU R151, [R1+0x4c0] ;  /* 0x0004c00001977983 */ /* 0x000ea80000300800 */
[----:B------:R1:W-:Y:S01]  /*4db50*/  @P4 STG.E desc[UR8][R10.64], R149 ;  /* 0x000000950a004986 */ /* 0x0003e2000c101908 */
[----:B------:R-:W-:Y:S01]  /*4db60*/  LOP3.LUT P0, RZ, R17, 0x40000, RZ, 0xc0, !PT ;  /* 0x0004000011ff7812 */ /* 0x000fe2000780c0ff */
[C---:B-1----:R-:W-:Y:S01]  /*4db70*/  IMAD.WIDE R10, R21.reuse, 0x4, R6 ;  /* 0x00000004150a7825 */ /* 0x042fe200078e0206 */
[----:B------:R-:W-:Y:S01]  /*4db80*/  LOP3.LUT R12, R12, 0xfffffdff, RZ, 0xc0, !PT ;  /* 0xfffffdff0c0c7812 */ /* 0x000fe200078ec0ff */
[----:B------:R-:W4:Y:S04]  /*4db90*/  LDL.LU R149, [R1+0x2c0] ;  /* 0x0002c00001957983 */ /* 0x000f280000300800 */
[----:B------:R1:W-:Y:S01]  /*4dba0*/  @P5 STG.E desc[UR8][R10.64], R148 ;  /* 0x000000940a005986 */ /* 0x0003e2000c101908 */
[----:B------:R-:W-:Y:S01]  /*4dbb0*/  @P1 LOP3.LUT R12, R12, 0x200, RZ, 0xfc, !PT ;  /* 0x000002000c0c1812 */ /* 0x000fe200078efcff */
[----:B-1----:R-:W-:Y:S01]  /*4dbc0*/  IMAD.WIDE R10, R21, 0x4, R8 ;  /* 0x00000004150a7825 */ /* 0x002fe200078e0208 */
[----:B------:R-:W-:Y:S01]  /*4dbd0*/  LOP3.LUT P1, RZ, R17, 0x2000000, RZ, 0xc0, !PT ;  /* 0x0200000011ff7812 */ /* 0x000fe2000782c0ff */
[----:B------:R-:W4:Y:S04]  /*4dbe0*/  LDL.LU R21, [R1+0xc0] ;  /* 0x0000c00001157983 */ /* 0x000f280000300800 */
[----:B------:R3:W-:Y:S01]  /*4dbf0*/  @P6 STG.E desc[UR8][R10.64], R20 ;  /* 0x000000140a006986 */ /* 0x0007e2000c101908 */
[----:B------:R-:W-:-:S07]  /*4dc00*/  LOP3.LUT R12, R12, 0xfffffbff, RZ, 0xc0, !PT ;  /* 0xfffffbff0c0c7812 */ /* 0x000fce00078ec0ff */
[----:B------:R-:W-:Y:S02]  /*4dc10*/  @P1 LOP3.LUT R12, R12, 0x400, RZ, 0xfc, !PT ;  /* 0x000004000c0c1812 */ /* 0x000fe400078efcff */
[C---:B------:R-:W-:Y:S02]  /*4dc20*/  LOP3.LUT P1, RZ, R17.reuse, 0x1000000, RZ, 0xc0, !PT ;  /* 0x0100000011ff7812 */ /* 0x040fe4000782c0ff */
[----:B------:R-:W-:Y:S02]  /*4dc30*/  LOP3.LUT R12, R12, 0xfffff7ff, RZ, 0xc0, !PT ;  /* 0xfffff7ff0c0c7812 */ /* 0x000fe400078ec0ff */
[C---:B------:R-:W-:Y:S02]  /*4dc40*/  LOP3.LUT P4, RZ, R17.reuse, 0x80000, RZ, 0xc0, !PT ;  /* 0x0008000011ff7812 */ /* 0x040fe4000788c0ff */
[C---:B------:R-:W-:Y:S02]  /*4dc50*/  LOP3.LUT P5, RZ, R17.reuse, 0x100000, RZ, 0xc0, !PT ;  /* 0x0010000011ff7812 */ /* 0x040fe400078ac0ff */
[----:B------:R-:W-:-:S05]  /*4dc60*/  LOP3.LUT P6, RZ, R17, 0x200000, RZ, 0xc0, !PT ;  /* 0x0020000011ff7812 */ /* 0x000fca00078cc0ff */
[----:B------:R-:W-:Y:S02]  /*4dc70*/  @P1 LOP3.LUT R12, R12, 0x800, RZ, 0xfc, !PT ;  /* 0x000008000c0c1812 */ /* 0x000fe400078efcff */
[----:B------:R-:W-:Y:S01]  /*4dc80*/  LOP3.LUT P1, RZ, R17, 0x800000, RZ, 0xc0, !PT ;  /* 0x0080000011ff7812 */ /* 0x000fe2000782c0ff */
[----:B---3--:R-:W-:-:S05]  /*4dc90*/  IMAD.WIDE R10, R150, 0x4, R2 ;  /* 0x00000004960a7825 */ /* 0x008fca00078e0202 */
[----:B------:R1:W-:Y:S04]  /*4dca0*/  @P0 STG.E desc[UR8][R10.64], R19 ;  /* 0x000000130a000986 */ /* 0x0003e8000c101908 */
[----:B-1----:R-:W3:Y:S04]  /*4dcb0*/  LDL.LU R19, [R1+0xf14] ;  /* 0x000f140001137983 */ /* 0x002ee80000300800 */
[----:B------:R-:W3:Y:S04]  /*4dcc0*/  LDL.LU R20, [R1+0xcb4] ;  /* 0x000cb40001147983 */ /* 0x000ee80000300800 */
[----:B------:R-:W3:Y:S01]  /*4dcd0*/  LDL.LU R148, [R1+0x1160] ;  /* 0x0011600001947983 */ /* 0x000ee20000300800 */
[----:B------:R-:W-:-:S03]  /*4dce0*/  LOP3.LUT P0, RZ, R17, 0x400000, RZ, 0xc0, !PT ;  /* 0x0040000011ff7812 */ /* 0x000fc6000780c0ff */
        /* <DEDUP_REMOVED lines=12> */
[----:B------:R-:W3:Y:S04]  /*4ddb0*/  LDL.LU R155, [R1+0x6c8] ;  /* 0x0006c800019b7983 */ /* 0x000ee80000300800 */
[----:B--2---:R1:W-:Y:S02]  /*4ddc0*/  @P4 STG.E desc[UR8][R10.64], R151 ;  /* 0x000000970a004986 */ /* 0x0043e4000c101908 */
[----:B-1----:R-:W-:-:S02]  /*4ddd0*/  IMAD.WIDE R10, R150, 0x4, R6 ;  /* 0x00000004960a7825 */ /* 0x002fc400078e0206 */
[----:B------:R-:W2:Y:S04]  /*4dde0*/  LDL.LU R151, [R1+0x4c8] ;  /* 0x0004c80001977983 */ /* 0x000ea80000300800 */
[----:B----4-:R1:W-:Y:S02]  /*4ddf0*/  @P5 STG.E desc[UR8][R10.64], R149 ;  /* 0x000000950a005986 */ /* 0x0103e4000c101908 */
[----:B-1----:R-:W-:Y:S02]  /*4de00*/  IMAD.WIDE R10, R150, 0x4, R8 ;  /* 0x00000004960a7825 */ /* 0x002fe400078e0208 */
[----:B------:R-:W4:Y:S04]  /*4de10*/  LDL.LU R149, [R1+0x2c8] ;  /* 0x0002c80001957983 */ /* 0x000f280000300800 */
[----:B------:R-:W2:Y:S04]  /*4de20*/  LDL.LU R150, [R1+0x1170] ;  /* 0x0011700001967983 */ /* 0x000ea80000300800 */
[----:B------:R1:W-:Y:S04]  /*4de30*/  @P6 STG.E desc[UR8][R10.64], R21 ;  /* 0x000000150a006986 */ /* 0x0003e8000c101908 */
[----:B-1----:R-:W4:Y:S01]  /*4de40*/  LDL.LU R21, [R1+0x1a84] ;  /* 0x001a840001157983 */ /* 0x002f220000300800 */
[----:B---3--:R-:W-:-:S05]  /*4de50*/  IMAD.WIDE R10, R148, 0x4, R2 ;  /* 0x00000004940a7825 */ /* 0x008fca00078e0202 */
[----:B------:R1:W-:Y:S02]  /*4de60*/  @P0 STG.E desc[UR8][R10.64], R19 ;  /* 0x000000130a000986 */ /* 0x0003e4000c101908 */
[----:B-1----:R-:W-:Y:S02]  /*4de70*/  IMAD.WIDE R10, R148, 0x4, R4 ;  /* 0x00000004940a7825 */ /* 0x002fe400078e0204 */
[----:B------:R-:W3:Y:S04]  /*4de80*/  LDL.LU R19, [R1+0x1a80] ;  /* 0x001a800001137983 */ /* 0x000ee80000300800 */
[----:B------:R1:W-:Y:S01]  /*4de90*/  @P1 STG.E desc[UR8][R10.64], R20 ;  /* 0x000000140a001986 */ /* 0x0003e2000c101908 */
[----:B------:R-:W-:Y:S01]  /*4dea0*/  LOP3.LUT P1, RZ, R12, 0x800, RZ, 0xc0, !PT ;  /* 0x000008000cff7812 */ /* 0x000fe2000782c0ff */
[----:B-1----:R-:W-:-:S02]  /*4deb0*/  IMAD.WIDE R10, R148, 0x4, R6 ;  /* 0x00000004940a7825 */ /* 0x002fc400078e0206 */
[----:B------:R-:W3:Y:S10]  /*4dec0*/  LDL.LU R20, [R1+0x1a7c] ;  /* 0x001a7c0001147983 */ /* 0x000ef40000300800 */
[----:B------:R1:W-:Y:S02]  /*4ded0*/  @P1 STG.E desc[UR8][R10.64], R17 ;  /* 0x000000110a001986 */ /* 0x0003e4000c101908 */
[----:B-1----:R-:W-:-:S02]  /*4dee0*/  IMAD.WIDE R10, R148, 0x4, R8 ;  /* 0x00000004940a7825 */ /* 0x002fc400078e0208 */
[----:B------:R-:W3:Y:S01]  /*4def0*/  LDL.LU R148, [R1+0xc8] ;  /* 0x0000c80001947983 */ /* 0x000ee20000300800 */
        /* <DEDUP_REMOVED lines=30> */
[----:B------:R1:W-:Y:S01]  /*4e0e0*/  @P4 STG.E desc[UR8][R10.64], R155 ;  /* 0x0000009b0a004986 */ /* 0x0003e2000c101908 */
[----:B------:R-:W-:Y:S01]  /*4e0f0*/  LOP3.LUT P0, RZ, R18, 0x20, RZ, 0xc0, !PT ;  /* 0x0000002012ff7812 */ /* 0x000fe2000780c0ff */
[----:B-1----:R-:W-:-:S05]  /*4e100*/  IMAD.WIDE R10, R150, 0x4, R4 ;  /* 0x00000004960a7825 */ /* 0x002fca00078e0204 */
[----:B------:R1:W-:Y:S02]  /*4e110*/  @P5 STG.E desc[UR8][R10.64], R151 ;  /* 0x000000970a005986 */ /* 0x0003e4000c101908 */
[----:B-1----:R-:W-:-:S05]  /*4e120*/  IMAD.WIDE R10, R150, 0x4, R6 ;  /* 0x00000004960a7825 */ /* 0x002fca00078e0206 */
[----:B----4-:R1:W-:Y:S02]  /*4e130*/  @P6 STG.E desc[UR8][R10.64], R149 ;  /* 0x000000950a006986 */ /* 0x0103e4000c101908 */
[----:B-1----:R-:W-:-:S05]  /*4e140*/  IMAD.WIDE R10, R150, 0x4, R8 ;  /* 0x00000004960a7825 */ /* 0x002fca00078e0208 */
[----:B---3--:R1:W-:Y:S04]  /*4e150*/  @P0 STG.E desc[UR8][R10.64], R148 ;  /* 0x000000940a000986 */ /* 0x0083e8000c101908 */
        /* <DEDUP_REMOVED lines=28> */
[----:B------:R-:W2:Y:S01]  /*4e320*/  LDL.LU R25, [R1+0x117c] ;  /* 0x00117c0001197983 */ /* 0x000ea20000300800 */
[----:B------:R-:W-:-:S02]  /*4e330*/  @P1 LOP3.LUT R12, R12, 0x1, RZ, 0xfc, !PT ;  /* 0x000000010c0c1812 */ /* 0x000fc400078efcff */
[----:B------:R-:W-:Y:S01]  /*4e340*/  LOP3.LUT P1, RZ, R18, 0x2000, RZ, 0xc0, !PT ;  /* 0x0000200012ff7812 */ /* 0x000fe2000782c0ff */
[----:B------:R-:W2:Y:S01]  /*4e350*/  LDL.LU R26, [R1+0xcc0] ;  /* 0x000cc000011a7983 */ /* 0x000ea20000300800 */
[----:B------:R-:W-:-:S03]  /*4e360*/  LOP3.LUT R12, R12, 0xfffffffd, RZ, 0xc0, !PT ;  /* 0xfffffffd0c0c7812 */ /* 0x000fc600078ec0ff */
[----:B------:R-:W2:Y:S01]  /*4e370*/  LDL.LU R27, [R1+0xac0] ;  /* 0x000ac000011b7983 */ /* 0x000ea20000300800 */
[C---:B------:R-:W-:Y:S02]  /*4e380*/  LOP3.LUT P5, RZ, R18.reuse, 0x80, RZ, 0xc0, !PT ;  /* 0x0000008012ff7812 */ /* 0x040fe400078ac0ff */
[----:B------:R-:W-:Y:S01]  /*4e390*/  LOP3.LUT P6, RZ, R18, 0x100, RZ, 0xc0, !PT ;  /* 0x0000010012ff7812 */ /* 0x000fe200078cc0ff */
[----:B------:R-:W-:Y:S01]  /*4e3a0*/  IMAD.WIDE R10, R155, 0x4, R4 ;  /* 0x000000049b0a7825 */ /* 0x000fe200078e0204 */
[----:B------:R-:W2:Y:S03]  /*4e3b0*/  LDL.LU R140, [R1+0x8d0] ;  /* 0x0008d000018c7983 */ /* 0x000ea60000300800 */
[----:B------:R-:W-:Y:S02]  /*4e3c0*/  @P1 LOP3.LUT R12, R12, 0x2, RZ, 0xfc, !PT ;  /* 0x000000020c0c1812 */ /* 0x000fe400078efcff */
[----:B------:R-:W-:-:S02]  /*4e3d0*/  LOP3.LUT P1, RZ, R18, 0x1000, RZ, 0xc0, !PT ;  /* 0x0000100012ff7812 */ /* 0x000fc4000782c0ff */
[----:B------:R-:W-:Y:S02]  /*4e3e0*/  LOP3.LUT R12, R12, 0xfffffffb, RZ, 0xc0, !PT ;  /* 0xfffffffb0c0c7812 */ /* 0x000fe400078ec0ff */
[----:B------:R-:W-:-:S09]  /*4e3f0*/  LOP3.LUT P0, RZ, R18, 0x200, RZ, 0xc0, !PT ;  /* 0x0000020012ff7812 */ /* 0x000fd2000780c0ff */
[----:B------:R-:W-:Y:S02]  /*4e400*/  @P1 LOP3.LUT R12, R12, 0x4, RZ, 0xfc, !PT ;  /* 0x000000040c0c1812 */ /* 0x000fe400078efcff */
[----:B------:R-:W-:Y:S01]  /*4e410*/  LOP3.LUT P1, RZ, R18, 0x800, RZ, 0xc0, !PT ;  /* 0x0000080012ff7812 */ /* 0x000fe2000782c0ff */
[----:B---3--:R1:W-:Y:S01]  /*4e420*/  @P5 STG.E desc[UR8][R10.64], R142 ;  /* 0x0000008e0a005986 */ /* 0x0083e2000c101908 */
[----:B------:R-:W-:Y:S01]  /*4e430*/  LOP3.LUT R12, R12, 0xfffffff7, RZ, 0xc0, !PT ;  /* 0xfffffff70c0c7812 */ /* 0x000fe200078ec0ff */
[----:B-1----:R-:W-:-:S10]  /*4e440*/  IMAD.WIDE R10, R155, 0x4, R6 ;  /* 0x000000049b0a7825 */ /* 0x002fd400078e0206 */
[----:B------:R-:W-:Y:S02]  /*4e450*/  @P1 LOP3.LUT R12, R12, 0x8, RZ, 0xfc, !PT ;  /* 0x000000080c0c1812 */ /* 0x000fe400078efcff */
[----:B------:R-:W-:Y:S01]  /*4e460*/  LOP3.LUT P1, RZ, R18, 0x400, RZ, 0xc0, !PT ;  /* 0x0000040012ff7812 */ /* 0x000fe2000782c0ff */
[----:B----4-:R1:W-:Y:S04]  /*4e470*/  @P6 STG.E desc[UR8][R10.64], R143 ;  /* 0x0000008f0a006986 */ /* 0x0103e8000c101908 */
[----:B-1----:R-:W3:Y:S01]  /*4e480*/  LDL.LU R143, [R1+0x1180] ;  /* 0x00118000018f7983 */ /* 0x002ee20000300800 */
[----:B------:R-:W-:-:S03]  /*4e490*/  IMAD.WIDE R10, R155, 0x4, R8 ;  /* 0x000000049b0a7825 */ /* 0x000fc600078e0208 */
[----:B------:R-:W4:Y:S04]  /*4e4a0*/  LDL.LU R252, [R1+0x6d0] ;  /* 0x0006d00001fc7983 */ /* 0x000f280000300800 */
[----:B------:R1:W-:Y:S04]  /*4e4b0*/  @P0 STG.E desc[UR8][R10.64], R151 ;  /* 0x000000970a000986 */ /* 0x0003e8000c101908 */
[----:B------:R-:W4:Y:S04]  /*4e4c0*/  LDL.LU R141, [R1+0x4d0] ;  /* 0x0004d000018d7983 */ /* 0x000f280000300800 */
[----:B------:R-:W4:Y:S01]  /*4e4d0*/  LDL.LU R142, [R1+0x2d0] ;  /* 0x0002d000018e7983 */ /* 0x000f220000300800 */
[----:B-1----:R-:W-:-:S03]  /*4e4e0*/  IMAD.WIDE R10, R16, 0x4, R2 ;  /* 0x00000004100a7825 */ /* 0x002fc600078e0202 */
[----:B------:R-:W4:Y:S04]  /*4e4f0*/  LDL.LU R155, [R1+0xd0] ;  /* 0x0000d000019b7983 */ /* 0x000f280000300800 */
[----:B------:R1:W-:Y:S01]  /*4e500*/  @P1 STG.E desc[UR8][R10.64], R149 ;  /* 0x000000950a001986 */ /* 0x0003e2000c101908 */
[----:B------:R-:W-:-:S03]  /*4e510*/  LOP3.LUT P1, RZ, R12, 0x8, RZ, 0xc0, !PT ;  /* 0x000000080cff7812 */ /* 0x000fc6000782c0ff */
[----:B------:R-:W4:Y:S01]  /*4e520*/  LDL.LU R151, [R1+0x1184] ;  /* 0x0011840001977983 */ /* 0x000f220000300800 */
[----:B-1----:R-:W-:-:S03]  /*4e530*/  IMAD.WIDE R10, R16, 0x4, R4 ;  /* 0x00000004100a7825 */ /* 0x002fc600078e0204 */
[----:B------:R-:W4:Y:S06]  /*4e540*/  LDL.LU R149, [R1+0xf24] ;  /* 0x000f240001957983 */ /* 0x000f2c0000300800 */
[----:B------:R1:W-:Y:S01]  /*4e550*/  @P1 STG.E desc[UR8][R10.64], R150 ;  /* 0x000000960a001986 */ /* 0x0003e2000c101908 */
[----:B------:R-:W-:-:S03]  /*4e560*/  LOP3.LUT P1, RZ, R12, 0x4, RZ, 0xc0, !PT ;  /* 0x000000040cff7812 */ /* 0x000fc6000782c0ff */
[----:B-1----:R-:W4:Y:S01]  /*4e570*/  LDL.LU R150, [R1+0xcc4] ;  /* 0x000cc40001967983 */ /* 0x002f220000300800 */
        /* <DEDUP_REMOVED lines=21> */
[----:B---3--:R-:W-:-:S08]  /*4e6d0*/  IMAD.WIDE R10, R143, 0x4, R2 ;  /* 0x000000048f0a7825 */ /* 0x008fd000078e0202 */
[----:B----4-:R1:W-:Y:S01]  /*4e6e0*/  @P1 STG.E desc[UR8][R10.64], R252 ;  /* 0x000000fc0a001986 */ /* 0x0103e2000c101908 */
[----:B------:R-:W-:Y:S01]  /*4e6f0*/  LOP3.LUT P4, RZ, R18, 0x200000, RZ, 0xc0, !PT ;  /* 0x0020000012ff7812 */ /* 0x000fe2000788c0ff */
[----:B-1----:R-:W-:-:S05]  /*4e700*/  IMAD.WIDE R10, R143, 0x4, R4 ;  /* 0x000000048f0a7825 */ /* 0x002fca00078e0204 */
[----:B------:R1:W-:Y:S01]  /*4e710*/  @P2 STG.E desc[UR8][R10.64], R141 ;  /* 0x0000008d0a002986 */ /* 0x0003e2000c101908 */
[----:B------:R-:W-:Y:S01]  /*4e720*/  LOP3.LUT P5, RZ, R18, 0x400000, RZ, 0xc0, !PT ;  /* 0x0040000012ff7812 */ /* 0x000fe200078ac0ff */
[----:B-1----:R-:W-:-:S05]  /*4e730*/  IMAD.WIDE R10, R143, 0x4, R6 ;  /* 0x000000048f0a7825 */ /* 0x002fca00078e0206 */
[----:B------:R1:W-:Y:S01]  /*4e740*/  @P3 STG.E desc[UR8][R10.64], R142 ;  /* 0x0000008e0a003986 */ /* 0x0003e2000c101908 */
[C---:B------:R-:W-:Y:S01]  /*4e750*/  LOP3.LUT P6, RZ, R18.reuse, 0x800000, RZ, 0xc0, !PT ;  /* 0x0080000012ff7812 */ /* 0x040fe200078cc0ff */
        /* <DEDUP_REMOVED lines=11> */
[----:B------:R-:W4:Y:S01]  /*4e810*/  LDL.LU R150, [R1+0x2d4] ;  /* 0x0002d40001967983 */ /* 0x000f220000300800 */
[----:B------:R-:W-:Y:S02]  /*4e820*/  LOP3.LUT P1, RZ, R19, 0x20, RZ, 0xc0, !PT ;  /* 0x0000002013ff7812 */ /* 0x000fe4000782c0ff */
[----:B------:R-:W-:-:S11]  /*4e830*/  LOP3.LUT R13, R13, 0xffefffff, RZ, 0xc0, !PT ;  /* 0xffefffff0d0d7812 */ /* 0x000fd600078ec0ff */
[----:B------:R-:W-:Y:S02]  /*4e840*/  @P1 LOP3.LUT R13, R13, 0x100000, RZ, 0xfc, !PT ;  /* 0x001000000d0d1812 */ /* 0x000fe400078efcff */
[----:B------:R-:W-:Y:S01]  /*4e850*/  LOP3.LUT P1, RZ, R19, 0x10, RZ, 0xc0, !PT ;  /* 0x0000001013ff7812 */ /* 0x000fe2000782c0ff */
[----:B--2---:R1:W-:Y:S04]  /*4e860*/  @P0 STG.E desc[UR8][R10.64], R148 ;  /* 0x000000940a000986 */ /* 0x0043e8000c101908 */
[----:B-1----:R-:W2:Y:S01]  /*4e870*/  LDL.LU R148, [R1+0x1188] ;  /* 0x0011880001947983 */ /* 0x002ea20000300800 */
[----:B------:R-:W-:-:S07]  /*4e880*/  LOP3.LUT R13, R13, 0xffdfffff, RZ, 0xc0, !PT ;  /* 0xffdfffff0d0d7812 */ /* 0x000fce00078ec0ff */
        /* <DEDUP_REMOVED lines=18> */
[C---:B------:R-:W-:Y:S02]  /*4e9b0*/  LOP3.LUT P4, RZ, R18.reuse, 0x2000000, RZ, 0xc0, !PT ;  /* 0x0200000012ff7812 */ /* 0x040fe4000788c0ff */
[C---:B------:R-:W-:Y:S02]  /*4e9c0*/  LOP3.LUT P5, RZ, R18.reuse, 0x4000000, RZ, 0xc0, !PT ;  /* 0x0400000012ff7812 */ /* 0x040fe400078ac0ff */
[----:B------:R-:W-:-:S02]  /*4e9d0*/  LOP3.LUT P6, RZ, R18, 0x8000000, RZ, 0xc0, !PT ;  /* 0x0800000012ff7812 */ /* 0x000fc400078cc0ff */
[----:B------:R-:W-:-:S03]  /*4e9e0*/  LOP3.LUT P0, RZ, R18, 0x10000000, RZ, 0xc0, !PT ;  /* 0x1000000012ff7812 */ /* 0x000fc6000780c0ff */
[----:B------:R-:W-:Y:S02]  /*4e9f0*/  @P1 LOP3.LUT R13, R13, 0x8000000, RZ, 0xfc, !PT ;  /* 0x080000000d0d1812 */ /* 0x000fe400078efcff */
[----:B------:R-:W-:Y:S02]  /*4ea00*/  LOP3.LUT P1, RZ, R18, 0x20000000, RZ, 0xc0, !PT ;  /* 0x2000000012ff7812 */ /* 0x000fe4000782c0ff */
        /* <DEDUP_REMOVED lines=13> */
[----:B---3--:R2:W-:Y:S04]  /*4eae0*/  @P4 STG.E desc[UR8][R10.64], R143 ;  /* 0x0000008f0a004986 */ /* 0x0085e8000c101908 */
[----:B------:R-:W3:Y:S04]  /*4eaf0*/  LDL.LU R141, [R1+0xf2c] ;  /* 0x000f2c00018d7983 */ /* 0x000ee80000300800 */
[----:B------:R-:W3:Y:S01]  /*4eb00*/  LDL.LU R142, [R1+0xccc] ;  /* 0x000ccc00018e7983 */ /* 0x000ee20000300800 */
        /* <DEDUP_REMOVED lines=11> */
[----:B------:R-:W4:Y:S04]  /*4ebc0*/  LDL.LU R143, [R1+0x1198] ;  /* 0x00119800018f7983 */ /* 0x000f280000300800 */
        /* <DEDUP_REMOVED lines=29> */
[----:B---3--:R1:W-:Y:S01]  /*4eda0*/  @P2 STG.E desc[UR8][R10.64], R141 ;  /* 0x0000008d0a002986 */ /* 0x0083e2000c101908 */
[----:B------:R-:W-:Y:S01]  /*4edb0*/  LOP3.LUT P5, RZ, R19, 0x200, RZ, 0xc0, !PT ;  /* 0x0000020013ff7812 */ /* 0x000fe200078ac0ff */
[----:B-1----:R-:W-:-:S05]  /*4edc0*/  IMAD.WIDE R10, R151, 0x4, R4 ;  /* 0x00000004970a7825 */ /* 0x002fca00078e0204 */
[----:B------:R1:W-:Y:S01]  /*4edd0*/  @P3 STG.E desc[UR8][R10.64], R142 ;  /* 0x0000008e0a003986 */ /* 0x0003e2000c101908 */
[----:B------:R-:W-:Y:S01]  /*4ede0*/  LOP3.LUT P6, RZ, R19, 0x400, RZ, 0xc0, !PT ;  /* 0x0000040013ff7812 */ /* 0x000fe200078cc0ff */
[----:B-1----:R-:W-:Y:S02]  /*4edf0*/  IMAD.WIDE R10, R151, 0x4, R6 ;  /* 0x00000004970a7825 */ /* 0x002fe400078e0206 */
[----:B------:R-:W3:Y:S01]  /*4ee00*/  LDL.LU R142, [R1+0x2dc] ;  /* 0x0002dc00018e7983 */ /* 0x000ee20000300800 */
[----:B------:R-:W-:-:S03]  /*4ee10*/  LOP3.LUT P0, RZ, R19, 0x800, RZ, 0xc0, !PT ;  /* 0x0000080013ff7812 */ /* 0x000fc6000780c0ff */
[----:B--2---:R1:W-:Y:S02]  /*4ee20*/  @P4 STG.E desc[UR8][R10.64], R155 ;  /* 0x0000009b0a004986 */ /* 0x0043e4000c101908 */
[----:B-1----:R-:W-:Y:S02]  /*4ee30*/  IMAD.WIDE R10, R151, 0x4, R8 ;  /* 0x00000004970a7825 */ /* 0x002fe400078e0208 */
[----:B------:R-:W2:Y:S04]  /*4ee40*/  LDL.LU R151, [R1+0xdc] ;  /* 0x0000dc0001977983 */ /* 0x000ea80000300800 */
[----:B----4-:R1:W-:Y:S04]  /*4ee50*/  @P5 STG.E desc[UR8][R10.64], R149 ;  /* 0x000000950a005986 */ /* 0x0103e8000c101908 */
[----:B------:R-:W4:Y:S04]  /*4ee60*/  LDL.LU R155, [R1+0xf30] ;  /* 0x000f3000019b7983 */ /* 0x000f280000300800 */
[----:B-1----:R-:W4:Y:S01]  /*4ee70*/  LDL.LU R149, [R1+0xcd0] ;  /* 0x000cd00001957983 */ /* 0x002f220000300800 */
[----:B------:R-:W-:-:S05]  /*4ee80*/  IMAD.WIDE R10, R143, 0x4, R2 ;  /* 0x000000048f0a7825 */ /* 0x000fca00078e0202 */
[----:B------:R1:W-:Y:S02]  /*4ee90*/  @P6 STG.E desc[UR8][R10.64], R150 ;  /* 0x000000960a006986 */ /* 0x0003e4000c101908 */
[----:B-1----:R-:W-:Y:S02]  /*4eea0*/  IMAD.WIDE R10, R143, 0x4, R4 ;  /* 0x000000048f0a7825 */ /* 0x002fe400078e0204 */
[----:B------:R-:W4:Y:S04]  /*4eeb0*/  LDL.LU R150, [R1+0xad0] ;  /* 0x000ad00001967983 */ /* 0x000f280000300800 */
[----:B------:R1:W-:Y:S04]  /*4eec0*/  @P0 STG.E desc[UR8][R10.64], R148 ;  /* 0x000000940a000986 */ /* 0x0003e8000c101908 */
[----:B-1----:R-:W4:Y:S04]  /*4eed0*/  LDL.LU R148, [R1+0x119c] ;  /* 0x00119c0001947983 */ /* 0x002f280000300800 */
[----:B------:R-:W4:Y:S01]  /*4eee0*/  LDL.LU R12, [R1+0x8e0] ;  /* 0x0008e000010c7983 */ /* 0x000f220000300800 */
[----:B------:R-:W-:-:S03]  /*4eef0*/  LOP3.LUT P1, RZ, R19, 0x1000000, RZ, 0xc0, !PT ;  /* 0x0100000013ff7812 */ /* 0x000fc6000782c0ff */
[----:B------:R-:W4:Y:S04]  /*4ef00*/  LDL.LU R15, [R1+0x11a0] ;  /* 0x0011a000010f7983 */ /* 0x000f280000300800 */
[----:B------:R-:W4:Y:S01]  /*4ef10*/  LDL.LU R17, [R1+0x6e0] ;  /* 0x0006e00001117983 */ /* 0x000f220000300800 */
[----:B------:R-:W-:-:S03]  /*4ef20*/  LOP3.LUT R13, R13, 0xffffefff, RZ, 0xc0, !PT ;  /* 0xffffefff0d0d7812 */ /* 0x000fc600078ec0ff */
[----:B------:R-:W4:Y:S02]  /*4ef30*/  LDL.LU R16, [R1+0x4e0] ;  /* 0x0004e00001107983 */ /* 0x000f240000300800 */
[----:B------:R-:W-:Y:S02]  /*4ef40*/  @P1 LOP3.LUT R13, R13, 0x1000, RZ, 0xfc, !PT ;  /* 0x000010000d0d1812 */ /* 0x000fe400078efcff */
[----:B------:R-:W-:Y:S01]  /*4ef50*/  LOP3.LUT P1, RZ, R19, 0x800000, RZ, 0xc0, !PT ;  /* 0x0080000013ff7812 */ /* 0x000fe2000782c0ff */
[----:B------:R-:W4:Y:S01]  /*4ef60*/  LDL.LU R14, [R1+0x2e0] ;  /* 0x0002e000010e7983 */ /* 0x000f220000300800 */
[----:B------:R-:W-:-:S03]  /*4ef70*/  LOP3.LUT R13, R13, 0xffffdfff, RZ, 0xc0, !PT ;  /* 0xffffdfff0d0d7812 */ /* 0x000fc600078ec0ff */
[----:B------:R-:W4:Y:S04]  /*4ef80*/  LDL.LU R26, [R1+0xe0] ;  /* 0x0000e000011a7983 */ /* 0x000f280000300800 */
[----:B------:R-:W4:Y:S04]  /*4ef90*/  LDL.LU R27, [R1+0xf34] ;  /* 0x000f3400011b7983 */ /* 0x000f280000300800 */
[----:B------:R-:W-:Y:S01]  /*4efa0*/  @P1 LOP3.LUT R13, R13, 0x2000, RZ, 0xfc, !PT ;  /* 0x000020000d0d1812 */ /* 0x000fe200078efcff */
[----:B------:R-:W4:Y:S01]  /*4efb0*/  LDL.LU R25, [R1+0xcd4] ;  /* 0x000cd40001197983 */ /* 0x000f220000300800 */
[----:B------:R-:W-:-:S02]  /*4efc0*/  LOP3.LUT P1, RZ, R19, 0x400000, RZ, 0xc0, !PT ;  /* 0x0040000013ff7812 */ /* 0x000fc4000782c0ff */
[----:B------:R-:W-:Y:S01]  /*4efd0*/  LOP3.LUT R13, R13, 0xffffbfff, RZ, 0xc0, !PT ;  /* 0xffffbfff0d0d7812 */ /* 0x000fe200078ec0ff */
[----:B------:R-:W4:Y:S04]  /*4efe0*/  LDL.LU R140, [R1+0xad4] ;  /* 0x000ad400018c7983 */ /* 0x000f280000300800 */
[----:B------:R-:W4:Y:S01]  /*4eff0*/  LDL.LU R252, [R1+0x11a4] ;  /* 0x0011a40001fc7983 */ /* 0x000f220000300800 */
[C---:B------:R-:W-:Y:S02]  /*4f000*/  LOP3.LUT P4, RZ, R19.reuse, 0x1000, RZ, 0xc0, !PT ;  /* 0x0000100013ff7812 */ /* 0x040fe4000788c0ff */
[----:B------:R-:W-:Y:S01]  /*4f010*/  LOP3.LUT P5, RZ, R19, 0x2000, RZ, 0xc0, !PT ;  /* 0x0000200013ff7812 */ /* 0x000fe200078ac0ff */
[----:B------:R-:W-:Y:S01]  /*4f020*/  IMAD.WIDE R10, R143, 0x4, R6 ;  /* 0x000000048f0a7825 */ /* 0x000fe200078e0206 */
        /* <DEDUP_REMOVED lines=21> */
[----:B-1----:R-:W-:-:S05]  /*4f180*/  IMAD.WIDE R10, R143, 0x4, R8 ;  /* 0x000000048f0a7825 */ /* 0x002fca00078e0208 */
[----:B--2---:R1:W-:Y:S04]  /*4f190*/  @P5 STG.E desc[UR8][R10.64], R151 ;  /* 0x000000970a005986 */ /* 0x0043e8000c101908 */
[----:B-1----:R-:W2:Y:S04]  /*4f1a0*/  LDL.LU R151, [R1+0x11a8] ;  /* 0x0011a80001977983 */ /* 0x002ea80000300800 */
[----:B------:R-:W3:Y:S04]  /*4f1b0*/  LDL.LU R142, [R1+0x6e4] ;  /* 0x0006e400018e7983 */ /* 0x000ee80000300800 */
[----:B------:R-:W3:Y:S01]  /*4f1c0*/  LDL.LU R143, [R1+0x4e4] ;  /* 0x0004e400018f7983 */ /* 0x000ee20000300800 */
[----:B----4-:R-:W-:-:S05]  /*4f1d0*/  IMAD.WIDE R10, R148, 0x4, R2 ;  /* 0x00000004940a7825 */ /* 0x010fca00078e0202 */
[----:B------:R1:W-:Y:S04]  /*4f1e0*/  @P6 STG.E desc[UR8][R10.64], R155 ;  /* 0x0000009b0a006986 */ /* 0x0003e8000c101908 */
[----:B-1----:R-:W4:Y:S01]  /*4f1f0*/  LDL.LU R155, [R1+0x2e4] ;  /* 0x0002e400019b7983 */ /* 0x002f220000300800 */
[----:B------:R-:W-:-:S05]  /*4f200*/  IMAD.WIDE R10, R148, 0x4, R4 ;  /* 0x00000004940a7825 */ /* 0x000fca00078e0204 */
[----:B------:R1:W-:Y:S02]  /*4f210*/  @P0 STG.E desc[UR8][R10.64], R149 ;  /* 0x000000950a000986 */ /* 0x0003e4000c101908 */
[C---:B-1----:R-:W-:Y:S02]  /*4f220*/  IMAD.WIDE R10, R148.reuse, 0x4, R6 ;  /* 0x00000004940a7825 */ /* 0x042fe400078e0206 */
[----:B------:R-:W4:Y:S04]  /*4f230*/  LDL.LU R149, [R1+0xe4] ;  /* 0x0000e40001957983 */ /* 0x000f280000300800 */
[----:B------:R1:W-:Y:S02]  /*4f240*/  @P1 STG.E desc[UR8][R10.64], R150 ;  /* 0x000000960a001986 */ /* 0x0003e4000c101908 */
[----:B-1----:R-:W-:-:S02]  /*4f250*/  IMAD.WIDE R10, R148, 0x4, R8 ;  /* 0x00000004940a7825 */ /* 0x002fc400078e0208 */
        /* <DEDUP_REMOVED lines=31> */
[C---:B------:R-:W-:Y:S02]  /*4f450*/  LOP3.LUT P5, RZ, R19.reuse, 0x10000000, RZ, 0xc0, !PT ;  /* 0x1000000013ff7812 */ /* 0x040fe400078ac0ff */
[C---:B------:R-:W-:Y:S02]  /*4f460*/  LOP3.LUT P6, RZ, R19.reuse, 0x20000000, RZ, 0xc0, !PT ;  /* 0x2000000013ff7812 */ /* 0x040fe400078cc0ff */
[----:B------:R-:W-:Y:S01]  /*4f470*/  LOP3.LUT P0, RZ, R19, 0x40000000, RZ, 0xc0, !PT ;  /* 0x4000000013ff7812 */ /* 0x000fe2000780c0ff */
[----:B--2---:R-:W-:-:S05]  /*4f480*/  IMAD.WIDE R10, R151, 0x4, R2 ;  /* 0x00000004970a7825 */ /* 0x004fca00078e0202 */
[----:B---3--:R1:W-:Y:S02]  /*4f490*/  @P3 STG.E desc[UR8][R10.64], R142 ;  /* 0x0000008e0a003986 */ /* 0x0083e4000c101908 */
[----:B-1----:R-:W-:-:S05]  /*4f4a0*/  IMAD.WIDE R10, R151, 0x4, R4 ;  /* 0x00000004970a7825 */ /* 0x002fca00078e0204 */
[----:B------:R1:W-:Y:S02]  /*4f4b0*/  @P4 STG.E desc[UR8][R10.64], R143 ;  /* 0x0000008f0a004986 */ /* 0x0003e4000c101908 */
[----:B-1----:R-:W-:-:S05]  /*4f4c0*/  IMAD.WIDE R10, R151, 0x4, R6 ;  /* 0x00000004970a7825 */ /* 0x002fca00078e0206 */
[----:B----4-:R1:W-:Y:S04]  /*4f4d0*/  @P5 STG.E desc[UR8][R10.64], R155 ;  /* 0x0000009b0a005986 */ /* 0x0103e8000c101908 */
[----:B-1----:R-:W2:Y:S01]  /*4f4e0*/  LDL.LU R155, [R1+0xcd8] ;  /* 0x000cd800019b7983 */ /* 0x002ea20000300800 */
[----:B------:R-:W-:-:S03]  /*4f4f0*/  IMAD.WIDE R10, R151, 0x4, R8 ;  /* 0x00000004970a7825 */ /* 0x000fc600078e0208 */
[----:B------:R-:W3:Y:S04]  /*4f500*/  LDL.LU R151, [R1+0xad8] ;  /* 0x000ad80001977983 */ /* 0x000ee80000300800 */
[----:B------:R1:W-:Y:S04]  /*4f510*/  @P6 STG.E desc[UR8][R10.64], R149 ;  /* 0x000000950a006986 */ /* 0x0003e8000c101908 */
[----:B------:R-:W4:Y:S04]  /*4f520*/  LDL.LU R18, [R1+0x8e8] ;  /* 0x0008e80001127983 */ /* 0x000f280000300800 */
[----:B------:R-:W4:Y:S04]  /*4f530*/  LDL.LU R12, [R1+0x6e8] ;  /* 0x0006e800010c7983 */ /* 0x000f280000300800 */
[----:B------:R-:W4:Y:S04]  /*4f540*/  LDL.LU R17, [R1+0x4e8] ;  /* 0x0004e80001117983 */ /* 0x000f280000300800 */
[----:B-1----:R-:W4:Y:S01]  /*4f550*/  LDL.LU R149, [R1+0x2e8] ;  /* 0x0002e80001957983 */ /* 0x002f220000300800 */
[----:B------:R-:W-:-:S05]  /*4f560*/  IMAD.WIDE R10, R150, 0x4, R2 ;  /* 0x00000004960a7825 */ /* 0x000fca00078e0202 */
        /* <DEDUP_REMOVED lines=19> */
[----:B------:R-:W-:Y:S02]  /*4f6a0*/  LOP3.LUT P4, RZ, R19, 0x80000000, RZ, 0xc0, !PT ;  /* 0x8000000013ff7812 */ /* 0x000fe4000788c0ff */
        /* <DEDUP_REMOVED lines=22> */
[----:B--2---:R1:W-:Y:S02]  /*4f810*/  @P4 STG.E desc[UR8][R10.64], R155 ;  /* 0x0000009b0a004986 */ /* 0x0043e4000c101908 */
[C---:B-1----:R-:W-:Y:S02]  /*4f820*/  IMAD.WIDE R10, R150.reuse, 0x4, R6 ;  /* 0x00000004960a7825 */ /* 0x042fe400078e0206 */
[----:B------:R-:W2:Y:S04]  /*4f830*/  LDL.LU R155, [R1+0xf40] ;  /* 0x000f4000019b7983 */ /* 0x000ea80000300800 */
[----:B---3--:R1:W-:Y:S02]  /*4f840*/  @P5 STG.E desc[UR8][R10.64], R151 ;  /* 0x000000970a005986 */ /* 0x0083e4000c101908 */
[----:B-1----:R-:W-:-:S02]  /*4f850*/  IMAD.WIDE R10, R150, 0x4, R8 ;  /* 0x00000004960a7825 */ /* 0x002fc400078e0208 */
[----:B------:R-:W3:Y:S04]  /*4f860*/  LDL.LU R151, [R1+0xce0] ;  /* 0x000ce00001977983 */ /* 0x000ee80000300800 */
[----:B------:R-:W2:Y:S04]  /*4f870*/  LDL.LU R150, [R1+0x11bc] ;  /* 0x0011bc0001967983 */ /* 0x000ea80000300800 */
[----:B----4-:R1:W-:Y:S02]  /*4f880*/  @P6 STG.E desc[UR8][R10.64], R18 ;  /* 0x000000120a006986 */ /* 0x0103e4000c101908 */
[----:B-1----:R-:W-:-:S05]  /*4f890*/  IMAD.WIDE R10, R148, 0x4, R2 ;  /* 0x00000004940a7825 */ /* 0x002fca00078e0202 */
[----:B------:R1:W-:Y:S02]  /*4f8a0*/  @P0 STG.E desc[UR8][R10.64], R12 ;  /* 0x0000000c0a000986 */ /* 0x0003e4000c101908 */
[----:B-1----:R-:W-:-:S05]  /*4f8b0*/  IMAD.WIDE R10, R148, 0x4, R4 ;  /* 0x00000004940a7825 */ /* 0x002fca00078e0204 */
[----:B------:R1:W-:Y:S01]  /*4f8c0*/  @P1 STG.E desc[UR8][R10.64], R17 ;  /* 0x000000110a001986 */ /* 0x0003e2000c101908 */
[----:B------:R-:W-:Y:S01]  /*4f8d0*/  LOP3.LUT P1, RZ, R13, 0x800, RZ, 0xc0, !PT ;  /* 0x000008000dff7812 */ /* 0x000fe2000782c0ff */
[----:B-1----:R-:W-:-:S12]  /*4f8e0*/  IMAD.WIDE R10, R148, 0x4, R6 ;  /* 0x00000004940a7825 */ /* 0x002fd800078e0206 */
[----:B------:R1:W-:Y:S04]  /*4f8f0*/  @P1 STG.E desc[UR8][R10.64], R149 ;  /* 0x000000950a001986 */ /* 0x0003e8000c101908 */
[----:B-1----:R-:W4:Y:S01]  /*4f900*/  LDL.LU R149, [R1+0xae0] ;  /* 0x000ae00001957983 */ /* 0x002f220000300800 */
[----:B------:R-:W-:-:S03]  /*4f910*/  IMAD.WIDE R10, R148, 0x4, R8 ;  /* 0x00000004940a7825 */ /* 0x000fc600078e0208 */
        /* <DEDUP_REMOVED lines=28> */
[----:B-1----:R-:W-:Y:S02]  /*4fae0*/  IMAD.WIDE R10, R142, 0x4, R8 ;  /* 0x000000048e0a7825 */ /* 0x002fe400078e0208 */
[----:B------:R-:W4:Y:S04]  /*4faf0*/  LDL.LU R142, [R1+0x6f0] ;  /* 0x0006f000018e7983 */ /* 0x000f280000300800 */
[----:B------:R1:W-:Y:S04]  /*4fb00*/  @P3 STG.E desc[UR8][R10.64], R143 ;  /* 0x0000008f0a003986 */ /* 0x0003e8000c101908 */
[----:B-1----:R-:W4:Y:S01]  /*4fb10*/  LDL.LU R143, [R1+0x4f0] ;  /* 0x0004f000018f7983 */ /* 0x002f220000300800 */
[----:B------:R-:W-:-:S02]  /*4fb20*/  LOP3.LUT P6, RZ, R20, 0x10000, RZ, 0xc0, !PT ;  /* 0x0001000014ff7812 */ /* 0x000fc400078cc0ff */
[----:B------:R-:W-:Y:S01]  /*4fb30*/  LOP3.LUT P0, RZ, R20, 0x20000, RZ, 0xc0, !PT ;  /* 0x0002000014ff7812 */ /* 0x000fe2000780c0ff */
[----:B--2---:R-:W-:-:S05]  /*4fb40*/  IMAD.WIDE R10, R150, 0x4, R2 ;  /* 0x00000004960a7825 */ /* 0x004fca00078e0202 */
[----:B------:R1:W-:Y:S02]  /*4fb50*/  @P4 STG.E desc[UR8][R10.64], R155 ;  /* 0x0000009b0a004986 */ /* 0x0003e4000c101908 */
[C---:B-1----:R-:W-:Y:S02]  /*4fb60*/  IMAD.WIDE R10, R150.reuse, 0x4, R4 ;  /* 0x00000004960a7825 */ /* 0x042fe400078e0204 */
[----:B------:R-:W2:Y:S04]  /*4fb70*/  LDL.LU R155, [R1+0x2f0] ;  /* 0x0002f000019b7983 */ /* 0x000ea80000300800 */
[----:B---3--:R1:W-:Y:S04]  /*4fb80*/  @P5 STG.E desc[UR8][R10.64], R151 ;  /* 0x000000970a005986 */ /* 0x0083e8000c101908 */
[----:B-1----:R-:W3:Y:S01]  /*4fb90*/  LDL.LU R151, [R1+0x11c0] ;  /* 0x0011c00001977983 */ /* 0x002ee20000300800 */
[----:B------:R-:W-:-:S03]  /*4fba0*/  IMAD.WIDE R10, R150, 0x4, R6 ;  /* 0x00000004960a7825 */ /* 0x000fc600078e0206 */
[----:B------:R-:W2:Y:S04]  /*4fbb0*/  LDL.LU R17, [R1+0xf0] ;  /* 0x0000f00001117983 */ /* 0x000ea80000300800 */
[----:B------:R-:W2:Y:S04]  /*4fbc0*/  LDL.LU R16, [R1+0xf44] ;  /* 0x000f440001107983 */ /* 0x000ea80000300800 */
[----:B----4-:R1:W-:Y:S02]  /*4fbd0*/  @P6 STG.E desc[UR8][R10.64], R149 ;  /* 0x000000950a006986 */ /* 0x0103e4000c101908 */
[----:B-1----:R-:W-:-:S02]  /*4fbe0*/  IMAD.WIDE R10, R150, 0x4, R8 ;  /* 0x00000004960a7825 */ /* 0x002fc400078e0208 */
[----:B------:R-:W4:Y:S04]  /*4fbf0*/  LDL.LU R149, [R1+0xce4] ;  /* 0x000ce40001957983 */ /* 0x000f280000300800 */
[----:B------:R1:W-:Y:S04]  /*4fc00*/  @P0 STG.E desc[UR8][R10.64], R148 ;  /* 0x000000940a000986 */ /* 0x0003e8000c101908 */
[----:B------:R-:W4:Y:S04]  /*4fc10*/  LDL.LU R150, [R1+0xae4] ;  /* 0x000ae40001967983 */ /* 0x000f280000300800 */
[----:B-1----:R-:W4:Y:S01]  /*4fc20*/  LDL.LU R148, [R1+0x11c4] ;  /* 0x0011c40001947983 */ /* 0x002f220000300800 */
[----:B------:R-:W-:-:S03]  /*4fc30*/  LOP3.LUT P1, RZ, R20, 0x40000000, RZ, 0xc0, !PT ;  /* 0x4000000014ff7812 */ /* 0x000fc6000782c0ff */
[----:B------:R-:W4:Y:S01]  /*4fc40*/  LDL.LU R14, [R1+0x8f4] ;  /* 0x0008f400010e7983 */ /* 0x000f220000300800 */
[----:B------:R-:W-:-:S03]  /*4fc50*/  LOP3.LUT R21, R21, 0xdfffffff, RZ, 0xc0, !PT ;  /* 0xdfffffff15157812 */ /* 0x000fc600078ec0ff */
[----:B------:R-:W4:Y:S01]  /*4fc60*/  LDL.LU R15, [R1+0x6f4] ;  /* 0x0006f400010f7983 */ /* 0x000f220000300800 */
[C---:B------:R-:W-:Y:S02]  /*4fc70*/  LOP3.LUT P5, RZ, R20.reuse, 0x200000, RZ, 0xc0, !PT ;  /* 0x0020000014ff7812 */ /* 0x040fe400078ac0ff */
[C---:B------:R-:W-:Y:S01]  /*4fc80*/  LOP3.LUT P0, RZ, R20.reuse, 0x1000000, RZ, 0xc0, !PT ;  /* 0x0100000014ff7812 */ /* 0x040fe2000780c0ff */
[----:B------:R-:W4:Y:S02]  /*4fc90*/  LDL.LU R26, [R1+0x4f4] ;  /* 0x0004f400011a7983 */ /* 0x000f240000300800 */
[----:B------:R-:W-:Y:S02]  /*4fca0*/  @P1 LOP3.LUT R21, R21, 0x20000000, RZ, 0xfc, !PT ;  /* 0x2000000015151812 */ /* 0x000fe400078efcff */
[----:B------:R-:W-:Y:S01]  /*4fcb0*/  LOP3.LUT P1, RZ, R20, 0x20000000, RZ, 0xc0, !PT ;  /* 0x2000000014ff7812 */ /* 0x000fe2000782c0ff */
[----:B------:R-:W4:Y:S01]  /*4fcc0*/  LDL.LU R27, [R1+0x2f4] ;  /* 0x0002f400011b7983 */ /* 0x000f220000300800 */
[----:B------:R-:W-:-:S02]  /*4fcd0*/  LOP3.LUT R21, R21, 0xbfffffff, RZ, 0xc0, !PT ;  /* 0xbfffffff15157812 */ /* 0x000fc400078ec0ff */
[----:B------:R-:W-:Y:S01]  /*4fce0*/  LOP3.LUT R13, R13, 0xfffffff7, RZ, 0xc0, !PT ;  /* 0xfffffff70d0d7812 */ /* 0x000fe200078ec0ff */
[----:B------:R-:W4:Y:S08]  /*4fcf0*/  LDL.LU R140, [R1+0xf4] ;  /* 0x0000f400018c7983 */ /* 0x000f300000300800 */
[----:B------:R-:W-:Y:S01]  /*4fd00*/  @P1 LOP3.LUT R21, R21, 0x40000000, RZ, 0xfc, !PT ;  /* 0x4000000015151812 */ /* 0x000fe200078efcff */
[----:B------:R-:W4:Y:S01]  /*4fd10*/  LDL.LU R252, [R1+0xf48] ;  /* 0x000f480001fc7983 */ /* 0x000f220000300800 */
[----:B------:R-:W-:-:S02]  /*4fd20*/  LOP3.LUT P1, RZ, R20, 0x10000000, RZ, 0xc0, !PT ;  /* 0x1000000014ff7812 */ /* 0x000fc4000782c0ff */
[----:B------:R-:W-:Y:S01]  /*4fd30*/  LOP3.LUT R21, R21, 0x7fffffff, RZ, 0xc0, !PT ;  /* 0x7fffffff15157812 */ /* 0x000fe200078ec0ff */
[----:B------:R-:W4:Y:S01]  /*4fd40*/  LDL.LU R141, [R1+0xce8] ;  /* 0x000ce800018d7983 */ /* 0x000f220000300800 */
[----:B------:R-:W-:Y:S02]  /*4fd50*/  @P5 LOP3.LUT R13, R13, 0x8, RZ, 0xfc, !PT ;  /* 0x000000080d0d5812 */ /* 0x000fe400078efcff */
[----:B------:R-:W-:Y:S02]  /*4fd60*/  LOP3.LUT P3, RZ, R20, 0x40000, RZ, 0xc0, !PT ;  /* 0x0004000014ff7812 */ /* 0x000fe4000786c0ff */
[----:B------:R-:W-:-:S05]  /*4fd70*/  LOP3.LUT R13, R13, 0xfffffffb, RZ, 0xc0, !PT ;  /* 0xfffffffb0d0d7812 */ /* 0x000fca00078ec0ff */
[----:B------:R-:W-:Y:S02]  /*4fd80*/  @P1 LOP3.LUT R21, R21, 0x80000000, RZ, 0xfc, !PT ;  /* 0x8000000015151812 */ /* 0x000fe400078efcff */
[C---:B------:R-:W-:Y:S02]  /*4fd90*/  LOP3.LUT P1, RZ, R20.reuse, 0x8000000, RZ, 0xc0, !PT ;  /* 0x0800000014ff7812 */ /* 0x040fe4000782c0ff */
[----:B------:R-:W-:Y:S02]  /*4fda0*/  @P0 LOP3.LUT R13, R13, 0x4, RZ, 0xfc, !PT ;  /* 0x000000040d0d0812 */ /* 0x000fe400078efcff */
[C---:B------:R-:W-:Y:S02]  /*4fdb0*/  LOP3.LUT P4, RZ, R20.reuse, 0x80000, RZ, 0xc0, !PT ;  /* 0x0008000014ff7812 */ /* 0x040fe4000788c0ff */
[----:B------:R-:W-:Y:S02]  /*4fdc0*/  LOP3.LUT R13, R13, 0xfffffffe, RZ, 0xc0, !PT ;  /* 0xfffffffe0d0d7812 */ /* 0x000fe400078ec0ff */
[----:B------:R-:W-:-:S05]  /*4fdd0*/  LOP3.LUT P5, RZ, R20, 0x100000, RZ, 0xc0, !PT ;  /* 0x0010000014ff7812 */ /* 0x000fca00078ac0ff */
[----:B------:R-:W-:Y:S02]  /*4fde0*/  @P1 LOP3.LUT R13, R13, 0x1, RZ, 0xfc, !PT ;  /* 0x000000010d0d1812 */ /* 0x000fe400078efcff */
[----:B------:R-:W-:Y:S02]  /*4fdf0*/  LOP3.LUT P1, RZ, R20, 0x4000000, RZ, 0xc0, !PT ;  /* 0x0400000014ff7812 */ /* 0x000fe4000782c0ff */
[----:B------:R-:W-:-:S11]  /*4fe00*/  LOP3.LUT R13, R13, 0xfffffffd, RZ, 0xc0, !PT ;  /* 0xfffffffd0d0d7812 */ /* 0x000fd600078ec0ff */
[----:B------:R-:W-:Y:S02]  /*4fe10*/  @P1 LOP3.LUT R13, R13, 0x2, RZ, 0xfc, !PT ;  /* 0x000000020d0d1812 */ /* 0x000fe400078efcff */
[C---:B------:R-:W-:Y:S02]  /*4fe20*/  LOP3.LUT P6, RZ, R20.reuse, 0x400000, RZ, 0xc0, !PT ;  /* 0x0040000014ff7812 */ /* 0x040fe400078cc0ff */
[----:B------:R-:W-:Y:S01]  /*4fe30*/  LOP3.LUT P0, RZ, R20, 0x800000, RZ, 0xc0, !PT ;  /* 0x0080000014ff7812 */ /* 0x000fe2000780c0ff */
[----:B---3--:R-:W-:-:S05]  /*4fe40*/  IMAD.WIDE R10, R151, 0x4, R2 ;  /* 0x00000004970a7825 */ /* 0x008fca00078e0202 */
[----:B------:R1:W-:Y:S02]  /*4fe50*/  @P3 STG.E desc[UR8][R10.64], R142 ;  /* 0x0000008e0a003986 */ /* 0x0003e4000c101908 */
[C---:B-1----:R-:W-:Y:S02]  /*4fe60*/  IMAD.WIDE R10, R151.reuse, 0x4, R4 ;  /* 0x00000004970a7825 */ /* 0x042fe400078e0204 */
[----:B------:R-:W3:Y:S04]  /*4fe70*/  LDL.LU R142, [R1+0xae8] ;  /* 0x000ae800018e7983 */ /* 0x000ee80000300800 */
[----:B------:R1:W-:Y:S02]  /*4fe80*/  @P4 STG.E desc[UR8][R10.64], R143 ;  /* 0x0000008f0a004986 */ /* 0x0003e4000c101908 */
[----:B-1----:R-:W-:-:S05]  /*4fe90*/  IMAD.WIDE R10, R151, 0x4, R6 ;  /* 0x00000004970a7825 */ /* 0x002fca00078e0206 */
[----:B--2---:R1:W-:Y:S01]  /*4fea0*/  @P5 STG.E desc[UR8][R10.64], R155 ;  /* 0x0000009b0a005986 */ /* 0x0043e2000c101908 */
[----:B------:R-:W-:-:S03]  /*4feb0*/  LOP3.LUT P5, RZ, R13, 0x8, RZ, 0xc0, !PT ;  /* 0x000000080dff7812 */ /* 0x000fc600078ac0ff */
[----:B-1----:R-:W2:Y:S01]  /*4fec0*/  LDL.LU R155, [R1+0x11cc] ;  /* 0x0011cc00019b7983 */ /* 0x002ea20000300800 */
[----:B------:R-:W-:-:S03]  /*4fed0*/  IMAD.WIDE R10, R151, 0x4, R8 ;  /* 0x00000004970a7825 */ /* 0x000fc600078e0208 */
[----:B------:R-:W3:Y:S06]  /*4fee0*/  LDL.LU R143, [R1+0x8f8] ;  /* 0x0008f800018f7983 */ /* 0x000eec0000300800 */
[----:B------:R4:W-:Y:S04]  /*4fef0*/  @P5 STG.E desc[UR8][R10.64], R17 ;  /* 0x000000110a005986 */ /* 0x0009e8000c101908 */
[----:B------:R-:W3:Y:S01]  /*4ff00*/  LDL.LU R151, [R1+0x11d0] ;  /* 0x0011d00001977983 */ /* 0x000ee20000300800 */
[----:B----4-:R-:W-:-:S05]  /*4ff10*/  IMAD.WIDE R10, R148, 0x4, R2 ;  /* 0x00000004940a7825 */ /* 0x010fca00078e0202 */
[----:B------:R1:W-:Y:S02]  /*4ff20*/  @P6 STG.E desc[UR8][R10.64], R16 ;  /* 0x000000100a006986 */ /* 0x0003e4000c101908 */
[----:B-1----:R-:W-:-:S05]  /*4ff30*/  IMAD.WIDE R10, R148, 0x4, R4 ;  /* 0x00000004940a7825 */ /* 0x002fca00078e0204 */
[----:B------:R1:W-:Y:S01]  /*4ff40*/  @P0 STG.E desc[UR8][R10.64], R149 ;  /* 0x000000950a000986 */ /* 0x0003e2000c101908 */
[----:B------:R-:W-:-:S03]  /*4ff50*/  LOP3.LUT P0, RZ, R13, 0x4, RZ, 0xc0, !PT ;  /* 0x000000040dff7812 */ /* 0x000fc6000780c0ff */
[----:B-1----:R-:W4:Y:S01]  /*4ff60*/  LDL.LU R149, [R1+0x6f8] ;  /* 0x0006f80001957983 */ /* 0x002f220000300800 */
[----:B------:R-:W-:-:S09]  /*4ff70*/  IMAD.WIDE R10, R148, 0x4, R6 ;  /* 0x00000004940a7825 */ /* 0x000fd200078e0206 */
        /* <DEDUP_REMOVED lines=18> */
[C---:B------:R-:W-:Y:S02]  /*500a0*/  LOP3.LUT P1, RZ, R21.reuse, 0x20000000, RZ, 0xc0, !PT ;  /* 0x2000000015ff7812 */ /* 0x040fe4000782c0ff */
[----:B------:R-:W-:Y:S02]  /*500b0*/  LOP3.LUT P2, RZ, R20, 0x80000000, RZ, 0xc0, !PT ;  /* 0x8000000014ff7812 */ /* 0x000fe4000784c0ff */
[C---:B------:R-:W-:Y:S02]  /*500c0*/  LOP3.LUT P3, RZ, R21.reuse, 0x1, RZ, 0xc0, !PT ;  /* 0x0000000115ff7812 */ /* 0x040fe4000786c0ff */
[C---:B------:R-:W-:Y:S02]  /*500d0*/  LOP3.LUT P4, RZ, R21.reuse, 0x2, RZ, 0xc0, !PT ;  /* 0x0000000215ff7812 */ /* 0x040fe4000788c0ff */
[C---:B------:R-:W-:Y:S02]  /*500e0*/  LOP3.LUT P5, RZ, R21.reuse, 0x4, RZ, 0xc0, !PT ;  /* 0x0000000415ff7812 */ /* 0x040fe400078ac0ff */
[----:B------:R-:W-:-:S02]  /*500f0*/  LOP3.LUT P6, RZ, R21, 0x8, RZ, 0xc0, !PT ;  /* 0x0000000815ff7812 */ /* 0x000fc400078cc0ff */
[----:B------:R-:W-:Y:S01]  /*50100*/  LOP3.LUT P0, RZ, R21, 0x10, RZ, 0xc0, !PT ;  /* 0x0000001015ff7812 */ /* 0x000fe2000780c0ff */
[----:B--2---:R-:W-:-:S05]  /*50110*/  IMAD.WIDE R10, R155, 0x4, R2 ;  /* 0x000000049b0a7825 */ /* 0x004fca00078e0202 */
[----:B------:R1:W-:Y:S02]  /*50120*/  @P1 STG.E desc[UR8][R10.64], R252 ;  /* 0x000000fc0a001986 */ /* 0x0003e4000c101908 */
[----:B-1----:R-:W-:-:S05]  /*50130*/  IMAD.WIDE R10, R155, 0x4, R4 ;  /* 0x000000049b0a7825 */ /* 0x002fca00078e0204 */
[----:B------:R1:W-:Y:S02]  /*50140*/  @P2 STG.E desc[UR8][R10.64], R141 ;  /* 0x0000008d0a002986 */ /* 0x0003e4000c101908 */
[----:B-1----:R-:W-:-:S05]  /*50150*/  IMAD.WIDE R10, R155, 0x4, R6 ;  /* 0x000000049b0a7825 */ /* 0x002fca00078e0206 */
[----:B---3--:R1:W-:Y:S02]  /*50160*/  @P3 STG.E desc[UR8][R10.64], R142 ;  /* 0x0000008e0a003986 */ /* 0x0083e4000c101908 */
[----:B-1----:R-:W-:Y:S02]  /*50170*/  IMAD.WIDE R10, R155, 0x4, R8 ;  /* 0x000000049b0a7825 */ /* 0x002fe400078e0208 */
[----:B------:R-:W2:Y:S04]  /*50180*/  LDL.LU R155, [R1+0x11d8] ;  /* 0x0011d800019b7983 */ /* 0x000ea80000300800 */
[----:B------:R1:W-:Y:S02]  /*50190*/  @P4 STG.E desc[UR8][R10.64], R143 ;  /* 0x0000008f0a004986 */ /* 0x0003e4000c101908 */
[----:B-1----:R-:W-:-:S05]  /*501a0*/  IMAD.WIDE R10, R151, 0x4, R2 ;  /* 0x00000004970a7825 */ /* 0x002fca00078e0202 */
[----:B----4-:R1:W-:Y:S04]  /*501b0*/  @P5 STG.E desc[UR8][R10.64], R149 ;  /* 0x000000950a005986 */ /* 0x0103e8000c101908 */
[----:B-1----:R-:W3:Y:S01]  /*501c0*/  LDL.LU R149, [R1+0xf8] ;  /* 0x0000f80001957983 */ /* 0x002ee20000300800 */
[----:B------:R-:W-:-:S03]  /*501d0*/  IMAD.WIDE R10, R151, 0x4, R4 ;  /* 0x00000004970a7825 */ /* 0x000fc600078e0204 */
[----:B------:R-:W4:Y:S01]  /*501e0*/  LDL.LU R252, [R1+0x11d4] ;  /* 0x0011d40001fc7983 */ /* 0x000f220000300800 */
[----:B------:R-:W-:-:S03]  /*501f0*/  IMAD.WIDE R12, R151, 0x4, R6 ;  /* 0x00000004970c7825 */ /* 0x000fc600078e0206 */
[----:B------:R1:W-:Y:S04]  /*50200*/  @P6 STG.E desc[UR8][R10.64], R150 ;  /* 0x000000960a006986 */ /* 0x0003e8000c101908 */
[----:B------:R1:W-:Y:S04]  /*50210*/  @P0 STG.E desc[UR8][R12.64], R148 ;  /* 0x000000940c000986 */ /* 0x0003e8000c101908 */
[----:B-1----:R-:W2:Y:S04]  /*50220*/  LDL.LU R150, [R1+0xf4c] ;  /* 0x000f4c0001967983 */ /* 0x002ea80000300800 */
[----:B------:R-:W2:Y:S04]  /*50230*/  LDL.LU R148, [R1+0xcec] ;  /* 0x000cec0001947983 */ /* 0x000ea80000300800 */
[----:B------:R-:W2:Y:S01]  /*50240*/  LDL.LU R140, [R1+0xaec] ;  /* 0x000aec00018c7983 */ /* 0x000ea20000300800 */
[----:B------:R-:W-:-:S02]  /*50250*/  LOP3.LUT P1, RZ, R21, 0x40, RZ, 0xc0, !PT ;  /* 0x0000004015ff7812 */ /* 0x000fc4000782c0ff */
[----:B------:R-:W-:Y:S01]  /*50260*/  LOP3.LUT R21, R21, 0xefffffff, RZ, 0xc0, !PT ;  /* 0xefffffff15157812 */ /* 0x000fe200078ec0ff */
[----:B------:R-:W2:Y:S04]  /*50270*/  LDL.LU R141, [R1+0x8fc] ;  /* 0x0008fc00018d7983 */ /* 0x000ea80000300800 */
[----:B------:R-:W2:Y:S04]  /*50280*/  LDL.LU R143, [R1+0x6fc] ;  /* 0x0006fc00018f7983 */ /* 0x000ea80000300800 */
[----:B------:R-:W2:Y:S02]  /*50290*/  LDL.LU R142, [R1+0x4fc] ;  /* 0x0004fc00018e7983 */ /* 0x000ea40000300800 */
[----:B------:R-:W-:-:S02]  /*502a0*/  @P1 LOP3.LUT R21, R21, 0x10000000, RZ, 0xfc, !PT ;  /* 0x1000000015151812 */ /* 0x000fc400078efcff */
[----:B------:R-:W2:Y:S02]  /*502b0*/  LDL.LU R25, [R1+0x2fc] ;  /* 0x0002fc0001197983 */ /* 0x000ea40000300800 */
[C---:B------:R-:W-:Y:S02]  /*502c0*/  LOP3.LUT P6, RZ, R21.reuse, 0x4000, RZ, 0xc0, !PT ;  /* 0x0000400015ff7812 */ /* 0x040fe400078cc0ff */
[C---:B------:R-:W-:Y:S02]  /*502d0*/  LOP3.LUT P1, RZ, R21.reuse, 0x20, RZ, 0xc0, !PT ;  /* 0x0000002015ff7812 */ /* 0x040fe4000782c0ff */
[C---:B------:R-:W-:Y:S02]  /*502e0*/  LOP3.LUT P2, RZ, R21.reuse, 0x80, RZ, 0xc0, !PT ;  /* 0x0000008015ff7812 */ /* 0x040fe4000784c0ff */
[C---:B------:R-:W-:Y:S02]  /*502f0*/  LOP3.LUT P3, RZ, R21.reuse, 0x100, RZ, 0xc0, !PT ;  /* 0x0000010015ff7812 */ /* 0x040fe4000786c0ff */
[----:B------:R-:W-:-:S02]  /*50300*/  LOP3.LUT P4, RZ, R21, 0x200, RZ, 0xc0, !PT ;  /* 0x0000020015ff7812 */ /* 0x000fc4000788c0ff */
[C---:B------:R-:W-:Y:S02]  /*50310*/  LOP3.LUT P5, RZ, R21.reuse, 0x400, RZ, 0xc0, !PT ;  /* 0x0000040015ff7812 */ /* 0x040fe400078ac0ff */
[----:B------:R-:W-:-:S04]  /*50320*/  LOP3.LUT R21, R21, 0xfdffffff, RZ, 0xc0, !PT ;  /* 0xfdffffff15157812 */ /* 0x000fc800078ec0ff */
[----:B------:R-:W-:-:S04]  /*50330*/  @P6 LOP3.LUT R21, R21, 0x2000000, RZ, 0xfc, !PT ;  /* 0x0200000015156812 */ /* 0x000fc800078efcff */
[C---:B------:R-:W-:Y:S02]  /*50340*/  LOP3.LUT P6, RZ, R21.reuse, 0x2000, RZ, 0xc0, !PT ;  /* 0x0000200015ff7812 */ /* 0x040fe400078cc0ff */
[----:B------:R-:W-:-:S11]  /*50350*/  LOP3.LUT R21, R21, 0xfbffffff, RZ, 0xc0, !PT ;  /* 0xfbffffff15157812 */ /* 0x000fd600078ec0ff */
[----:B------:R-:W-:-:S04]  /*50360*/  @P6 LOP3.LUT R21, R21, 0x4000000, RZ, 0xfc, !PT ;  /* 0x0400000015156812 */ /* 0x000fc800078efcff */
[C---:B------:R-:W-:Y:S02]  /*50370*/  LOP3.LUT P6, RZ, R21.reuse, 0x1000, RZ, 0xc0, !PT ;  /* 0x0000100015ff7812 */ /* 0x040fe400078cc0ff */
[----:B------:R-:W-:-:S11]  /*50380*/  LOP3.LUT R21, R21, 0xf7ffffff, RZ, 0xc0, !PT ;  /* 0xf7ffffff15157812 */ /* 0x000fd600078ec0ff */
[----:B------:R-:W-:-:S04]  /*50390*/  @P6 LOP3.LUT R21, R21, 0x8000000, RZ, 0xfc, !PT ;  /* 0x0800000015156812 */ /* 0x000fc800078efcff */
[C---:B------:R-:W-:Y:S02]  /*503a0*/  LOP3.LUT P0, RZ, R21.reuse, 0x20000, RZ, 0xc0, !PT ;  /* 0x0002000015ff7812 */ /* 0x040fe4000780c0ff */
[C---:B------:R-:W-:Y:S02]  /*503b0*/  LOP3.LUT P6, RZ, R21.reuse, 0x800, RZ, 0xc0, !PT ;  /* 0x0000080015ff7812 */ /* 0x040fe400078cc0ff */
[----:B------:R-:W-:-:S09]  /*503c0*/  LOP3.LUT R21, R21, 0xff7fffff, RZ, 0xc0, !PT ;  /* 0xff7fffff15157812 */ /* 0x000fd200078ec0ff */
[----:B------:R-:W-:-:S04]  /*503d0*/  @P0 LOP3.LUT R21, R21, 0x800000, RZ, 0xfc, !PT ;  /* 0x0080000015150812 */ /* 0x000fc800078efcff */
[C---:B------:R-:W-:Y:S02]  /*503e0*/  LOP3.LUT P0, RZ, R21.reuse, 0x10000, RZ, 0xc0, !PT ;  /* 0x0001000015ff7812 */ /* 0x040fe4000780c0ff */
[----:B------:R-:W-:Y:S01]  /*503f0*/  LOP3.LUT R21, R21, 0xfeffffff, RZ, 0xc0, !PT ;  /* 0xfeffffff15157812 */ /* 0x000fe200078ec0ff */
[----:B------:R-:W-:Y:S02]  /*50400*/  IMAD.WIDE R14, R151, 0x4, R8 ;  /* 0x00000004970e7825 */ /* 0x000fe400078e0208 */
[----:B------:R-:W2:Y:S08]  /*50410*/  LDL.LU R151, [R1+0x11dc] ;  /* 0x0011dc0001977983 */ /* 0x000eb00000300800 */
[----:B------:R-:W-:Y:S01]  /*50420*/  @P0 LOP3.LUT R21, R21, 0x1000000, RZ, 0xfc, !PT ;  /* 0x0100000015150812 */ /* 0x000fe200078efcff */
[----:B---3--:R1:W-:Y:S03]  /*50430*/  @P1 STG.E desc[UR8][R14.64], R149 ;  /* 0x000000950e001986 */ /* 0x0083e6000c101908 */
[----:B------:R-:W-:Y:S01]  /*50440*/  LOP3.LUT P1, RZ, R21, 0x10000000, RZ, 0xc0, !PT ;  /* 0x1000000015ff7812 */ /* 0x000fe2000782c0ff */
[C---:B----4-:R-:W-:Y:S01]  /*50450*/  IMAD.WIDE R10, R252.reuse, 0x4, R2 ;  /* 0x00000004fc0a7825 */ /* 0x050fe200078e0202 */
[----:B-1----:R-:W3:Y:S11]  /*50460*/  LDL.LU R149, [R1+0xfc] ;  /* 0x0000fc0001957983 */ /* 0x002ef60000300800 */
[----:B--2---:R1:W-:Y:S04]  /*50470*/  @P1 STG.E desc[UR8][R10.64], R150 ;  /* 0x000000960a001986 */ /* 0x0043e8000c101908 */
[----:B-1----:R-:W2:Y:S01]  /*50480*/  LDL.LU R150, [R1+0xaf0] ;  /* 0x000af00001967983 */ /* 0x002ea20000300800 */
[----:B------:R-:W-:-:S05]  /*50490*/  IMAD.WIDE R10, R252, 0x4, R4 ;  /* 0x00000004fc0a7825 */ /* 0x000fca00078e0204 */
[----:B------:R1:W-:Y:S04]  /*504a0*/  @P2 STG.E desc[UR8][R10.64], R148 ;  /* 0x000000940a002986 */ /* 0x0003e8000c101908 */
[----:B-1----:R-:W4:Y:S01]  /*504b0*/  LDL.LU R148, [R1+0xf50] ;  /* 0x000f500001947983 */ /* 0x002f220000300800 */
[----:B------:R-:W-:-:S05]  /*504c0*/  IMAD.WIDE R10, R252, 0x4, R6 ;  /* 0x00000004fc0a7825 */ /* 0x000fca00078e0206 */
[----:B------:R1:W-:Y:S04]  /*504d0*/  @P3 STG.E desc[UR8][R10.64], R140 ;  /* 0x0000008c0a003986 */ /* 0x0003e8000c101908 */
[----:B-1----:R-:W4:Y:S01]  /*504e0*/  LDL.LU R140, [R1+0xcf0] ;  /* 0x000cf000018c7983 */ /* 0x002f220000300800 */
[----:B------:R-:W-:-:S03]  /*504f0*/  IMAD.WIDE R10, R252, 0x4, R8 ;  /* 0x00000004fc0a7825 */ /* 0x000fc600078e0208 */
[----:B------:R-:W4:Y:S04]  /*50500*/  LDL.LU R252, [R1+0x900] ;  /* 0x0009000001fc7983 */ /* 0x000f280000300800 */
[----:B------:R1:W-:Y:S02]  /*50510*/  @P4 STG.E desc[UR8][R10.64], R141 ;  /* 0x0000008d0a004986 */ /* 0x0003e4000c101908 */
[----:B-1----:R-:W-:-:S05]  /*50520*/  IMAD.WIDE R10, R155, 0x4, R2 ;  /* 0x000000049b0a7825 */ /* 0x002fca00078e0202 */
[----:B------:R1:W-:Y:S02]  /*50530*/  @P5 STG.E desc[UR8][R10.64], R143 ;  /* 0x0000008f0a005986 */ /* 0x0003e4000c101908 */
[----:B-1----:R-:W-:Y:S02]  /*50540*/  IMAD.WIDE R10, R155, 0x4, R4 ;  /* 0x000000049b0a7825 */ /* 0x002fe400078e0204 */
[----:B------:R-:W4:Y:S04]  /*50550*/  LDL.LU R143, [R1+0x11e0] ;  /* 0x0011e000018f7983 */ /* 0x000f280000300800 */
[----:B------:R1:W-:Y:S01]  /*50560*/  @P6 STG.E desc[UR8][R10.64], R142 ;  /* 0x0000008e0a006986 */ /* 0x0003e2000c101908 */
[----:B------:R-:W-:-:S03]  /*50570*/  LOP3.LUT P6, RZ, R21, 0x8000000, RZ, 0xc0, !PT ;  /* 0x0800000015ff7812 */ /* 0x000fc600078cc0ff */
[----:B------:R-:W4:Y:S04]  /*50580*/  LDL.LU R141, [R1+0x700] ;  /* 0x00070000018d7983 */ /* 0x000f280000300800 */
[----:B------:R-:W4:Y:S01]  /*50590*/  LDL.LU R14, [R1+0x1a40] ;  /* 0x001a4000010e7983 */ /* 0x000f220000300800 */
[----:B-1----:R-:W-:-:S03]  /*505a0*/  IMAD.WIDE R10, R155, 0x4, R6 ;  /* 0x000000049b0a7825 */ /* 0x002fc600078e0206 */
[----:B------:R-:W4:Y:S04]  /*505b0*/  LDL.LU R142, [R1+0x100] ;  /* 0x00010000018e7983 */ /* 0x000f280000300800 */
[----:B------:R1:W-:Y:S01]  /*505c0*/  @P6 STG.E desc[UR8][R10.64], R25 ;  /* 0x000000190a006986 */ /* 0x0003e2000c101908 */
[----:B------:R-:W-:Y:S01]  /*505d0*/  LOP3.LUT P6, RZ, R21, 0x4000000, RZ, 0xc0, !PT ;  /* 0x0400000015ff7812 */ /* 0x000fe200078cc0ff */
[----:B-1----:R-:W-:Y:S01]  /*505e0*/  IMAD.WIDE R10, R155, 0x4, R8 ;  /* 0x000000049b0a7825 */ /* 0x002fe200078e0208 */
[C---:B------:R-:W-:Y:S01]  /*505f0*/  LOP3.LUT P0, RZ, R21.reuse, 0x8000, RZ, 0xc0, !PT ;  /* 0x0000800015ff7812 */ /* 0x040fe2000780c0ff */
[----:B------:R-:W4:Y:S10]  /*50600*/  LDL.LU R155, [R1+0x11e4] ;  /* 0x0011e400019b7983 */ /* 0x000f340000300800 */
[----:B---3--:R1:W-:Y:S01]  /*50610*/  @P6 STG.E desc[UR8][R10.64], R149 ;  /* 0x000000950a006986 */ /* 0x0083e2000c101908 */
[----:B------:R-:W-:Y:S01]  /*50620*/  LOP3.LUT P6, RZ, R21, 0x2000000, RZ, 0xc0, !PT ;  /* 0x0200000015ff7812 */ /* 0x000fe200078cc0ff */
[----:B-1----:R-:W-:-:S02]  /*50630*/  IMAD.WIDE R10, R151, 0x4, R2 ;  /* 0x00000004970a7825 */ /* 0x002fc400078e0202 */
[----:B------:R-:W3:Y:S10]  /*50640*/  LDL.LU R149, [R1+0x500] ;  /* 0x0005000001957983 */ /* 0x000ef40000300800 */
[----:B--2---:R1:W-:Y:S02]  /*50650*/  @P6 STG.E desc[UR8][R10.64], R150 ;  /* 0x000000960a006986 */ /* 0x0043e4000c101908 */
[----:B-1----:R-:W-:-:S02]  /*50660*/  IMAD.WIDE R10, R151, 0x4, R4 ;  /* 0x00000004970a7825 */ /* 0x002fc400078e0204 */
[----:B------:R-:W2:Y:S04]  /*50670*/  LDL.LU R150, [R1+0x300] ;  /* 0x0003000001967983 */ /* 0x000ea80000300800 */
[----:B----4-:R1:W-:Y:S01]  /*50680*/  @P0 STG.E desc[UR8][R10.64], R148 ;  /* 0x000000940a000986 */ /* 0x0103e2000c101908 */
[----:B------:R-:W-:Y:S01]  /*50690*/  LOP3.LUT P0, RZ, R21, 0x1000000, RZ, 0xc0, !PT ;  /* 0x0100000015ff7812 */ /* 0x000fe2000780c0ff */
[C---:B-1----:R-:W-:Y:S02]  /*506a0*/  IMAD.WIDE R10, R151.reuse, 0x4, R6 ;  /* 0x00000004970a7825 */ /* 0x042fe400078e0206 */
[----:B------:R-:W4:Y:S10]  /*506b0*/  LDL.LU R148, [R1+0xaf4] ;  /* 0x000af40001947983 */ /* 0x000f340000300800 */
[----:B------:R1:W-:Y:S02]  /*506c0*/  @P0 STG.E desc[UR8][R10.64], R140 ;  /* 0x0000008c0a000986 */ /* 0x0003e4000c101908 */
[----:B-1----:R-:W-:-:S02]  /*506d0*/  IMAD.WIDE R10, R151, 0x4, R8 ;  /* 0x00000004970a7825 */ /* 0x002fc400078e0208 */
[----:B------:R-:W4:Y:S04]  /*506e0*/  LDL.LU R151, [R1+0x11e8] ;  /* 0x0011e80001977983 */ /* 0x000f280000300800 */
[----:B------:R-:W4:Y:S01]  /*506f0*/  LDL.LU R25, [R1+0xf54] ;  /* 0x000f540001197983 */ /* 0x000f220000300800 */
[C---:B------:R-:W-:Y:S02]  /*50700*/  LOP3.LUT P0, RZ, R21.reuse, 0x800000, RZ, 0xc0, !PT ;  /* 0x0080000015ff7812 */ /* 0x040fe4000780c0ff */
[C---:B------:R-:W-:Y:S01]  /*50710*/  LOP3.LUT P1, RZ, R21.reuse, 0x40000, RZ, 0xc0, !PT ;  /* 0x0004000015ff7812 */ /* 0x040fe2000782c0ff */
[----:B------:R-:W4:Y:S01]  /*50720*/  LDL.LU R140, [R1+0xcf4] ;  /* 0x000cf400018c7983 */ /* 0x000f220000300800 */
[----:B------:R-:W-:-:S09]  /*50730*/  LOP3.LUT P2, RZ, R21, 0x80000, RZ, 0xc0, !PT ;  /* 0x0008000015ff7812 */ /* 0x000fd2000784c0ff */
[----:B------:R1:W-:Y:S01]  /*50740*/  @P0 STG.E desc[UR8][R10.64], R252 ;  /* 0x000000fc0a000986 */ /* 0x0003e2000c101908 */
[----:B------:R-:W-:-:S04]  /*50750*/  IMAD.WIDE R12, R143, 0x4, R4 ;  /* 0x000000048f0c7825 */ /* 0x000fc800078e0204 */
[----:B-1----:R-:W-:Y:S01]  /*50760*/  IMAD.WIDE R10, R143, 0x4, R2 ;  /* 0x000000048f0a7825 */ /* 0x002fe200078e0202 */
[----:B------:R-:W4:Y:S04]  /*50770*/  LDL.LU R252, [R1+0x904] ;  /* 0x0009040001fc7983 */ /* 0x000f280000300800 */
[----:B------:R1:W-:Y:S04]  /*50780*/  @P1 STG.E desc[UR8][R10.64], R141 ;  /* 0x0000008d0a001986 */ /* 0x0003e8000c101908 */
[----:B------:R1:W-:Y:S04]  /*50790*/  @P2 STG.E desc[UR8][R12.64], R142 ;  /* 0x0000008e0c002986 */ /* 0x0003e8000c101908 */
[----:B-1----:R-:W4:Y:S04]  /*507a0*/  LDL.LU R141, [R1+0x704] ;  /* 0x00070400018d7983 */ /* 0x002f280000300800 */
[----:B------:R-:W4:Y:S01]  /*507b0*/  LDL.LU R142, [R1+0x104] ;  /* 0x00010400018e7983 */ /* 0x000f220000300800 */
[----:B------:R-:W-:-:S02]  /*507c0*/  LOP3.LUT P3, RZ, R21, 0x100000, RZ, 0xc0, !PT ;  /* 0x0010000015ff7812 */ /* 0x000fc4000786c0ff */
[----:B------:R-:W-:Y:S02]  /*507d0*/  LOP3.LUT P4, RZ, R21, 0x200000, RZ, 0xc0, !PT ;  /* 0x0020000015ff7812 */ /* 0x000fe4000788c0ff */
[C---:B------:R-:W-:Y:S02]  /*507e0*/  LOP3.LUT P5, RZ, R0.reuse, 0x8, RZ, 0xc0, !PT ;  /* 0x0000000800ff7812 */ /* 0x040fe400078ac0ff */
[----:B------:R-:W-:Y:S01]  /*507f0*/  LOP3.LUT P6, RZ, R0, 0x10, RZ, 0xc0, !PT ;  /* 0x0000001000ff7812 */ /* 0x000fe200078cc0ff */
[----:B------:R-:W-:Y:S01]  /*50800*/  IMAD.WIDE R10, R143, 0x4, R6 ;  /* 0x000000048f0a7825 */ /* 0x000fe200078e0206 */
[----:B------:R-:W-:-:S03]  /*50810*/  LOP3.LUT P0, RZ, R21, 0x400000, RZ, 0xc0, !PT ;  /* 0x0040000015ff7812 */ /* 0x000fc6000780c0ff */
[----:B------:R-:W-:Y:S01]  /*50820*/  IMAD.WIDE R12, R143, 0x4, R8 ;  /* 0x000000048f0c7825 */ /* 0x000fe200078e0208 */
[----:B------:R-:W-:Y:S01]  /*50830*/  ISETP.LT.AND P1, PT, R154, R14, !P0 ;  /* 0x0000000e9a00720c */ /* 0x000fe20004721270 */
[----:B------:R-:W4:Y:S02]  /*50840*/  LDL.LU R143, [R1+0x11ec] ;  /* 0x0011ec00018f7983 */ /* 0x000f240000300800 */
[C---:B------:R-:W-:Y:S02]  /*50850*/  IMAD.WIDE R14, R155.reuse, 0x4, R2 ;  /* 0x000000049b0e7825 */ /* 0x040fe400078e0202 */
[----:B---3--:R1:W-:Y:S02]  /*50860*/  @P3 STG.E desc[UR8][R10.64], R149 ;  /* 0x000000950a003986 */ /* 0x0083e4000c101908 */
[C---:B-1----:R-:W-:Y:S02]  /*50870*/  IMAD.WIDE R10, R155.reuse, 0x4, R4 ;  /* 0x000000049b0a7825 */ /* 0x042fe400078e0204 */
[----:B------:R-:W3:Y:S04]  /*50880*/  LDL.LU R149, [R1+0x504] ;  /* 0x0005040001957983 */ /* 0x000ee80000300800 */
[----:B--2---:R1:W-:Y:S04]  /*50890*/  @P4 STG.E desc[UR8][R12.64], R150 ;  /* 0x000000960c004986 */ /* 0x0043e8000c101908 */
[----:B-1----:R-:W2:Y:S01]  /*508a0*/  LDL.LU R150, [R1+0x304] ;  /* 0x0003040001967983 */ /* 0x002ea20000300800 */
[----:B------:R-:W-:-:S03]  /*508b0*/  IMAD.WIDE R12, R155, 0x4, R6 ;  /* 0x000000049b0c7825 */ /* 0x000fc600078e0206 */
[----:B----4-:R1:W-:Y:S04]  /*508c0*/  @P5 STG.E desc[UR8][R14.64], R148 ;  /* 0x000000940e005986 */ /* 0x0103e8000c101908 */
[----:B-1----:R-:W4:Y:S04]  /*508d0*/  LDL.LU R148, [R1+0xaf8] ;  /* 0x000af80001947983 */ /* 0x002f280000300800 */
[----:B------:R1:W-:Y:S02]  /*508e0*/  @P6 STG.E desc[UR8][R10.64], R25 ;  /* 0x000000190a006986 */ /* 0x0003e4000c101908 */
[----:B-1----:R-:W-:-:S02]  /*508f0*/  IMAD.WIDE R10, R155, 0x4, R8 ;  /* 0x000000049b0a7825 */ /* 0x002fc400078e0208 */
[----:B------:R-:W4:Y:S04]  /*50900*/  LDL.LU R155, [R1+0x11f0] ;  /* 0x0011f000019b7983 */ /* 0x000f280000300800 */
[----:B------:R-:W4:Y:S01]  /*50910*/  LDL.LU R25, [R1+0xf58] ;  /* 0x000f580001197983 */ /* 0x000f220000300800 */
[----:B------:R-:W-:Y:S01]  /*50920*/  VIADD R0, R22, 0x83 ;  /* 0x0000008316007836 */ /* 0x000fe20000000000 */
[----:B------:R-:W-:-:S04]  /*50930*/  ISETP.LT.AND P0, PT, R153, UR4, !P0 ;  /* 0x0000000499007c0c */ /* 0x000fc8000c701270 */
[----:B------:R-:W-:Y:S01]  /*50940*/  ISETP.GE.AND P2, PT, R0, UR5, PT ;  /* 0x0000000500007c0c */ /* 0x000fe2000bf46270 */
[----:B------:R1:W-:Y:S01]  /*50950*/  @P1 STG.E desc[UR8][R12.64], R140 ;  /* 0x0000008c0c001986 */ /* 0x0003e2000c101908 */
[----:B------:R-:W-:Y:S01]  /*50960*/  IMAD.WIDE R14, R151, 0x4, R4 ;  /* 0x00000004970e7825 */ /* 0x000fe200078e0204 */
[----:B------:R-:W-:Y:S01]  /*50970*/  ULDC UR5, c[0x0][0x22c] ;  /* 0x00008b0000057ab9 */ /* 0x000fe20000000800 */
[----:B------:R-:W-:Y:S02]  /*50980*/  ISETP.LT.AND P4, PT, R23, UR4, !P2 ;  /* 0x0000000417007c0c */ /* 0x000fe4000d781270 */
[----:B------:R-:W-:-:S03]  /*50990*/  ISETP.LT.AND P5, PT, R152, UR4, !P2 ;  /* 0x0000000498007c0c */ /* 0x000fc6000d7a1270 */
[----:B------:R1:W-:Y:S02]  /*509a0*/  @P0 STG.E desc[UR8][R10.64], R252 ;  /* 0x000000fc0a000986 */ /* 0x0003e4000c101908 */
[C---:B-1----:R-:W-:Y:S02]  /*509b0*/  IMAD.WIDE R12, R151.reuse, 0x4, R2 ;  /* 0x00000004970c7825 */ /* 0x042fe400078e0202 */
[----:B------:R-:W4:Y:S02]  /*509c0*/  LDL.LU R252, [R1+0xcf8] ;  /* 0x000cf80001fc7983 */ /* 0x000f240000300800 */
[C---:B------:R-:W-:Y:S02]  /*509d0*/  IMAD.WIDE R10, R151.reuse, 0x4, R6 ;  /* 0x00000004970a7825 */ /* 0x040fe400078e0206 */
[----:B------:R1:W-:Y:S04]  /*509e0*/  @P4 STG.E desc[UR8][R12.64], R141 ;  /* 0x0000008d0c004986 */ /* 0x0003e8000c101908 */
[----:B------:R1:W-:Y:S04]  /*509f0*/  @P5 STG.E desc[UR8][R14.64], R142 ;  /* 0x0000008e0e005986 */ /* 0x0003e8000c101908 */
[----:B-1----:R-:W4:Y:S01]  /*50a00*/  LDL.LU R141, [R1+0x908] ;  /* 0x00090800018d7983 */ /* 0x002f220000300800 */
[----:B------:R-:W-:-:S03]  /*50a10*/  IMAD.WIDE R12, R151, 0x4, R8 ;  /* 0x00000004970c7825 */ /* 0x000fc600078e0208 */
[----:B------:R-:W4:Y:S04]  /*50a20*/  LDL.LU R142, [R1+0x708] ;  /* 0x00070800018e7983 */ /* 0x000f280000300800 */
[----:B------:R-:W4:Y:S01]  /*50a30*/  LDL.LU R151, [R1+0x108] ;  /* 0x0001080001977983 */ /* 0x000f220000300800 */
[----:B------:R-:W-:Y:S01]  /*50a40*/  VIADD R0, R22, 0x84 ;  /* 0x0000008416007836 */ /* 0x000fe20000000000 */
[----:B------:R-:W-:Y:S01]  /*50a50*/  ISETP.LT.AND P1, PT, R154, UR4, !P2 ;  /* 0x000000049a007c0c */ /* 0x000fe2000d721270 */
[----:B------:R-:W-:Y:S01]  /*50a60*/  IMAD.WIDE R14, R143, 0x4, R2 ;  /* 0x000000048f0e7825 */ /* 0x000fe200078e0202 */
[----:B------:R-:W4:Y:S02]  /*50a70*/  LDL.LU R140, [R1+0x11f4] ;  /* 0x0011f400018c7983 */ /* 0x000f240000300800 */
[----:B------:R-:W-:-:S02]  /*50a80*/  ISETP.GE.AND P3, PT, R0, UR5, PT ;  /* 0x0000000500007c0c */ /* 0x000fc4000bf66270 */
[----:B------:R-:W-:-:S07]  /*50a90*/  ISETP.LT.AND P2, PT, R153, UR4, !P2 ;  /* 0x0000000499007c0c */ /* 0x000fce000d741270 */
[----:B---3--:R1:W-:Y:S01]  /*50aa0*/  @P1 STG.E desc[UR8][R10.64], R149 ;  /* 0x000000950a001986 */ /* 0x0083e2000c101908 */
[----:B------:R-:W-:Y:S01]  /*50ab0*/  ISETP.LT.AND P0, PT, R23, UR4, !P3 ;  /* 0x0000000417007c0c */ /* 0x000fe2000df01270 */
[----:B------:R-:W-:Y:S01]  /*50ac0*/  VIADD R0, R22, 0x85 ;  /* 0x0000008516007836 */ /* 0x000fe20000000000 */
[----:B------:R-:W-:Y:S01]  /*50ad0*/  ISETP.LT.AND P5, PT, R152, UR4, !P3 ;  /* 0x0000000498007c0c */ /* 0x000fe2000dfa1270 */
[----:B------:R-:W-:Y:S01]  /*50ae0*/  ULDC UR5, c[0x0][0x22c] ;  /* 0x00008b0000057ab9 */ /* 0x000fe20000000800 */
[C---:B-1----:R-:W-:Y:S01]  /*50af0*/  IMAD.WIDE R10, R143.reuse, 0x4, R4 ;  /* 0x000000048f0a7825 */ /* 0x042fe200078e0204 */
        /* <DEDUP_REMOVED lines=10> */
[----:B------:R-:W-:Y:S02]  /*50ba0*/  ISETP.LT.AND P1, PT, R154, UR4, !P3 ;  /* 0x000000049a007c0c */ /* 0x000fe4000df21270 */
[----:B------:R-:W-:Y:S02]  /*50bb0*/  ISETP.GE.AND P6, PT, R0, UR5, PT ;  /* 0x0000000500007c0c */ /* 0x000fe4000bfc6270 */
[----:B------:R-:W-:Y:S01]  /*50bc0*/  ISETP.LT.AND P3, PT, R153, UR4, !P3 ;  /* 0x0000000499007c0c */ /* 0x000fe2000df61270 */
[----:B------:R-:W-:Y:S01]  /*50bd0*/  IMAD.WIDE R14, R155, 0x4, R4 ;  /* 0x000000049b0e7825 */ /* 0x000fe200078e0204 */
[----:B------:R-:W-:Y:S01]  /*50be0*/  ISETP.LT.AND P2, PT, R23, UR4, !P6 ;  /* 0x0000000417007c0c */ /* 0x000fe2000f741270 */
[----:B------:R-:W-:Y:S01]  /*50bf0*/  ULDC UR5, c[0x0][0x22c] ;  /* 0x00008b0000057ab9 */ /* 0x000fe20000000800 */
[----:B------:R-:W-:-:S05]  /*50c00*/  ISETP.LT.AND P0, PT, R152, UR4, !P6 ;  /* 0x0000000498007c0c */ /* 0x000fca000f701270 */
[----:B------:R1:W-:Y:S02]  /*50c10*/  @P1 STG.E desc[UR8][R12.64], R252 ;  /* 0x000000fc0c001986 */ /* 0x0003e4000c101908 */
[----:B-1----:R-:W-:Y:S02]  /*50c20*/  IMAD.WIDE R12, R155, 0x4, R2 ;  /* 0x000000049b0c7825 */ /* 0x002fe400078e0202 */
[----:B------:R-:W-:Y:S04]  /*50c30*/  @P3 STG.E desc[UR8][R10.64], R141 ;  /* 0x0000008d0a003986 */ /* 0x000fe8000c101908 */
[----:B------:R-:W-:Y:S04]  /*50c40*/  @P2 STG.E desc[UR8][R12.64], R142 ;  /* 0x0000008e0c002986 */ /* 0x000fe8000c101908 */
[----:B------:R-:W4:Y:S04]  /*50c50*/  LDL.LU R252, [R1+0xcfc] ;  /* 0x000cfc0001fc7983 */ /* 0x000f280000300800 */
[----:B------:R1:W-:Y:S04]  /*50c60*/  @P0 STG.E desc[UR8][R14.64], R151 ;  /* 0x000000970e000986 */ /* 0x0003e8000c101908 */
[----:B-1----:R-:W4:Y:S04]  /*50c70*/  LDL.LU R151, [R1+0x90c] ;  /* 0x00090c0001977983 */ /* 0x002f280000300800 */
[----:B------:R-:W4:Y:S04]  /*50c80*/  LDL.LU R141, [R1+0x70c] ;  /* 0x00070c00018d7983 */ /* 0x000f280000300800 */
[----:B------:R-:W4:Y:S01]  /*50c90*/  LDL.LU R142, [R1+0x10c] ;  /* 0x00010c00018e7983 */ /* 0x000f220000300800 */
[----:B------:R-:W-:Y:S01]  /*50ca0*/  VIADD R0, R22, 0x86 ;  /* 0x0000008616007836 */ /* 0x000fe20000000000 */
[----:B------:R-:W-:-:S04]  /*50cb0*/  ISETP.LT.AND P1, PT, R154, UR4, !P6 ;  /* 0x000000049a007c0c */ /* 0x000fc8000f721270 */
[----:B------:R-:W-:Y:S02]  /*50cc0*/  ISETP.GE.AND P4, PT, R0, UR5, PT ;  /* 0x0000000500007c0c */ /* 0x000fe4000bf86270 */
[----:B------:R-:W-:Y:S01]  /*50cd0*/  ISETP.LT.AND P6, PT, R153, UR4, !P6 ;  /* 0x0000000499007c0c */ /* 0x000fe2000f7c1270 */
[----:B------:R-:W-:Y:S01]  /*50ce0*/  IMAD.WIDE R10, R155, 0x4, R6 ;  /* 0x000000049b0a7825 */ /* 0x000fe200078e0206 */
[----:B------:R-:W-:Y:S01]  /*50cf0*/  ISETP.LT.AND P3, PT, R23, UR4, !P4 ;  /* 0x0000000417007c0c */ /* 0x000fe2000e761270 */
[----:B------:R-:W-:Y:S01]  /*50d00*/  ULDC UR5, c[0x0][0x22c] ;  /* 0x00008b0000057ab9 */ /* 0x000fe20000000800 */
[----:B------:R-:W-:Y:S01]  /*50d10*/  ISETP.LT.AND P2, PT, R152, UR4, !P4 ;  /* 0x0000000498007c0c */ /* 0x000fe2000e741270 */
[----:B------:R-:W-:Y:S02]  /*50d20*/  IMAD.WIDE R12, R155, 0x4, R8 ;  /* 0x000000049b0c7825 */ /* 0x000fe400078e0208 */
[----:B------:R-:W4:Y:S02]  /*50d30*/  LDL.LU R155, [R1+0x11fc] ;  /* 0x0011fc00019b7983 */ /* 0x000f240000300800 */
[----:B------:R-:W-:-:S02]  /*50d40*/  IMAD.WIDE R14, R140, 0x4, R2 ;  /* 0x000000048c0e7825 */ /* 0x000fc400078e0202 */
[----:B---3--:R1:W-:Y:S04]  /*50d50*/  @P1 STG.E desc[UR8][R10.64], R149 ;  /* 0x000000950a001986 */ /* 0x0083e8000c101908 */
[----:B-1----:R-:W3:Y:S01]  /*50d60*/  LDL.LU R149, [R1+0x50c] ;  /* 0x00050c0001957983 */ /* 0x002ee20000300800 */
[----:B------:R-:W-:-:S03]  /*50d70*/  IMAD.WIDE R10, R140, 0x4, R4 ;  /* 0x000000048c0a7825 */ /* 0x000fc600078e0204 */
[----:B--2---:R1:W-:Y:S04]  /*50d80*/  @P6 STG.E desc[UR8][R12.64], R150 ;  /* 0x000000960c006986 */ /* 0x0043e8000c101908 */
[----:B-1----:R-:W2:Y:S04]  /*50d90*/  LDL.LU R150, [R1+0x30c] ;  /* 0x00030c0001967983 */ /* 0x002ea80000300800 */
[----:B----4-:R1:W-:Y:S04]  /*50da0*/  @P3 STG.E desc[UR8][R14.64], R148 ;  /* 0x000000940e003986 */ /* 0x0103e8000c101908 */
[----:B-1----:R-:W4:Y:S04]  /*50db0*/  LDL.LU R148, [R1+0xb00] ;  /* 0x000b000001947983 */ /* 0x002f280000300800 */
[----:B------:R1:W-:Y:S04]  /*50dc0*/  @P2 STG.E desc[UR8][R10.64], R25 ;  /* 0x000000190a002986 */ /* 0x0003e8000c101908 */
[----:B-1----:R-:W4:Y:S01]  /*50dd0*/  LDL.LU R25, [R1+0xf60] ;  /* 0x000f600001197983 */ /* 0x002f220000300800 */
[----:B------:R-:W-:Y:S01]  /*50de0*/  VIADD R0, R22, 0x87 ;  /* 0x0000008716007836 */ /* 0x000fe20000000000 */
[----:B------:R-:W-:-:S02]  /*50df0*/  ISETP.LT.AND P1, PT, R154, UR4, !P4 ;  /* 0x000000049a007c0c */ /* 0x000fc4000e721270 */
[----:B------:R-:W-:Y:S02]  /*50e00*/  ISETP.LT.AND P4, PT, R153, UR4, !P4 ;  /* 0x0000000499007c0c */ /* 0x000fe4000e781270 */
[----:B------:R-:W-:Y:S01]  /*50e10*/  ISETP.GE.AND P5, PT, R0, UR5, PT ;  /* 0x0000000500007c0c */ /* 0x000fe2000bfa6270 */
[C---:B------:R-:W-:Y:S01]  /*50e20*/  IMAD.WIDE R12, R140.reuse, 0x4, R6 ;  /* 0x000000048c0c7825 */ /* 0x040fe200078e0206 */
[----:B------:R-:W-:Y:S02]  /*50e30*/  ULDC UR5, c[0x0][0x22c] ;  /* 0x00008b0000057ab9 */ /* 0x000fe40000000800 */
[----:B------:R-:W-:Y:S01]  /*50e40*/  ISETP.LT.AND P3, PT, R23, UR4, !P5 ;  /* 0x0000000417007c0c */ /* 0x000fe2000ef61270 */
[----:B------:R-:W-:Y:S01]  /*50e50*/  IMAD.WIDE R10, R140, 0x4, R8 ;  /* 0x000000048c0a7825 */ /* 0x000fe200078e0208 */
[----:B------:R-:W-:-:S03]  /*50e60*/  ISETP.LT.AND P6, PT, R152, UR4, !P5 ;  /* 0x0000000498007c0c */ /* 0x000fc6000efc1270 */
[C---:B------:R-:W-:Y:S01]  /*50e70*/  IMAD.WIDE R14, R143.reuse, 0x4, R4 ;  /* 0x000000048f0e7825 */ /* 0x040fe200078e0204 */
[----:B------:R1:W-:Y:S03]  /*50e80*/  @P1 STG.E desc[UR8][R12.64], R252 ;  /* 0x000000fc0c001986 */ /* 0x0003e6000c101908 */
[----:B-1----:R-:W-:Y:S01]  /*50e90*/  IMAD.WIDE R12, R143, 0x4, R2 ;  /* 0x000000048f0c7825 */ /* 0x002fe200078e0202 */
[----:B------:R1:W-:Y:S04]  /*50ea0*/  @P4 STG.E desc[UR8][R10.64], R151 ;  /* 0x000000970a004986 */ /* 0x0003e8000c101908 */
[----:B------:R1:W-:Y:S04]  /*50eb0*/  @P3 STG.E desc[UR8][R12.64], R141 ;  /* 0x0000008d0c003986 */ /* 0x0003e8000c101908 */
[----:B-1----:R-:W4:Y:S04]  /*50ec0*/  LDL.LU R151, [R1+0x1200] ;  /* 0x0012000001977983 */ /* 0x002f280000300800 */
[----:B------:R-:W4:Y:S04]  /*50ed0*/  LDL.LU R140, [R1+0xd00] ;  /* 0x000d0000018c7983 */ /* 0x000f280000300800 */
[----:B------:R-:W4:Y:S04]  /*50ee0*/  LDL.LU R252, [R1+0x910] ;  /* 0x0009100001fc7983 */ /* 0x000f280000300800 */
[----:B------:R1:W-:Y:S04]  /*50ef0*/  @P6 STG.E desc[UR8][R14.64], R142 ;  /* 0x0000008e0e006986 */ /* 0x0003e8000c101908 */
[----:B------:R-:W4:Y:S04]  /*50f00*/  LDL.LU R141, [R1+0x710] ;  /* 0x00071000018d7983 */ /* 0x000f280000300800 */
[----:B-1----:R-:W4:Y:S01]  /*50f10*/  LDL.LU R142, [R1+0x110] ;  /* 0x00011000018e7983 */ /* 0x002f220000300800 */
        /* <DEDUP_REMOVED lines=24> */
[----:B------:R-:W-:Y:S02]  /*510a0*/  ISETP.LT.AND P1, PT, R154, UR4, !P0 ;  /* 0x000000049a007c0c */ /* 0x000fe4000c721270 */
[----:B------:R-:W-:Y:S02]  /*510b0*/  ISETP.LT.AND P0, PT, R153, UR4, !P0 ;  /* 0x0000000499007c0c */ /* 0x000fe4000c701270 */
[----:B------:R-:W-:Y:S01]  /*510c0*/  ISETP.GE.AND P2, PT, R0, UR5, PT ;  /* 0x0000000500007c0c */ /* 0x000fe2000bf46270 */
[----:B------:R-:W-:Y:S01]  /*510d0*/  VIADD R0, R22, 0x8a ;  /* 0x0000008a16007836 */ /* 0x000fe20000000000 */
[----:B------:R-:W-:-:S02]  /*510e0*/  ULDC UR5, c[0x0][0x22c] ;  /* 0x00008b0000057ab9 */ /* 0x000fc40000000800 */
[----:B------:R-:W-:Y:S02]  /*510f0*/  ISETP.LT.AND P4, PT, R23, UR4, !P2 ;  /* 0x0000000417007c0c */ /* 0x000fe4000d781270 */
[----:B------:R-:W-:Y:S01]  /*51100*/  ISETP.LT.AND P5, PT, R152, UR4, !P2 ;  /* 0x0000000498007c0c */ /* 0x000fe2000d7a1270 */
[C---:B------:R-:W-:Y:S02]  /*51110*/  IMAD.WIDE R14, R151.reuse, 0x4, R4 ;  /* 0x00000004970e7825 */ /* 0x040fe400078e0204 */
[----:B------:R1:W-:Y:S04]  /*51120*/  @P1 STG.E desc[UR8][R12.64], R140 ;  /* 0x0000008c0c001986 */ /* 0x0003e8000c101908 */
[----:B------:R1:W-:Y:S02]  /*51130*/  @P0 STG.E desc[UR8][R10.64], R252 ;  /* 0x000000fc0a000986 */ /* 0x0003e4000c101908 */
[----:B-1----:R-:W-:-:S02]  /*51140*/  IMAD.WIDE R12, R151, 0x4, R2 ;  /* 0x00000004970c7825 */ /* 0x002fc400078e0202 */
[----:B------:R-:W4:Y:S04]  /*51150*/  LDL.LU R140, [R1+0xd04] ;  /* 0x000d0400018c7983 */ /* 0x000f280000300800 */
[----:B------:R-:W4:Y:S04]  /*51160*/  LDL.LU R252, [R1+0x914] ;  /* 0x0009140001fc7983 */ /* 0x000f280000300800 */
[----:B------:R1:W-:Y:S04]  /*51170*/  @P4 STG.E desc[UR8][R12.64], R141 ;  /* 0x0000008d0c004986 */ /* 0x0003e8000c101908 */
[----:B------:R1:W-:Y:S04]  /*51180*/  @P5 STG.E desc[UR8][R14.64], R142 ;  /* 0x0000008e0e005986 */ /* 0x0003e8000c101908 */
[----:B-1----:R-:W4:Y:S04]  /*51190*/  LDL.LU R141, [R1+0x714] ;  /* 0x00071400018d7983 */ /* 0x002f280000300800 */
[----:B------:R-:W4:Y:S01]  /*511a0*/  LDL.LU R142, [R1+0x114] ;  /* 0x00011400018e7983 */ /* 0x000f220000300800 */
[----:B------:R-:W-:-:S02]  /*511b0*/  ISETP.LT.AND P1, PT, R154, UR4, !P2 ;  /* 0x000000049a007c0c */ /* 0x000fc4000d721270 */
        /* <DEDUP_REMOVED lines=25> */
[----:B------:R-:W-:Y:S01]  /*51350*/  IMAD.WIDE R14, R155, 0x4, R4 ;  /* 0x000000049b0e7825 */ /* 0x000fe200078e0204 */
[----:B------:R-:W-:-:S02]  /*51360*/  ULDC UR5, c[0x0][0x22c] ;  /* 0x00008b0000057ab9 */ /* 0x000fc40000000800 */
[----:B------:R-:W-:Y:S02]  /*51370*/  ISETP.LT.AND P2, PT, R23, UR4, !P6 ;  /* 0x0000000417007c0c */ /* 0x000fe4000f741270 */
[----:B------:R-:W-:-:S03]  /*51380*/  ISETP.LT.AND P0, PT, R152, UR4, !P6 ;  /* 0x0000000498007c0c */ /* 0x000fc6000f701270 */
[----:B------:R1:W-:Y:S04]  /*51390*/  @P1 STG.E desc[UR8][R12.64], R140 ;  /* 0x0000008c0c001986 */ /* 0x0003e8000c101908 */
[----:B------:R1:W-:Y:S02]  /*513a0*/  @P3 STG.E desc[UR8][R10.64], R252 ;  /* 0x000000fc0a003986 */ /* 0x0003e4000c101908 */
[C---:B-1----:R-:W-:Y:S02]  /*513b0*/  IMAD.WIDE R12, R155.reuse, 0x4, R2 ;  /* 0x000000049b0c7825 */ /* 0x042fe400078e0202 */
[----:B------:R-:W4:Y:S02]  /*513c0*/  LDL.LU R252, [R1+0xd08] ;  /* 0x000d080001fc7983 */ /* 0x000f240000300800 */
[----:B------:R-:W-:-:S02]  /*513d0*/  IMAD.WIDE R10, R155, 0x4, R6 ;  /* 0x000000049b0a7825 */ /* 0x000fc400078e0206 */
        /* <DEDUP_REMOVED lines=37> */
[----:B------:R-:W4:Y:S04]  /*51630*/  LDL.LU R252, [R1+0xd0c] ;  /* 0x000d0c0001fc7983 */ /* 0x000f280000300800 */
[----:B------:R-:W-:Y:S04]  /*51640*/  @P4 STG.E desc[UR8][R10.64], R141 ;  /* 0x0000008d0a004986 */ /* 0x000fe8000c101908 */
[----:B------:R-:W-:Y:S04]  /*51650*/  @P3 STG.E desc[UR8][R12.64], R142 ;  /* 0x0000008e0c003986 */ /* 0x000fe8000c101908 */
        /* <DEDUP_REMOVED lines=42> */
[----:B------:R-:W4:Y:S01]  /*51900*/  LDL.LU R141, [R1+0x720] ;  /* 0x00072000018d7983 */ /* 0x000f220000300800 */
[----:B------:R-:W-:-:S03]  /*51910*/  VIADD R0, R22, 0x90 ;  /* 0x0000009016007836 */ /* 0x000fc60000000000 */
[----:B-1----:R-:W4:Y:S01]  /*51920*/  LDL.LU R142, [R1+0x520] ;  /* 0x00052000018e7983 */ /* 0x002f220000300800 */
[----:B------:R-:W-:Y:S02]  /*51930*/  ISETP.LT.AND P1, PT, R154, UR4, !P2 ;  /* 0x000000049a007c0c */ /* 0x000fe4000d721270 */
[----:B------:R-:W-:Y:S02]  /*51940*/  ISETP.GE.AND P3, PT, R0, UR5, PT ;  /* 0x0000000500007c0c */ /* 0x000fe4000bf66270 */
[----:B------:R-:W-:Y:S01]  /*51950*/  ISETP.LT.AND P2, PT, R153, UR4, !P2 ;  /* 0x0000000499007c0c */ /* 0x000fe2000d741270 */
[----:B------:R-:W-:Y:S01]  /*51960*/  IMAD.WIDE R10, R151, 0x4, R6 ;  /* 0x00000004970a7825 */ /* 0x000fe200078e0206 */
[----:B------:R-:W-:Y:S01]  /*51970*/  ISETP.LT.AND P0, PT, R23, UR4, !P3 ;  /* 0x0000000417007c0c */ /* 0x000fe2000df01270 */
[----:B------:R-:W-:Y:S01]  /*51980*/  ULDC UR5, c[0x0][0x22c] ;  /* 0x00008b0000057ab9 */ /* 0x000fe20000000800 */
[----:B------:R-:W-:Y:S01]  /*51990*/  ISETP.LT.AND P5, PT, R152, UR4, !P3 ;  /* 0x0000000498007c0c */ /* 0x000fe2000dfa1270 */
[----:B------:R-:W-:-:S02]  /*519a0*/  IMAD.WIDE R12, R151, 0x4, R8 ;  /* 0x00000004970c7825 */ /* 0x000fc400078e0208 */
        /* <DEDUP_REMOVED lines=21> */
[----:B------:R-:W-:Y:S02]  /*51b00*/  ISETP.LT.AND P0, PT, R152, UR4, !P6 ;  /* 0x0000000498007c0c */ /* 0x000fe4000f701270 */
[----:B------:R-:W-:Y:S01]  /*51b10*/  ISETP.GE.AND P4, PT, R0, UR5, PT ;  /* 0x0000000500007c0c */ /* 0x000fe2000bf86270 */
[C---:B------:R-:W-:Y:S01]  /*51b20*/  IMAD.WIDE R14, R155.reuse, 0x4, R4 ;  /* 0x000000049b0e7825 */ /* 0x040fe200078e0204 */
[----:B------:R-:W-:Y:S01]  /*51b30*/  ULDC UR5, c[0x0][0x22c] ;  /* 0x00008b0000057ab9 */ /* 0x000fe20000000800 */
        /* <DEDUP_REMOVED lines=10> */
[----:B------:R-:W-:Y:S02]  /*51be0*/  ISETP.LT.AND P6, PT, R153, UR4, !P6 ;  /* 0x0000000499007c0c */ /* 0x000fe4000f7c1270 */
[----:B------:R-:W-:Y:S02]  /*51bf0*/  ISETP.LT.AND P3, PT, R23, UR4, !P4 ;  /* 0x0000000417007c0c */ /* 0x000fe4000e761270 */
[----:B------:R-:W-:Y:S01]  /*51c00*/  ISETP.LT.AND P2, PT, R152, UR4, !P4 ;  /* 0x0000000498007c0c */ /* 0x000fe2000e741270 */
[----:B------:R-:W-:-:S04]  /*51c10*/  IMAD.WIDE R10, R155, 0x4, R6 ;  /* 0x000000049b0a7825 */ /* 0x000fc800078e0206 */
[----:B------:R-:W-:Y:S02]  /*51c20*/  IMAD.WIDE R12, R155, 0x4, R8 ;  /* 0x000000049b0c7825 */ /* 0x000fe400078e0208 */
        /* <DEDUP_REMOVED lines=21> */
[----:B------:R-:W-:Y:S01]  /*51d80*/  ISETP.LT.AND P6, PT, R152, UR4, !P5 ;  /* 0x0000000498007c0c */ /* 0x000fe2000efc1270 */
[----:B------:R-:W-:-:S05]  /*51d90*/  VIADD R0, R22, 0x94 ;  /* 0x0000009416007836 */ /* 0x000fca0000000000 */
[----:B------:R-:W-:Y:S01]  /*51da0*/  ISETP.GE.AND P0, PT, R0, UR5, PT ;  /* 0x0000000500007c0c */ /* 0x000fe2000bf06270 */
[----:B------:R1:W-:Y:S01]  /*51db0*/  @P1 STG.E desc[UR8][R12.64], R140 ;  /* 0x0000008c0c001986 */ /* 0x0003e2000c101908 */
[----:B------:R-:W-:Y:S01]  /*51dc0*/  VIADD R0, R22, 0x95 ;  /* 0x0000009516007836 */ /* 0x000fe20000000000 */
[----:B------:R-:W-:Y:S02]  /*51dd0*/  ULDC UR5, c[0x0][0x22c] ;  /* 0x00008b0000057ab9 */ /* 0x000fe40000000800 */
        /* <DEDUP_REMOVED lines=10> */
[----:B------:R-:W-:Y:S02]  /*51e80*/  ISETP.LT.AND P1, PT, R154, UR4, !P5 ;  /* 0x000000049a007c0c */ /* 0x000fe4000ef21270 */
[----:B------:R-:W-:Y:S02]  /*51e90*/  ISETP.LT.AND P5, PT, R153, UR4, !P5 ;  /* 0x0000000499007c0c */ /* 0x000fe4000efa1270 */
[----:B------:R-:W-:Y:S01]  /*51ea0*/  ISETP.LT.AND P4, PT, R23, UR4, !P0 ;  /* 0x0000000417007c0c */ /* 0x000fe2000c781270 */
[C---:B------:R-:W-:Y:S01]  /*51eb0*/  IMAD.WIDE R14, R155.reuse, 0x4, R2 ;  /* 0x000000049b0e7825 */ /* 0x040fe200078e0202 */
[----:B------:R-:W-:Y:S01]  /*51ec0*/  ISETP.LT.AND P6, PT, R152, UR4, !P0 ;  /* 0x0000000498007c0c */ /* 0x000fe2000c7c1270 */
[----:B------:R-:W4:Y:S06]  /*51ed0*/  LDL.LU R140, [R1+0x1234] ;  /* 0x00123400018c7983 */ /* 0x000f2c0000300800 */
[----:B---3--:R1:W-:Y:S02]  /*51ee0*/  @P1 STG.E desc[UR8][R10.64], R149 ;  /* 0x000000950a001986 */ /* 0x0083e4000c101908 */
[----:B-1----:R-:W-:-:S02]  /*51ef0*/  IMAD.WIDE R10, R155, 0x4, R4 ;  /* 0x000000049b0a7825 */ /* 0x002fc400078e0204 */
        /* <DEDUP_REMOVED lines=16> */
[----:B------:R-:W-:Y:S01]  /*52000*/  ISETP.LT.AND P5, PT, R152, UR4, !P2 ;  /* 0x0000000498007c0c */ /* 0x000fe2000d7a1270 */
[----:B------:R-:W-:-:S05]  /*52010*/  VIADD R0, R22, 0x96 ;  /* 0x0000009616007836 */ /* 0x000fca0000000000 */
[----:B------:R-:W-:Y:S01]  /*52020*/  ISETP.GE.AND P3, PT, R0, UR5, PT ;  /* 0x0000000500007c0c */ /* 0x000fe2000bf66270 */
[----:B------:R1:W-:Y:S01]  /*52030*/  @P1 STG.E desc[UR8][R12.64], R252 ;  /* 0x000000fc0c001986 */ /* 0x0003e2000c101908 */
[----:B------:R-:W-:Y:S01]  /*52040*/  VIADD R0, R22, 0x97 ;  /* 0x0000009716007836 */ /* 0x000fe20000000000 */
[----:B------:R-:W-:Y:S01]  /*52050*/  ULDC UR5, c[0x0][0x22c] ;  /* 0x00008b0000057ab9 */ /* 0x000fe20000000800 */
[----:B-1----:R-:W-:Y:S01]  /*52060*/  IMAD.WIDE R12, R151, 0x4, R2 ;  /* 0x00000004970c7825 */ /* 0x002fe200078e0202 */
[----:B------:R-:W4:Y:S04]  /*52070*/  LDL.LU R252, [R1+0xf7c] ;  /* 0x000f7c0001fc7983 */ /* 0x000f280000300800 */
[----:B------:R-:W-:Y:S04]  /*52080*/  @P0 STG.E desc[UR8][R10.64], R141 ;  /* 0x0000008d0a000986 */ /* 0x000fe8000c101908 */
[----:B------:R-:W-:Y:S04]  /*52090*/  @P4 STG.E desc[UR8][R12.64], R142 ;  /* 0x0000008e0c004986 */ /* 0x000fe8000c101908 */
[----:B------:R1:W-:Y:S04]  /*520a0*/  @P5 STG.E desc[UR8][R14.64], R143 ;  /* 0x0000008f0e005986 */ /* 0x0003e8000c101908 */
[----:B-1----:R-:W4:Y:S04]  /*520b0*/  LDL.LU R143, [R1+0xb1c] ;  /* 0x000b1c00018f7983 */ /* 0x002f280000300800 */
[----:B------:R-:W4:Y:S04]  /*520c0*/  LDL.LU R141, [R1+0x72c] ;  /* 0x00072c00018d7983 */ /* 0x000f280000300800 */
        /* <DEDUP_REMOVED lines=26> */
[----:B------:R-:W-:-:S04]  /*52270*/  IMAD.WIDE R14, R155, 0x4, R4 ;  /* 0x000000049b0e7825 */ /* 0x000fc800078e0204 */
[----:B------:R-:W-:-:S05]  /*52280*/  VIADD R0, R22, 0x98 ;  /* 0x0000009816007836 */ /* 0x000fca0000000000 */
[----:B------:R-:W-:Y:S01]  /*52290*/  ISETP.GE.AND P4, PT, R0, UR5, PT ;  /* 0x0000000500007c0c */ /* 0x000fe2000bf86270 */
[----:B------:R1:W-:Y:S01]  /*522a0*/  @P1 STG.E desc[UR8][R12.64], R252 ;  /* 0x000000fc0c001986 */ /* 0x0003e2000c101908 */
[----:B------:R-:W-:Y:S01]  /*522b0*/  VIADD R0, R22, 0x99 ;  /* 0x0000009916007836 */ /* 0x000fe20000000000 */
[----:B------:R-:W-:Y:S01]  /*522c0*/  ULDC UR5, c[0x0][0x22c] ;  /* 0x00008b0000057ab9 */ /* 0x000fe20000000800 */
        /* <DEDUP_REMOVED lines=168> */
[----:B------:R-:W-:-:S03]  /*52d50*/  ISETP.LT.AND P1, PT, R154, UR4, !P5 ;  /* 0x000000049a007c0c */ /* 0x000fc6000ef21270 */
[----:B-1----:R-:W4:Y:S01]  /*52d60*/  LDL.LU R142, [R1+0x540] ;  /* 0x00054000018e7983 */ /* 0x002f220000300800 */
        /* <DEDUP_REMOVED lines=83> */
[----:B------:R-:W-:Y:S02]  /*532a0*/  ISETP.LT.AND P3, PT, R23, UR4, !P4 ;  /* 0x0000000417007c0c */ /* 0x000fe4000e761270 */
[----:B------:R-:W-:Y:S01]  /*532b0*/  ISETP.LT.AND P2, PT, R152, UR4, !P4 ;  /* 0x0000000498007c0c */ /* 0x000fe2000e741270 */
[C---:B------:R-:W-:Y:S01]  /*532c0*/  IMAD.WIDE R14, R151.reuse, 0x4, R2 ;  /* 0x00000004970e7825 */ /* 0x040fe200078e0202 */
[----:B------:R-:W4:Y:S05]  /*532d0*/  LDL.LU R140, [R1+0x1278] ;  /* 0x00127800018c7983 */ /* 0x000f2a0000300800 */
        /* <DEDUP_REMOVED lines=28> */
[----:B------:R1:W-:Y:S01]  /*534a0*/  @P6 STG.E desc[UR8][R14.64], R155 ;  /* 0x0000009b0e006986 */ /* 0x0003e2000c101908 */
[----:B------:R-:W-:-:S03]  /*534b0*/  ISETP.LT.AND P1, PT, R154, UR4, !P5 ;  /* 0x000000049a007c0c */ /* 0x000fc6000ef21270 */
[----:B-1----:R-:W4:Y:S04]  /*534c0*/  LDL.LU R155, [R1+0x93c] ;  /* 0x00093c00019b7983 */ /* 0x002f280000300800 */
[----:B------:R-:W4:Y:S04]  /*534d0*/  LDL.LU R141, [R1+0x74c] ;  /* 0x00074c00018d7983 */ /* 0x000f280000300800 */
[----:B------:R-:W4:Y:S01]  /*534e0*/  LDL.LU R142, [R1+0x54c] ;  /* 0x00054c00018e7983 */ /* 0x000f220000300800 */
[----:B------:R-:W-:Y:S02]  /*534f0*/  ISETP.LT.AND P5, PT, R153, UR4, !P5 ;  /* 0x0000000499007c0c */ /* 0x000fe4000efa1270 */
[----:B------:R-:W-:-:S02]  /*53500*/  ISETP.LT.AND P4, PT, R23, UR4, !P0 ;  /* 0x0000000417007c0c */ /* 0x000fc4000c781270 */
        /* <DEDUP_REMOVED lines=26> */
[----:B------:R-:W-:Y:S01]  /*536b0*/  ISETP.LT.AND P1, PT, R154, UR4, !P2 ;  /* 0x000000049a007c0c */ /* 0x000fe2000d721270 */
        /* <DEDUP_REMOVED lines=46> */
[----:B------:R1:W-:Y:S01]  /*539a0*/  @P0 STG.E desc[UR8][R14.64], R142 ;  /* 0x0000008e0e000986 */ /* 0x0003e2000c101908 */
[----:B------:R-:W-:-:S03]  /*539b0*/  ISETP.LT.AND P1, PT, R154, UR4, !P6 ;  /* 0x000000049a007c0c */ /* 0x000fc6000f721270 */
[----:B-1----:R-:W4:Y:S04]  /*539c0*/  LDL.LU R141, [R1+0x754] ;  /* 0x00075400018d7983 */ /* 0x002f280000300800 */
[----:B------:R-:W4:Y:S01]  /*539d0*/  LDL.LU R142, [R1+0x554] ;  /* 0x00055400018e7983 */ /* 0x000f220000300800 */
        /* <DEDUP_REMOVED lines=37> */
[----:B------:R1:W-:Y:S01]  /*53c30*/  @P6 STG.E desc[UR8][R14.64], R142 ;  /* 0x0000008e0e006986 */ /* 0x0003e2000c101908 */
[----:B------:R-:W-:-:S03]  /*53c40*/  ISETP.LT.AND P1, PT, R154, UR4, !P5 ;  /* 0x000000049a007c0c */ /* 0x000fc6000ef21270 */
[----:B-1----:R-:W4:Y:S01]  /*53c50*/  LDL.LU R141, [R1+0x948] ;  /* 0x00094800018d7983 */ /* 0x002f220000300800 */
[----:B------:R-:W-:-:S03]  /*53c60*/  IMAD.WIDE R12, R143, 0x4, R8 ;  /* 0x000000048f0c7825 */ /* 0x000fc600078e0208 */
[----:B------:R-:W4:Y:S04]  /*53c70*/  LDL.LU R142, [R1+0x758] ;  /* 0x00075800018e7983 */ /* 0x000f280000300800 */
[----:B------:R-:W4:Y:S01]  /*53c80*/  LDL.LU R143, [R1+0x558] ;  /* 0x00055800018f7983 */ /* 0x000f220000300800 */
[----:B------:R-:W-:Y:S02]  /*53c90*/  ISETP.LT.AND P5, PT, R153, UR4, !P5 ;  /* 0x0000000499007c0c */ /* 0x000fe4000efa1270 */
[----:B------:R-:W-:Y:S01]  /*53ca0*/  ISETP.LT.AND P4, PT, R23, UR4, !P0 ;  /* 0x0000000417007c0c */ /* 0x000fe2000c781270 */
[C---:B------:R-:W-:Y:S01]  /*53cb0*/  IMAD.WIDE R14, R155.reuse, 0x4, R2 ;  /* 0x000000049b0e7825 */ /* 0x040fe200078e0202 */
[----:B------:R-:W-:Y:S01]  /*53cc0*/  ISETP.LT.AND P6, PT, R152, UR4, !P0 ;  /* 0x0000000498007c0c */ /* 0x000fe2000c7c1270 */
[----:B------:R-:W4:Y:S04]  /*53cd0*/  LDL.LU R140, [R1+0x1298] ;  /* 0x00129800018c7983 */ /* 0x000f280000300800 */
        /* <DEDUP_REMOVED lines=31> */
[----:B------:R-:W4:Y:S01]  /*53ed0*/  LDL.LU R141, [R1+0x75c] ;  /* 0x00075c00018d7983 */ /* 0x000f220000300800 */
[----:B------:R-:W-:-:S03]  /*53ee0*/  ISETP.LT.AND P2, PT, R153, UR4, !P2 ;  /* 0x0000000499007c0c */ /* 0x000fc6000d741270 */
[----:B------:R-:W4:Y:S01]  /*53ef0*/  LDL.LU R142, [R1+0x55c] ;  /* 0x00055c00018e7983 */ /* 0x000f220000300800 */
        /* <DEDUP_REMOVED lines=38> */
[----:B------:R-:W-:-:S02]  /*54160*/  ISETP.LT.AND P6, PT, R153, UR4, !P6 ;  /* 0x0000000499007c0c */ /* 0x000fc4000f7c1270 */
[----:B------:R-:W-:Y:S01]  /*54170*/  ISETP.LT.AND P3, PT, R23, UR4, !P4 ;  /* 0x0000000417007c0c */ /* 0x000fe2000e761270 */
[----:B-1----:R-:W4:Y:S01]  /*54180*/  LDL.LU R142, [R1+0x560] ;  /* 0x00056000018e7983 */ /* 0x002f220000300800 */
[----:B------:R-:W-:Y:S01]  /*54190*/  ISETP.LT.AND P2, PT, R152, UR4, !P4 ;  /* 0x0000000498007c0c */ /* 0x000fe2000e741270 */
[----:B------:R-:W-:-:S04]  /*541a0*/  IMAD.WIDE R10, R155, 0x4, R6 ;  /* 0x000000049b0a7825 */ /* 0x000fc800078e0206 */
[----:B------:R-:W-:Y:S01]  /*541b0*/  IMAD.WIDE R12, R155, 0x4, R8 ;  /* 0x000000049b0c7825 */ /* 0x000fe200078e0208 */
[----:B---3--:R1:W-:Y:S03]  /*541c0*/  @P1 STG.E desc[UR8][R10.64], R149 ;  /* 0x000000950a001986 */ /* 0x0083e6000c101908 */
[C---:B------:R-:W-:Y:S01]  /*541d0*/  IMAD.WIDE R14, R151.reuse, 0x4, R2 ;  /* 0x00000004970e7825 */ /* 0x040fe200078e0202 */
[----:B--2---:R2:W-:Y:S03]  /*541e0*/  @P6 STG.E desc[UR8][R12.64], R150 ;  /* 0x000000960c006986 */ /* 0x0045e6000c101908 */
[C---:B-1----:R-:W-:Y:S01]  /*541f0*/  IMAD.WIDE R10, R151.reuse, 0x4, R4 ;  /* 0x00000004970a7825 */ /* 0x042fe200078e0204 */
[----:B------:R-:W3:Y:S04]  /*54200*/  LDL.LU R149, [R1+0x12a8] ;  /* 0x0012a80001957983 */ /* 0x000ee80000300800 */
[----:B------:R-:W3:Y:S01]  /*54210*/  LDL.LU R155, [R1+0x360] ;  /* 0x00036000019b7983 */ /* 0x000ee20000300800 */
[----:B--2---:R-:W-:-:S03]  /*54220*/  IMAD.WIDE R12, R151, 0x4, R6 ;  /* 0x00000004970c7825 */ /* 0x004fc600078e0206 */
[----:B------:R-:W2:Y:S04]  /*54230*/  LDL.LU R150, [R1+0x160] ;  /* 0x0001600001967983 */ /* 0x000ea80000300800 */
        /* <DEDUP_REMOVED lines=20> */
[----:B------:R-:W4:Y:S01]  /*54380*/  LDL.LU R252, [R1+0x954] ;  /* 0x0009540001fc7983 */ /* 0x000f220000300800 */
[----:B------:R-:W-:-:S03]  /*54390*/  ISETP.LT.AND P1, PT, R154, UR4, !P5 ;  /* 0x000000049a007c0c */ /* 0x000fc6000ef21270 */
[----:B------:R1:W-:Y:S04]  /*543a0*/  @P3 STG.E desc[UR8][R12.64], R141 ;  /* 0x0000008d0c003986 */ /* 0x0003e8000c101908 */
[----:B------:R1:W-:Y:S01]  /*543b0*/  @P6 STG.E desc[UR8][R14.64], R142 ;  /* 0x0000008e0e006986 */ /* 0x0003e2000c101908 */
[----:B------:R-:W-:-:S03]  /*543c0*/  ISETP.LT.AND P5, PT, R153, UR4, !P5 ;  /* 0x0000000499007c0c */ /* 0x000fc6000efa1270 */
[----:B-1----:R-:W4:Y:S04]  /*543d0*/  LDL.LU R141, [R1+0x764] ;  /* 0x00076400018d7983 */ /* 0x002f280000300800 */
[----:B------:R-:W4:Y:S01]  /*543e0*/  LDL.LU R142, [R1+0x564] ;  /* 0x00056400018e7983 */ /* 0x000f220000300800 */
[----:B------:R-:W-:Y:S02]  /*543f0*/  ISETP.LT.AND P4, PT, R23, UR4, !P0 ;  /* 0x0000000417007c0c */ /* 0x000fe4000c781270 */
[----:B------:R-:W-:Y:S01]  /*54400*/  ISETP.LT.AND P6, PT, R152, UR4, !P0 ;  /* 0x0000000498007c0c */ /* 0x000fe2000c7c1270 */
[----:B------:R-:W-:-:S04]  /*54410*/  IMAD.WIDE R10, R143, 0x4, R6 ;  /* 0x000000048f0a7825 */ /* 0x000fc800078e0206 */
[----:B------:R-:W-:Y:S01]  /*54420*/  IMAD.WIDE R12, R143, 0x4, R8 ;  /* 0x000000048f0c7825 */ /* 0x000fe200078e0208 */
[----:B---3--:R1:W-:Y:S03]  /*54430*/  @P1 STG.E desc[UR8][R10.64], R155 ;  /* 0x0000009b0a001986 */ /* 0x0083e6000c101908 */
[C---:B------:R-:W-:Y:S01]  /*54440*/  IMAD.WIDE R14, R149.reuse, 0x4, R2 ;  /* 0x00000004950e7825 */ /* 0x040fe200078e0202 */
[----:B------:R-:W3:Y:S04]  /*54450*/  LDL.LU R143, [R1+0x12b0] ;  /* 0x0012b000018f7983 */ /* 0x000ee80000300800 */
[----:B--2---:R2:W-:Y:S01]  /*54460*/  @P5 STG.E desc[UR8][R12.64], R150 ;  /* 0x000000960c005986 */ /* 0x0045e2000c101908 */
[----:B-1----:R-:W-:-:S03]  /*54470*/  IMAD.WIDE R10, R149, 0x4, R4 ;  /* 0x00000004950a7825 */ /* 0x002fc600078e0204 */
[----:B------:R-:W3:Y:S04]  /*54480*/  LDL.LU R155, [R1+0x364] ;  /* 0x00036400019b7983 */ /* 0x000ee80000300800 */
[----:B----4-:R1:W-:Y:S04]  /*54490*/  @P4 STG.E desc[UR8][R14.64], R148 ;  /* 0x000000940e004986 */ /* 0x0103e8000c101908 */
[----:B--2---:R-:W2:Y:S01]  /*544a0*/  LDL.LU R150, [R1+0x164] ;  /* 0x0001640001967983 */ /* 0x004ea20000300800 */
[----:B------:R-:W-:-:S03]  /*544b0*/  IMAD.WIDE R12, R149, 0x4, R6 ;  /* 0x00000004950c7825 */ /* 0x000fc600078e0206 */
[----:B-1----:R-:W4:Y:S04]  /*544c0*/  LDL.LU R148, [R1+0xb58] ;  /* 0x000b580001947983 */ /* 0x002f280000300800 */
[----:B------:R1:W-:Y:S02]  /*544d0*/  @P6 STG.E desc[UR8][R10.64], R25 ;  /* 0x000000190a006986 */ /* 0x0003e4000c101908 */
[----:B-1----:R-:W-:Y:S02]  /*544e0*/  IMAD.WIDE R10, R149, 0x4, R8 ;  /* 0x00000004950a7825 */ /* 0x002fe400078e0208 */
[----:B------:R-:W4:Y:S04]  /*544f0*/  LDL.LU R149, [R1+0x12b4] ;  /* 0x0012b40001957983 */ /* 0x000f280000300800 */
[----:B------:R-:W4:Y:S01]  /*54500*/  LDL.LU R25, [R1+0xfc8] ;  /* 0x000fc80001197983 */ /* 0x000f220000300800 */
[----:B------:R-:W-:Y:S01]  /*54510*/  VIADD R0, R22, 0xb3 ;  /* 0x000000b316007836 */ /* 0x000fe20000000000 */
[----:B------:R-:W-:-:S02]  /*54520*/  ISETP.LT.AND P1, PT, R154, UR4, !P0 ;  /* 0x000000049a007c0c */ /* 0x000fc4000c721270 */
[----:B------:R-:W-:Y:S02]  /*54530*/  ISETP.LT.AND P0, PT, R153, UR4, !P0 ;  /* 0x0000000499007c0c */ /* 0x000fe4000c701270 */
[----:B------:R-:W-:Y:S01]  /*54540*/  ISETP.GE.AND P2, PT, R0, UR5, PT ;  /* 0x0000000500007c0c */ /* 0x000fe2000bf46270 */
[----:B------:R-:W-:Y:S01]  /*54550*/  IMAD.WIDE R14, R151, 0x4, R4 ;  /* 0x00000004970e7825 */ /* 0x000fe200078e0204 */
[----:B------:R-:W-:Y:S02]  /*54560*/  ULDC UR5, c[0x0][0x22c] ;  /* 0x00008b0000057ab9 */ /* 0x000fe40000000800 */
        /* <DEDUP_REMOVED lines=13> */
[----:B------:R-:W-:Y:S02]  /*54640*/  ISETP.LT.AND P1, PT, R154, UR4, !P2 ;  /* 0x000000049a007c0c */ /* 0x000fe4000d721270 */
[----:B------:R-:W-:Y:S01]  /*54650*/  ISETP.LT.AND P2, PT, R153, UR4, !P2 ;  /* 0x0000000499007c0c */ /* 0x000fe2000d741270 */
[----:B-1----:R-:W4:Y:S01]  /*54660*/  LDL.LU R141, [R1+0x958] ;  /* 0x00095800018d7983 */ /* 0x002f220000300800 */
[----:B------:R-:W-:-:S03]  /*54670*/  IMAD.WIDE R12, R151, 0x4, R8 ;  /* 0x00000004970c7825 */ /* 0x000fc600078e0208 */
[----:B------:R-:W4:Y:S04]  /*54680*/  LDL.LU R142, [R1+0x768] ;  /* 0x00076800018e7983 */ /* 0x000f280000300800 */
[----:B------:R-:W4:Y:S01]  /*54690*/  LDL.LU R151, [R1+0x568] ;  /* 0x0005680001977983 */ /* 0x000f220000300800 */
[----:B------:R-:W-:Y:S02]  /*546a0*/  ISETP.LT.AND P0, PT, R23, UR4, !P3 ;  /* 0x0000000417007c0c */ /* 0x000fe4000df01270 */
[----:B------:R-:W-:Y:S01]  /*546b0*/  ISETP.LT.AND P5, PT, R152, UR4, !P3 ;  /* 0x0000000498007c0c */ /* 0x000fe2000dfa1270 */
[C---:B---3--:R-:W-:Y:S01]  /*546c0*/  IMAD.WIDE R14, R143.reuse, 0x4, R2 ;  /* 0x000000048f0e7825 */ /* 0x048fe200078e0202 */
[----:B------:R-:W3:Y:S04]  /*546d0*/  LDL.LU R140, [R1+0x12b8] ;  /* 0x0012b800018c7983 */ /* 0x000ee80000300800 */
[----:B------:R1:W-:Y:S04]  /*546e0*/  @P1 STG.E desc[UR8][R10.64], R155 ;  /* 0x0000009b0a001986 */ /* 0x0003e8000c101908 */
[----:B--2---:R2:W-:Y:S04]  /*546f0*/  @P2 STG.E desc[UR8][R12.64], R150 ;  /* 0x000000960c002986 */ /* 0x0045e8000c101908 */
[----:B-1----:R-:W3:Y:S01]  /*54700*/  LDL.LU R155, [R1+0x368] ;  /* 0x00036800019b7983 */ /* 0x002ee20000300800 */
[----:B------:R-:W-:-:S03]  /*54710*/  IMAD.WIDE R10, R143, 0x4, R4 ;  /* 0x000000048f0a7825 */ /* 0x000fc600078e0204 */
        /* <DEDUP_REMOVED lines=18> */
[----:B------:R-:W-:Y:S01]  /*54840*/  ISETP.LT.AND P1, PT, R154, UR4, !P6 ;  /* 0x000000049a007c0c */ /* 0x000fe2000f721270 */
[----:B------:R-:W-:Y:S01]  /*54850*/  VIADD R0, R22, 0xb7 ;  /* 0x000000b716007836 */ /* 0x000fe20000000000 */
[----:B------:R-:W-:Y:S01]  /*54860*/  ULDC UR5, c[0x0][0x22c] ;  /* 0x00008b0000057ab9 */ /* 0x000fe20000000800 */
[----:B-1----:R-:W-:Y:S01]  /*54870*/  IMAD.WIDE R12, R149, 0x4, R2 ;  /* 0x00000004950c7825 */ /* 0x002fe200078e0202 */
[----:B------:R-:W4:Y:S04]  /*54880*/  LDL.LU R252, [R1+0xd5c] ;  /* 0x000d5c0001fc7983 */ /* 0x000f280000300800 */
[----:B------:R-:W-:Y:S04]  /*54890*/  @P3 STG.E desc[UR8][R10.64], R141 ;  /* 0x0000008d0a003986 */ /* 0x000fe8000c101908 */
[----:B------:R-:W-:Y:S04]  /*548a0*/  @P2 STG.E desc[UR8][R12.64], R142 ;  /* 0x0000008e0c002986 */ /* 0x000fe8000c101908 */
[----:B------:R1:W-:Y:S01]  /*548b0*/  @P0 STG.E desc[UR8][R14.64], R151 ;  /* 0x000000970e000986 */ /* 0x0003e2000c101908 */
[----:B------:R-:W-:-:S02]  /*548c0*/  ISETP.LT.AND P6, PT, R153, UR4, !P6 ;  /* 0x0000000499007c0c */ /* 0x000fc4000f7c1270 */
[----:B------:R-:W-:Y:S01]  /*548d0*/  ISETP.LT.AND P3, PT, R23, UR4, !P4 ;  /* 0x0000000417007c0c */ /* 0x000fe2000e761270 */
[----:B-1----:R-:W4:Y:S01]  /*548e0*/  LDL.LU R151, [R1+0x95c] ;  /* 0x00095c0001977983 */ /* 0x002f220000300800 */
[----:B------:R-:W-:-:S03]  /*548f0*/  IMAD.WIDE R10, R149, 0x4, R6 ;  /* 0x00000004950a7825 */ /* 0x000fc600078e0206 */
[----:B------:R-:W4:Y:S01]  /*54900*/  LDL.LU R141, [R1+0x76c] ;  /* 0x00076c00018d7983 */ /* 0x000f220000300800 */
[----:B------:R-:W-:-:S03]  /*54910*/  ISETP.LT.AND P2, PT, R152, UR4, !P4 ;  /* 0x0000000498007c0c */ /* 0x000fc6000e741270 */
[----:B------:R-:W4:Y:S01]  /*54920*/  LDL.LU R142, [R1+0x56c] ;  /* 0x00056c00018e7983 */ /* 0x000f220000300800 */
[----:B------:R-:W-:-:S04]  /*54930*/  IMAD.WIDE R12, R149, 0x4, R8 ;  /* 0x00000004950c7825 */ /* 0x000fc800078e0208 */
[C---:B---3--:R-:W-:Y:S01]  /*54940*/  IMAD.WIDE R14, R140.reuse, 0x4, R2 ;  /* 0x000000048c0e7825 */ /* 0x048fe200078e0202 */
[----:B------:R1:W-:Y:S04]  /*54950*/  @P1 STG.E desc[UR8][R10.64], R155 ;  /* 0x0000009b0a001986 */ /* 0x0003e8000c101908 */
[----:B--2---:R-:W-:Y:S04]  /*54960*/  @P6 STG.E desc[UR8][R12.64], R150 ;  /* 0x000000960c006986 */ /* 0x004fe8000c101908 */
[----:B------:R-:W2:Y:S04]  /*54970*/  LDL.LU R149, [R1+0x12c0] ;  /* 0x0012c00001957983 */ /* 0x000ea80000300800 */
[----:B----4-:R3:W-:Y:S01]  /*54980*/  @P3 STG.E desc[UR8][R14.64], R148 ;  /* 0x000000940e003986 */ /* 0x0107e2000c101908 */
[----:B-1----:R-:W-:-:S03]  /*54990*/  IMAD.WIDE R10, R140, 0x4, R4 ;  /* 0x000000048c0a7825 */ /* 0x002fc600078e0204 */
[----:B---3--:R-:W3:Y:S04]  /*549a0*/  LDL.LU R148, [R1+0x36c] ;  /* 0x00036c0001947983 */ /* 0x008ee80000300800 */
[----:B------:R-:W4:Y:S04]  /*549b0*/  LDL.LU R155, [R1+0x16c] ;  /* 0x00016c00019b7983 */ /* 0x000f280000300800 */
[----:B------:R-:W4:Y:S04]  /*549c0*/  LDL.LU R150, [R1+0xb60] ;  /* 0x000b600001967983 */ /* 0x000f280000300800 */
        /* <DEDUP_REMOVED lines=10> */
[----:B------:R-:W-:Y:S02]  /*54a70*/  VIADD R0, R22, 0xb8 ;  /* 0x000000b816007836 */ /* 0x000fe40000000000 */
[----:B------:R-:W-:-:S03]  /*54a80*/  IMAD.WIDE R14, R143, 0x4, R4 ;  /* 0x000000048f0e7825 */ /* 0x000fc600078e0204 */
[----:B------:R-:W-:Y:S01]  /*54a90*/  ISETP.GE.AND P0, PT, R0, UR5, PT ;  /* 0x0000000500007c0c */ /* 0x000fe2000bf06270 */
[----:B------:R1:W-:Y:S01]  /*54aa0*/  @P1 STG.E desc[UR8][R12.64], R252 ;  /* 0x000000fc0c001986 */ /* 0x0003e2000c101908 */
[----:B------:R-:W-:Y:S01]  /*54ab0*/  ISETP.LT.AND P1, PT, R154, UR4, !P5 ;  /* 0x000000049a007c0c */ /* 0x000fe2000ef21270 */
[----:B------:R-:W-:Y:S01]  /*54ac0*/  VIADD R0, R22, 0xb9 ;  /* 0x000000b916007836 */ /* 0x000fe20000000000 */
[----:B------:R-:W-:Y:S01]  /*54ad0*/  ISETP.LT.AND P5, PT, R153, UR4, !P5 ;  /* 0x0000000499007c0c */ /* 0x000fe2000efa1270 */
[----:B------:R-:W-:Y:S01]  /*54ae0*/  ULDC UR5, c[0x0][0x22c] ;  /* 0x00008b0000057ab9 */ /* 0x000fe20000000800 */
[----:B-1----:R-:W-:Y:S01]  /*54af0*/  IMAD.WIDE R12, R143, 0x4, R2 ;  /* 0x000000048f0c7825 */ /* 0x002fe200078e0202 */
[----:B------:R1:W-:Y:S01]  /*54b00*/  @P4 STG.E desc[UR8][R10.64], R151 ;  /* 0x000000970a004986 */ /* 0x0003e2000c101908 */
[----:B------:R-:W-:-:S03]  /*54b10*/  ISETP.LT.AND P4, PT, R23, UR4, !P0 ;  /* 0x0000000417007c0c */ /* 0x000fc6000c781270 */
[----:B------:R2:W-:Y:S04]  /*54b20*/  @P3 STG.E desc[UR8][R12.64], R141 ;  /* 0x0000008d0c003986 */ /* 0x0005e8000c101908 */
[----:B-1----:R-:W4:Y:S04]  /*54b30*/  LDL.LU R151, [R1+0x12c4] ;  /* 0x0012c40001977983 */ /* 0x002f280000300800 */
[----:B------:R-:W4:Y:S04]  /*54b40*/  LDL.LU R140, [R1+0xd60] ;  /* 0x000d6000018c7983 */ /* 0x000f280000300800 */
[----:B------:R-:W4:Y:S04]  /*54b50*/  LDL.LU R252, [R1+0x960] ;  /* 0x0009600001fc7983 */ /* 0x000f280000300800 */
[----:B------:R1:W-:Y:S01]  /*54b60*/  @P6 STG.E desc[UR8][R14.64], R142 ;  /* 0x0000008e0e006986 */ /* 0x0003e2000c101908 */
[----:B------:R-:W-:-:S03]  /*54b70*/  ISETP.LT.AND P6, PT, R152, UR4, !P0 ;  /* 0x0000000498007c0c */ /* 0x000fc6000c7c1270 */
[----:B--2---:R-:W2:Y:S01]  /*54b80*/  LDL.LU R141, [R1+0x770] ;  /* 0x00077000018d7983 */ /* 0x004ea20000300800 */
[----:B------:R-:W-:-:S03]  /*54b90*/  IMAD.WIDE R10, R143, 0x4, R6 ;  /* 0x000000048f0a7825 */ /* 0x000fc600078e0206 */
[----:B-1----:R-:W2:Y:S01]  /*54ba0*/  LDL.LU R142, [R1+0x570] ;  /* 0x00057000018e7983 */ /* 0x002ea20000300800 */
[----:B------:R-:W-:-:S03]  /*54bb0*/  IMAD.WIDE R12, R143, 0x4, R8 ;  /* 0x000000048f0c7825 */ /* 0x000fc600078e0208 */
[----:B---3--:R1:W-:Y:S01]  /*54bc0*/  @P1 STG.E desc[UR8][R10.64], R148 ;  /* 0x000000940a001986 */ /* 0x0083e2000c101908 */
[----:B------:R-:W-:-:S03]  /*54bd0*/  IMAD.WIDE R14, R149, 0x4, R2 ;  /* 0x00000004950e7825 */ /* 0x000fc600078e0202 */
[----:B----4-:R3:W-:Y:S04]  /*54be0*/  @P5 STG.E desc[UR8][R12.64], R155 ;  /* 0x0000009b0c005986 */ /* 0x0107e8000c101908 */
[----:B------:R4:W-:Y:S01]  /*54bf0*/  @P4 STG.E desc[UR8][R14.64], R150 ;  /* 0x000000960e004986 */ /* 0x0009e2000c101908 */
[----:B-1----:R-:W-:-:S03]  /*54c00*/  IMAD.WIDE R10, R149, 0x4, R4 ;  /* 0x00000004950a7825 */ /* 0x002fc600078e0204 */
[----:B------:R-:W2:Y:S04]  /*54c10*/  LDL.LU R148, [R1+0x12c8] ;  /* 0x0012c80001947983 */ /* 0x000ea80000300800 */
[----:B------:R-:W2:Y:S01]  /*54c20*/  LDL.LU R143, [R1+0x370] ;  /* 0x00037000018f7983 */ /* 0x000ea20000300800 */
[----:B---3--:R-:W-:-:S03]  /*54c30*/  IMAD.WIDE R12, R149, 0x4, R6 ;  /* 0x00000004950c7825 */ /* 0x008fc600078e0206 */
[----:B------:R-:W3:Y:S04]  /*54c40*/  LDL.LU R155, [R1+0x170] ;  /* 0x00017000019b7983 */ /* 0x000ee80000300800 */
[----:B----4-:R-:W4:Y:S04]  /*54c50*/  LDL.LU R150, [R1+0xb64] ;  /* 0x000b640001967983 */ /* 0x010f280000300800 */
        /* <DEDUP_REMOVED lines=15> */
[----:B------:R1:W-:Y:S01]  /*54d50*/  @P0 STG.E desc[UR8][R10.64], R252 ;  /* 0x000000fc0a000986 */ /* 0x0003e2000c101908 */
[----:B------:R-:W-:Y:S01]  /*54d60*/  ISETP.LT.AND P1, PT, R154, UR4, !P2 ;  /* 0x000000049a007c0c */ /* 0x000fe2000d721270 */
[----:B-1----:R-:W-:-:S02]  /*54d70*/  IMAD.WIDE R12, R151, 0x4, R2 ;  /* 0x00000004970c7825 */ /* 0x002fc400078e0202 */
[----:B------:R-:W4:Y:S04]  /*54d80*/  LDL.LU R140, [R1+0xd64] ;  /* 0x000d6400018c7983 */ /* 0x000f280000300800 */
[----:B------:R-:W4:Y:S01]  /*54d90*/  LDL.LU R252, [R1+0x964] ;  /* 0x0009640001fc7983 */ /* 0x000f220000300800 */
[----:B------:R-:W-:-:S03]  /*54da0*/  ISETP.LT.AND P2, PT, R153, UR4, !P2 ;  /* 0x0000000499007c0c */ /* 0x000fc6000d741270 */
[----:B--2---:R1:W-:Y:S01]  /*54db0*/  @P4 STG.E desc[UR8][R12.64], R141 ;  /* 0x0000008d0c004986 */ /* 0x0043e2000c101908 */
[----:B------:R-:W-:-:S03]  /*54dc0*/  ISETP.LT.AND P0, PT, R23, UR4, !P3 ;  /* 0x0000000417007c0c */ /* 0x000fc6000df01270 */
[----:B------:R2:W-:Y:S01]  /*54dd0*/  @P5 STG.E desc[UR8][R14.64], R142 ;  /* 0x0000008e0e005986 */ /* 0x0005e2000c101908 */
[----:B------:R-:W-:-:S03]  /*54de0*/  ISETP.LT.AND P5, PT, R152, UR4, !P3 ;  /* 0x0000000498007c0c */ /* 0x000fc6000dfa1270 */
[----:B-1----:R-:W4:Y:S04]  /*54df0*/  LDL.LU R141, [R1+0x774] ;  /* 0x00077400018d7983 */ /* 0x002f280000300800 */
[----:B--2---:R-:W2:Y:S01]  /*54e00*/  LDL.LU R142, [R1+0x574] ;  /* 0x00057400018e7983 */ /* 0x004ea20000300800 */
[----:B------:R-:W-:-:S04]  /*54e10*/  IMAD.WIDE R10, R151, 0x4, R6 ;  /* 0x00000004970a7825 */ /* 0x000fc800078e0206 */
[----:B------:R-:W-:Y:S01]  /*54e20*/  IMAD.WIDE R12, R151, 0x4, R8 ;  /* 0x00000004970c7825 */ /* 0x000fe200078e0208 */
[----:B------:R1:W-:Y:S03]  /*54e30*/  @P1 STG.E desc[UR8][R10.64], R143 ;  /* 0x0000008f0a001986 */ /* 0x0003e6000c101908 */
[C---:B------:R-:W-:Y:S01]  /*54e40*/  IMAD.WIDE R14, R148.reuse, 0x4, R2 ;  /* 0x00000004940e7825 */ /* 0x040fe200078e0202 */
[----:B------:R-:W2:Y:S04]  /*54e50*/  LDL.LU R151, [R1+0x12d0] ;  /* 0x0012d00001977983 */ /* 0x000ea80000300800 */
[----:B---3--:R3:W-:Y:S01]  /*54e60*/  @P2 STG.E desc[UR8][R12.64], R155 ;  /* 0x0000009b0c002986 */ /* 0x0087e2000c101908 */
[----:B-1----:R-:W-:-:S03]  /*54e70*/  IMAD.WIDE R10, R148, 0x4, R4 ;  /* 0x00000004940a7825 */ /* 0x002fc600078e0204 */
[----:B------:R-:W2:Y:S04]  /*54e80*/  LDL.LU R143, [R1+0x374] ;  /* 0x00037400018f7983 */ /* 0x000ea80000300800 */
[----:B----4-:R1:W-:Y:S04]  /*54e90*/  @P0 STG.E desc[UR8][R14.64], R150 ;  /* 0x000000960e000986 */ /* 0x0103e8000c101908 */
[----:B---3--:R-:W3:Y:S01]  /*54ea0*/  LDL.LU R155, [R1+0x174] ;  /* 0x00017400019b7983 */ /* 0x008ee20000300800 */
        /* <DEDUP_REMOVED lines=10> */
[----:B------:R-:W-:Y:S01]  /*54f50*/  VIADD R0, R22, 0xbc ;  /* 0x000000bc16007836 */ /* 0x000fe20000000000 */
[----:B------:R-:W-:Y:S02]  /*54f60*/  ULDC UR5, c[0x0][0x22c] ;  /* 0x00008b0000057ab9 */ /* 0x000fe40000000800 */
[----:B------:R-:W-:Y:S02]  /*54f70*/  ISETP.LT.AND P2, PT, R23, UR4, !P6 ;  /* 0x0000000417007c0c */ /* 0x000fe4000f741270 */
[----:B------:R-:W-:Y:S01]  /*54f80*/  ISETP.LT.AND P0, PT, R152, UR4, !P6 ;  /* 0x0000000498007c0c */ /* 0x000fe2000f701270 */
[C---:B------:R-:W-:Y:S01]  /*54f90*/  IMAD.WIDE R14, R149.reuse, 0x4, R4 ;  /* 0x00000004950e7825 */ /* 0x040fe200078e0204 */
[----:B------:R-:W-:Y:S01]  /*54fa0*/  ISETP.GE.AND P4, PT, R0, UR5, PT ;  /* 0x0000000500007c0c */ /* 0x000fe2000bf86270 */
[----:B------:R-:W-:Y:S01]  /*54fb0*/  ULDC UR5, c[0x0][0x22c] ;  /* 0x00008b0000057ab9 */ /* 0x000fe20000000800 */
[----:B------:R1:W-:Y:S04]  /*54fc0*/  @P1 STG.E desc[UR8][R12.64], R140 ;  /* 0x0000008c0c001986 */ /* 0x0003e8000c101908 */
[----:B------:R1:W-:Y:S01]  /*54fd0*/  @P3 STG.E desc[UR8][R10.64], R252 ;  /* 0x000000fc0a003986 */ /* 0x0003e2000c101908 */
[----:B------:R-:W-:Y:S01]  /*54fe0*/  ISETP.LT.AND P1, PT, R154, UR4, !P6 ;  /* 0x000000049a007c0c */ /* 0x000fe2000f721270 */
[----:B-1----:R-:W-:-:S02]  /*54ff0*/  IMAD.WIDE R12, R149, 0x4, R2 ;  /* 0x00000004950c7825 */ /* 0x002fc400078e0202 */
[----:B------:R-:W4:Y:S02]  /*55000*/  LDL.LU R252, [R1+0xd68] ;  /* 0x000d680001fc7983 */ /* 0x000f240000300800 */
[----:B------:R-:W-:Y:S02]  /*55010*/  IMAD.WIDE R10, R149, 0x4, R6 ;  /* 0x00000004950a7825 */ /* 0x000fe400078e0206 */
[----:B------:R1:W-:Y:S01]  /*55020*/  @P2 STG.E desc[UR8][R12.64], R141 ;  /* 0x0000008d0c002986 */ /* 0x0003e2000c101908 */
[----:B------:R-:W-:-:S03]  /*55030*/  ISETP.LT.AND P6, PT, R153, UR4, !P6 ;  /* 0x0000000499007c0c */ /* 0x000fc6000f7c1270 */
[----:B--2---:R2:W-:Y:S01]  /*55040*/  @P0 STG.E desc[UR8][R14.64], R142 ;  /* 0x0000008e0e000986 */ /* 0x0045e2000c101908 */
[----:B------:R-:W-:-:S03]  /*55050*/  ISETP.LT.AND P3, PT, R23, UR4, !P4 ;  /* 0x0000000417007c0c */ /* 0x000fc6000e761270 */
[----:B-1----:R-:W4:Y:S01]  /*55060*/  LDL.LU R141, [R1+0x968] ;  /* 0x00096800018d7983 */ /* 0x002f220000300800 */
[----:B------:R-:W-:-:S03]  /*55070*/  IMAD.WIDE R12, R149, 0x4, R8 ;  /* 0x00000004950c7825 */ /* 0x000fc600078e0208 */
[----:B--2---:R-:W2:Y:S04]  /*55080*/  LDL.LU R142, [R1+0x778] ;  /* 0x00077800018e7983 */ /* 0x004ea80000300800 */
[----:B------:R-:W2:Y:S01]  /*55090*/  LDL.LU R149, [R1+0x578] ;  /* 0x0005780001957983 */ /* 0x000ea20000300800 */
[----:B------:R-:W-:Y:S01]  /*550a0*/  ISETP.LT.AND P2, PT, R152, UR4, !P4 ;  /* 0x0000000498007c0c */ /* 0x000fe2000e741270 */
[C---:B------:R-:W-:Y:S02]  /*550b0*/  IMAD.WIDE R14, R151.reuse, 0x4, R2 ;  /* 0x00000004970e7825 */ /* 0x040fe400078e0202 */
[----:B------:R-:W2:Y:S04]  /*550c0*/  LDL.LU R140, [R1+0x12d8] ;  /* 0x0012d800018c7983 */ /* 0x000ea80000300800 */
[----:B------:R1:W-:Y:S04]  /*550d0*/  @P1 STG.E desc[UR8][R10.64], R143 ;  /* 0x0000008f0a001986 */ /* 0x0003e8000c101908 */
[----:B---3--:R3:W-:Y:S04]  /*550e0*/  @P6 STG.E desc[UR8][R12.64], R155 ;  /* 0x0000009b0c006986 */ /* 0x0087e8000c101908 */
[----:B----4-:R4:W-:Y:S01]  /*550f0*/  @P3 STG.E desc[UR8][R14.64], R150 ;  /* 0x000000960e003986 */ /* 0x0109e2000c101908 */
[----:B-1----:R-:W-:-:S03]  /*55100*/  IMAD.WIDE R10, R151, 0x4, R4 ;  /* 0x00000004970a7825 */ /* 0x002fc600078e0204 */
[----:B------:R-:W2:Y:S04]  /*55110*/  LDL.LU R143, [R1+0x378] ;  /* 0x00037800018f7983 */ /* 0x000ea80000300800 */
[----:B---3--:R-:W3:Y:S04]  /*55120*/  LDL.LU R155, [R1+0x178] ;  /* 0x00017800019b7983 */ /* 0x008ee80000300800 */
[----:B----4-:R-:W4:Y:S01]  /*55130*/  LDL.LU R150, [R1+0xb6c] ;  /* 0x000b6c0001967983 */ /* 0x010f220000300800 */
[----:B------:R-:W-:-:S03]  /*55140*/  IMAD.WIDE R12, R151, 0x4, R6 ;  /* 0x00000004970c7825 */ /* 0x000fc600078e0206 */
[----:B------:R1:W-:Y:S02]  /*55150*/  @P2 STG.E desc[UR8][R10.64], R25 ;  /* 0x000000190a002986 */ /* 0x0003e4000c101908 */
[----:B-1----:R-:W-:Y:S02]  /*55160*/  IMAD.WIDE R10, R151, 0x4, R8 ;  /* 0x00000004970a7825 */ /* 0x002fe400078e0208 */
[----:B------:R-:W4:Y:S04]  /*55170*/  LDL.LU R151, [R1+0x12dc] ;  /* 0x0012dc0001977983 */ /* 0x000f280000300800 */
[----:B------:R-:W4:Y:S01]  /*55180*/  LDL.LU R25, [R1+0xfdc] ;  /* 0x000fdc0001197983 */ /* 0x000f220000300800 */
[----:B------:R-:W-:Y:S01]  /*55190*/  VIADD R0, R22, 0xbd ;  /* 0x000000bd16007836 */ /* 0x000fe20000000000 */
[----:B------:R-:W-:-:S04]  /*551a0*/  ISETP.LT.AND P1, PT, R154, UR4, !P4 ;  /* 0x000000049a007c0c */ /* 0x000fc8000e721270 */
[----:B------:R-:W-:Y:S02]  /*551b0*/  ISETP.GE.AND P5, PT, R0, UR5, PT ;  /* 0x0000000500007c0c */ /* 0x000fe4000bfa6270 */
[----:B------:R-:W-:Y:S01]  /*551c0*/  ISETP.LT.AND P4, PT, R153, UR4, !P4 ;  /* 0x0000000499007c0c */ /* 0x000fe2000e781270 */
[----:B------:R-:W-:Y:S01]  /*551d0*/  VIADD R0, R22, 0xbe ;  /* 0x000000be16007836 */ /* 0x000fe20000000000 */
[----:B------:R-:W-:Y:S01]  /*551e0*/  ISETP.LT.AND P3, PT, R23, UR4, !P5 ;  /* 0x0000000417007c0c */ /* 0x000fe2000ef61270 */
[----:B------:R-:W-:Y:S01]  /*551f0*/  IMAD.WIDE R14, R148, 0x4, R4 ;  /* 0x00000004940e7825 */ /* 0x000fe200078e0204 */
[----:B------:R-:W-:Y:S01]  /*55200*/  ISETP.LT.AND P6, PT, R152, UR4, !P5 ;  /* 0x0000000498007c0c */ /* 0x000fe2000efc1270 */
[----:B------:R-:W-:Y:S02]  /*55210*/  ULDC UR5, c[0x0][0x22c] ;  /* 0x00008b0000057ab9 */ /* 0x000fe40000000800 */
[----:B------:R-:W-:Y:S01]  /*55220*/  ISETP.GE.AND P0, PT, R0, UR5, PT ;  /* 0x0000000500007c0c */ /* 0x000fe2000bf06270 */
[----:B------:R1:W-:Y:S01]  /*55230*/  @P1 STG.E desc[UR8][R12.64], R252 ;  /* 0x000000fc0c001986 */ /* 0x0003e2000c101908 */
[----:B------:R-:W-:Y:S01]  /*55240*/  ISETP.LT.AND P1, PT, R154, UR4, !P5 ;  /* 0x000000049a007c0c */ /* 0x000fe2000ef21270 */
[----:B------:R-:W-:Y:S01]  /*55250*/  VIADD R0, R22, 0xbf ;  /* 0x000000bf16007836 */ /* 0x000fe20000000000 */
[----:B------:R-:W-:Y:S01]  /*55260*/  ISETP.LT.AND P5, PT, R153, UR4, !P5 ;  /* 0x0000000499007c0c */ /* 0x000fe2000efa1270 */
[----:B------:R-:W-:Y:S01]  /*55270*/  ULDC UR5, c[0x0][0x22c] ;  /* 0x00008b0000057ab9 */ /* 0x000fe20000000800 */
[----:B-1----:R-:W-:Y:S01]  /*55280*/  IMAD.WIDE R12, R148, 0x4, R2 ;  /* 0x00000004940c7825 */ /* 0x002fe200078e0202 */
[----:B------:R-:W4:Y:S04]  /*55290*/  LDL.LU R252, [R1+0xd6c] ;  /* 0x000d6c0001fc7983 */ /* 0x000f280000300800 */
[----:B------:R1:W-:Y:S01]  /*552a0*/  @P4 STG.E desc[UR8][R10.64], R141 ;  /* 0x0000008d0a004986 */ /* 0x0003e2000c101908 */
[----:B------:R-:W-:-:S03]  /*552b0*/  ISETP.LT.AND P4, PT, R23, UR4, !P0 ;  /* 0x0000000417007c0c */ /* 0x000fc6000c781270 */
[----:B--2---:R-:W-:Y:S04]  /*552c0*/  @P3 STG.E desc[UR8][R12.64], R142 ;  /* 0x0000008e0c003986 */ /* 0x004fe8000c101908 */
[----:B------:R2:W-:Y:S01]  /*552d0*/  @P6 STG.E desc[UR8][R14.64], R149 ;  /* 0x000000950e006986 */ /* 0x0005e2000c101908 */
[----:B------:R-:W-:Y:S01]  /*552e0*/  ISETP.LT.AND P6, PT, R152, UR4, !P0 ;  /* 0x0000000498007c0c */ /* 0x000fe2000c7c1270 */
[C---:B-1----:R-:W-:Y:S02]  /*552f0*/  IMAD.WIDE R10, R148.reuse, 0x4, R6 ;  /* 0x00000004940a7825 */ /* 0x042fe400078e0206 */
[----:B--2---:R-:W2:Y:S02]  /*55300*/  LDL.LU R149, [R1+0x96c] ;  /* 0x00096c0001957983 */ /* 0x004ea40000300800 */
[----:B------:R-:W-:-:S02]  /*55310*/  IMAD.WIDE R12, R148, 0x4, R8 ;  /* 0x00000004940c7825 */ /* 0x000fc400078e0208 */
[----:B------:R-:W2:Y:S02]  /*55320*/  LDL.LU R141, [R1+0x77c] ;  /* 0x00077c00018d7983 */ /* 0x000ea40000300800 */
[C---:B------:R-:W-:Y:S02]  /*55330*/  IMAD.WIDE R14, R140.reuse, 0x4, R2 ;  /* 0x000000048c0e7825 */ /* 0x040fe400078e0202 */
[----:B------:R-:W2:Y:S04]  /*55340*/  LDL.LU R142, [R1+0x57c] ;  /* 0x00057c00018e7983 */ /* 0x000ea80000300800 */
[----:B------:R1:W-:Y:S04]  /*55350*/  @P1 STG.E desc[UR8][R10.64], R143 ;  /* 0x0000008f0a001986 */ /* 0x0003e8000c101908 */
[----:B---3--:R-:W-:Y:S04]  /*55360*/  @P5 STG.E desc[UR8][R12.64], R155 ;  /* 0x0000009b0c005986 */ /* 0x008fe8000c101908 */
[----:B------:R-:W3:Y:S04]  /*55370*/  LDL.LU R148, [R1+0x12e0] ;  /* 0x0012e00001947983 */ /* 0x000ee80000300800 */
[----:B----4-:R4:W-:Y:S01]  /*55380*/  @P4 STG.E desc[UR8][R14.64], R150 ;  /* 0x000000960e004986 */ /* 0x0109e2000c101908 */
[----:B-1----:R-:W-:-:S03]  /*55390*/  IMAD.WIDE R10, R140, 0x4, R4 ;  /* 0x000000048c0a7825 */ /* 0x002fc600078e0204 */
[----:B----4-:R-:W4:Y:S04]  /*553a0*/  LDL.LU R150, [R1+0x37c] ;  /* 0x00037c0001967983 */ /* 0x010f280000300800 */
        /* <DEDUP_REMOVED lines=21> */
[----:B--2---:R1:W-:Y:S01]  /*55500*/  @P0 STG.E desc[UR8][R10.64], R149 ;  /* 0x000000950a000986 */ /* 0x0043e2000c101908 */
[----:B------:R-:W-:-:S03]  /*55510*/  ISETP.LT.AND P0, PT, R23, UR4, !P3 ;  /* 0x0000000417007c0c */ /* 0x000fc6000df01270 */
[----:B------:R2:W-:Y:S04]  /*55520*/  @P4 STG.E desc[UR8][R12.64], R141 ;  /* 0x0000008d0c004986 */ /* 0x0005e8000c101908 */
[----:B-1----:R-:W4:Y:S04]  /*55530*/  LDL.LU R149, [R1+0x12e4] ;  /* 0x0012e40001957983 */ /* 0x002f280000300800 */
[----:B------:R-:W4:Y:S01]  /*55540*/  LDL.LU R140, [R1+0xd70] ;  /* 0x000d7000018c7983 */ /* 0x000f220000300800 */
[----:B------:R-:W-:-:S03]  /*55550*/  IMAD.WIDE R10, R151, 0x4, R6 ;  /* 0x00000004970a7825 */ /* 0x000fc600078e0206 */
[----:B------:R3:W-:Y:S01]  /*55560*/  @P5 STG.E desc[UR8][R14.64], R142 ;  /* 0x0000008e0e005986 */ /* 0x0007e2000c101908 */
[----:B------:R-:W-:-:S03]  /*55570*/  ISETP.LT.AND P5, PT, R152, UR4, !P3 ;  /* 0x0000000498007c0c */ /* 0x000fc6000dfa1270 */
[----:B------:R-:W4:Y:S01]  /*55580*/  LDL.LU R252, [R1+0x970] ;  /* 0x0009700001fc7983 */ /* 0x000f220000300800 */
[----:B--2---:R-:W-:-:S03]  /*55590*/  IMAD.WIDE R12, R151, 0x4, R8 ;  /* 0x00000004970c7825 */ /* 0x004fc600078e0208 */
[----:B------:R-:W2:Y:S04]  /*555a0*/  LDL.LU R141, [R1+0x780] ;  /* 0x00078000018d7983 */ /* 0x000ea80000300800 */
[----:B------:R-:W2:Y:S01]  /*555b0*/  LDL.LU R151, [R1+0x380] ;  /* 0x0003800001977983 */ /* 0x000ea20000300800 */
[----:B---3--:R-:W-:-:S03]  /*555c0*/  IMAD.WIDE R14, R148, 0x4, R2 ;  /* 0x00000004940e7825 */ /* 0x008fc600078e0202 */
[----:B----4-:R1:W-:Y:S04]  /*555d0*/  @P1 STG.E desc[UR8][R10.64], R150 ;  /* 0x000000960a001986 */ /* 0x0103e8000c101908 */
[----:B------:R3:W-:Y:S04]  /*555e0*/  @P2 STG.E desc[UR8][R12.64], R143 ;  /* 0x0000008f0c002986 */ /* 0x0007e8000c101908 */
        /* <DEDUP_REMOVED lines=12> */
[----:B------:R-:W-:Y:S02]  /*556b0*/  ISETP.GE.AND P6, PT, R0, UR5, PT ;  /* 0x0000000500007c0c */ /* 0x000fe4000bfc6270 */
[----:B------:R-:W-:Y:S01]  /*556c0*/  ISETP.LT.AND P3, PT, R153, UR4, !P3 ;  /* 0x0000000499007c0c */ /* 0x000fe2000df61270 */
[----:B------:R-:W-:Y:S01]  /*556d0*/  VIADD R0, R22, 0xc2 ;  /* 0x000000c216007836 */ /* 0x000fe20000000000 */
[----:B------:R-:W-:Y:S01]  /*556e0*/  ISETP.LT.AND P2, PT, R23, UR4, !P6 ;  /* 0x0000000417007c0c */ /* 0x000fe2000f741270 */
[----:B------:R-:W-:Y:S01]  /*556f0*/  ULDC UR5, c[0x0][0x22c] ;  /* 0x00008b0000057ab9 */ /* 0x000fe20000000800 */
[----:B------:R-:W-:-:S02]  /*55700*/  ISETP.LT.AND P0, PT, R152, UR4, !P6 ;  /* 0x0000000498007c0c */ /* 0x000fc4000f701270 */
[----:B------:R-:W-:-:S03]  /*55710*/  ISETP.GE.AND P4, PT, R0, UR5, PT ;  /* 0x0000000500007c0c */ /* 0x000fc6000bf86270 */
[----:B------:R1:W-:Y:S01]  /*55720*/  @P1 STG.E desc[UR8][R12.64], R140 ;  /* 0x0000008c0c001986 */ /* 0x0003e2000c101908 */
[----:B------:R-:W-:Y:S01]  /*55730*/  ISETP.LT.AND P1, PT, R154, UR4, !P6 ;  /* 0x000000049a007c0c */ /* 0x000fe2000f721270 */
[----:B------:R-:W-:Y:S01]  /*55740*/  IMAD.WIDE R14, R149, 0x4, R4 ;  /* 0x00000004950e7825 */ /* 0x000fe200078e0204 */
[----:B------:R-:W-:Y:S01]  /*55750*/  ISETP.LT.AND P6, PT, R153, UR4, !P6 ;  /* 0x0000000499007c0c */ /* 0x000fe2000f7c1270 */
[----:B------:R-:W-:Y:S01]  /*55760*/  ULDC UR5, c[0x0][0x22c] ;  /* 0x00008b0000057ab9 */ /* 0x000fe20000000800 */
[----:B------:R2:W-:Y:S01]  /*55770*/  @P3 STG.E desc[UR8][R10.64], R252 ;  /* 0x000000fc0a003986 */ /* 0x0005e2000c101908 */
[----:B-1----:R-:W-:-:S03]  /*55780*/  IMAD.WIDE R12, R149, 0x4, R2 ;  /* 0x00000004950c7825 */ /* 0x002fc600078e0202 */
[----:B------:R-:W4:Y:S01]  /*55790*/  LDL.LU R140, [R1+0xd74] ;  /* 0x000d7400018c7983 */ /* 0x000f220000300800 */
[----:B------:R-:W-:-:S03]  /*557a0*/  ISETP.LT.AND P3, PT, R23, UR4, !P4 ;  /* 0x0000000417007c0c */ /* 0x000fc6000e761270 */
[----:B--2---:R1:W-:Y:S01]  /*557b0*/  @P2 STG.E desc[UR8][R12.64], R141 ;  /* 0x0000008d0c002986 */ /* 0x0043e2000c101908 */
[----:B------:R-:W-:-:S03]  /*557c0*/  ISETP.LT.AND P2, PT, R152, UR4, !P4 ;  /* 0x0000000498007c0c */ /* 0x000fc6000e741270 */
[----:B------:R-:W2:Y:S01]  /*557d0*/  LDL.LU R252, [R1+0x974] ;  /* 0x0009740001fc7983 */ /* 0x000ea20000300800 */
[----:B------:R-:W-:-:S03]  /*557e0*/  IMAD.WIDE R10, R149, 0x4, R6 ;  /* 0x00000004950a7825 */ /* 0x000fc600078e0206 */
[----:B------:R3:W-:Y:S04]  /*557f0*/  @P0 STG.E desc[UR8][R14.64], R151 ;  /* 0x000000970e000986 */ /* 0x0007e8000c101908 */
[----:B-1----:R-:W2:Y:S01]  /*55800*/  LDL.LU R141, [R1+0x784] ;  /* 0x00078400018d7983 */ /* 0x002ea20000300800 */
[----:B------:R-:W-:-:S03]  /*55810*/  IMAD.WIDE R12, R149, 0x4, R8 ;  /* 0x00000004950c7825 */ /* 0x000fc600078e0208 */
[----:B---3--:R-:W3:Y:S01]  /*55820*/  LDL.LU R151, [R1+0x384] ;  /* 0x0003840001977983 */ /* 0x008ee20000300800 */
[----:B------:R-:W-:-:S03]  /*55830*/  IMAD.WIDE R14, R150, 0x4, R2 ;  /* 0x00000004960e7825 */ /* 0x000fc600078e0202 */
[----:B------:R1:W-:Y:S04]  /*55840*/  @P1 STG.E desc[UR8][R10.64], R142 ;  /* 0x0000008e0a001986 */ /* 0x0003e8000c101908 */
[----:B------:R-:W3:Y:S04]  /*55850*/  LDL.LU R149, [R1+0x12f0] ;  /* 0x0012f00001957983 */ /* 0x000ee80000300800 */
[----:B------:R4:W-:Y:S01]  /*55860*/  @P6 STG.E desc[UR8][R12.64], R143 ;  /* 0x0000008f0c006986 */ /* 0x0009e2000c101908 */
[----:B-1----:R-:W-:-:S03]  /*55870*/  IMAD.WIDE R10, R150, 0x4, R4 ;  /* 0x00000004960a7825 */ /* 0x002fc600078e0204 */
[----:B------:R-:W3:Y:S04]  /*55880*/  LDL.LU R142, [R1+0x184] ;  /* 0x00018400018e7983 */ /* 0x000ee80000300800 */
[----:B----4-:R1:W-:Y:S01]  /*55890*/  @P3 STG.E desc[UR8][R14.64], R155 ;  /* 0x0000009b0e003986 */ /* 0x0103e2000c101908 */
[----:B------:R-:W-:-:S03]  /*558a0*/  IMAD.WIDE R12, R150, 0x4, R6 ;  /* 0x00000004960c7825 */ /* 0x000fc600078e0206 */
[----:B------:R-:W4:Y:S04]  /*558b0*/  LDL.LU R143, [R1+0x54] ;  /* 0x00005400018f7983 */ /* 0x000f280000300800 */
[----:B-1----:R-:W4:Y:S04]  /*558c0*/  LDL.LU R155, [R1+0xb78] ;  /* 0x000b7800019b7983 */ /* 0x002f280000300800 */
[----:B------:R1:W-:Y:S02]  /*558d0*/  @P2 STG.E desc[UR8][R10.64], R25 ;  /* 0x000000190a002986 */ /* 0x0003e4000c101908 */
[----:B-1----:R-:W-:-:S02]  /*558e0*/  IMAD.WIDE R10, R150, 0x4, R8 ;  /* 0x00000004960a7825 */ /* 0x002fc400078e0208 */
        /* <DEDUP_REMOVED lines=8> */
[----:B------:R-:W-:Y:S01]  /*55970*/  ULDC UR5, c[0x0][0x22c] ;  /* 0x00008b0000057ab9 */ /* 0x000fe20000000800 */
[----:B------:R-:W-:Y:S01]  /*55980*/  ISETP.LT.AND P6, PT, R152, UR4, !P5 ;  /* 0x0000000498007c0c */ /* 0x000fe2000efc1270 */
[----:B------:R-:W-:Y:S01]  /*55990*/  IMAD.WIDE R14, R148, 0x4, R4 ;  /* 0x00000004940e7825 */ /* 0x000fe200078e0204 */
[----:B------:R-:W-:Y:S01]  /*559a0*/  ISETP.GE.AND P0, PT, R0, UR5, PT ;  /* 0x0000000500007c0c */ /* 0x000fe2000bf06270 */
[----:B------:R-:W-:Y:S01]  /*559b0*/  ULDC UR5, c[0x0][0x22c] ;  /* 0x00008b0000057ab9 */ /* 0x000fe20000000800 */
[----:B------:R1:W-:Y:S01]  /*559c0*/  @P1 STG.E desc[UR8][R12.64], R140 ;  /* 0x0000008c0c001986 */ /* 0x0003e2000c101908 */
[----:B------:R-:W-:-:S02]  /*559d0*/  ISETP.LT.AND P1, PT, R154, UR4, !P5 ;  /* 0x000000049a007c0c */ /* 0x000fc4000ef21270 */
[----:B------:R-:W-:Y:S02]  /*559e0*/  ISETP.LT.AND P5, PT, R153, UR4, !P5 ;  /* 0x0000000499007c0c */ /* 0x000fe4000efa1270 */
[----:B--2---:R2:W-:Y:S01]  /*559f0*/  @P4 STG.E desc[UR8][R10.64], R252 ;  /* 0x000000fc0a004986 */ /* 0x0045e2000c101908 */
[----:B-1----:R-:W-:-:S03]  /*55a00*/  IMAD.WIDE R12, R148, 0x4, R2 ;  /* 0x00000004940c7825 */ /* 0x002fc600078e0202 */
[----:B------:R-:W4:Y:S04]  /*55a10*/  LDL.LU R140, [R1+0xd78] ;  /* 0x000d7800018c7983 */ /* 0x000f280000300800 */
[----:B------:R1:W-:Y:S01]  /*55a20*/  @P3 STG.E desc[UR8][R12.64], R141 ;  /* 0x0000008d0c003986 */ /* 0x0003e2000c101908 */
[----:B--2---:R-:W-:-:S03]  /*55a30*/  IMAD.WIDE R10, R148, 0x4, R6 ;  /* 0x00000004940a7825 */ /* 0x004fc600078e0206 */
[----:B------:R-:W2:Y:S01]  /*55a40*/  LDL.LU R252, [R1+0x978] ;  /* 0x0009780001fc7983 */ /* 0x000ea20000300800 */
[----:B------:R-:W-:-:S03]  /*55a50*/  ISETP.LT.AND P4, PT, R23, UR4, !P0 ;  /* 0x0000000417007c0c */ /* 0x000fc6000c781270 */
[----:B---3--:R3:W-:Y:S01]  /*55a60*/  @P6 STG.E desc[UR8][R14.64], R151 ;  /* 0x000000970e006986 */ /* 0x0087e2000c101908 */
[----:B-1----:R-:W-:-:S03]  /*55a70*/  IMAD.WIDE R12, R148, 0x4, R8 ;  /* 0x00000004940c7825 */ /* 0x002fc600078e0208 */
[----:B------:R-:W2:Y:S01]  /*55a80*/  LDL.LU R141, [R1+0x788] ;  /* 0x00078800018d7983 */ /* 0x000ea20000300800 */
[----:B------:R-:W-:-:S03]  /*55a90*/  ISETP.LT.AND P6, PT, R152, UR4, !P0 ;  /* 0x0000000498007c0c */ /* 0x000fc6000c7c1270 */
[----:B------:R-:W2:Y:S01]  /*55aa0*/  LDL.LU R148, [R1+0x388] ;  /* 0x0003880001947983 */ /* 0x000ea20000300800 */
[----:B---3--:R-:W-:-:S03]  /*55ab0*/  IMAD.WIDE R14, R149, 0x4, R2 ;  /* 0x00000004950e7825 */ /* 0x008fc600078e0202 */
[----:B------:R-:W3:Y:S04]  /*55ac0*/  LDL.LU R151, [R1+0x12f8] ;  /* 0x0012f80001977983 */ /* 0x000ee80000300800 */
[----:B------:R1:W-:Y:S04]  /*55ad0*/  @P1 STG.E desc[UR8][R10.64], R142 ;  /* 0x0000008e0a001986 */ /* 0x0003e8000c101908 */
[----:B----4-:R4:W-:Y:S01]  /*55ae0*/  @P5 STG.E desc[UR8][R12.64], R143 ;  /* 0x0000008f0c005986 */ /* 0x0109e2000c101908 */
[----:B-1----:R-:W-:-:S03]  /*55af0*/  IMAD.WIDE R10, R149, 0x4, R4 ;  /* 0x00000004950a7825 */ /* 0x002fc600078e0204 */
[----:B------:R-:W3:Y:S04]  /*55b00*/  LDL.LU R142, [R1+0x188] ;  /* 0x00018800018e7983 */ /* 0x000ee80000300800 */
[----:B------:R1:W-:Y:S04]  /*55b10*/  @P4 STG.E desc[UR8][R14.64], R155 ;  /* 0x0000009b0e004986 */ /* 0x0003e8000c101908 */
[----:B----4-:R-:W4:Y:S01]  /*55b20*/  LDL.LU R143, [R1+0x58] ;  /* 0x00005800018f7983 */ /* 0x010f220000300800 */
[----:B------:R-:W-:-:S03]  /*55b30*/  IMAD.WIDE R12, R149, 0x4, R6 ;  /* 0x00000004950c7825 */ /* 0x000fc600078e0206 */
[----:B-1----:R-:W4:Y:S04]  /*55b40*/  LDL.LU R155, [R1+0xb7c] ;  /* 0x000b7c00019b7983 */ /* 0x002f280000300800 */
        /* <DEDUP_REMOVED lines=17> */
[----:B------:R-:W-:Y:S01]  /*55c60*/  ISETP.LT.AND P2, PT, R153, UR4, !P2 ;  /* 0x0000000499007c0c */ /* 0x000fe2000d741270 */
[----:B------:R-:W-:Y:S01]  /*55c70*/  ULDC UR5, c[0x0][0x22c] ;  /* 0x00008b0000057ab9 */ /* 0x000fe20000000800 */
[----:B--2---:R2:W-:Y:S01]  /*55c80*/  @P0 STG.E desc[UR8][R10.64], R252 ;  /* 0x000000fc0a000986 */ /* 0x0045e2000c101908 */
[----:B-1----:R-:W-:-:S03]  /*55c90*/  IMAD.WIDE R12, R150, 0x4, R2 ;  /* 0x00000004960c7825 */ /* 0x002fc600078e0202 */
[----:B------:R-:W4:Y:S04]  /*55ca0*/  LDL.LU R140, [R1+0xd7c] ;  /* 0x000d7c00018c7983 */ /* 0x000f280000300800 */
[----:B------:R-:W-:Y:S04]  /*55cb0*/  @P4 STG.E desc[UR8][R12.64], R141 ;  /* 0x0000008d0c004986 */ /* 0x000fe8000c101908 */
[----:B------:R1:W-:Y:S01]  /*55cc0*/  @P5 STG.E desc[UR8][R14.64], R148 ;  /* 0x000000940e005986 */ /* 0x0003e2000c101908 */
[----:B------:R-:W-:Y:S02]  /*55cd0*/  ISETP.LT.AND P0, PT, R23, UR4, !P3 ;  /* 0x0000000417007c0c */ /* 0x000fe4000df01270 */
[----:B------:R-:W-:Y:S01]  /*55ce0*/  ISETP.LT.AND P5, PT, R152, UR4, !P3 ;  /* 0x0000000498007c0c */ /* 0x000fe2000dfa1270 */
[C---:B--2---:R-:W-:Y:S01]  /*55cf0*/  IMAD.WIDE R10, R150.reuse, 0x4, R6 ;  /* 0x00000004960a7825 */ /* 0x044fe200078e0206 */
[----:B-1----:R-:W2:Y:S03]  /*55d00*/  LDL.LU R148, [R1+0x97c] ;  /* 0x00097c0001947983 */ /* 0x002ea60000300800 */
[----:B------:R-:W-:Y:S01]  /*55d10*/  IMAD.WIDE R12, R150, 0x4, R8 ;  /* 0x00000004960c7825 */ /* 0x000fe200078e0208 */
[----:B------:R-:W2:Y:S03]  /*55d20*/  LDL.LU R252, [R1+0x78c] ;  /* 0x00078c0001fc7983 */ /* 0x000ea60000300800 */
[C---:B---3--:R-:W-:Y:S01]  /*55d30*/  IMAD.WIDE R14, R151.reuse, 0x4, R2 ;  /* 0x00000004970e7825 */ /* 0x048fe200078e0202 */
[----:B------:R-:W3:Y:S04]  /*55d40*/  LDL.LU R141, [R1+0x38c] ;  /* 0x00038c00018d7983 */ /* 0x000ee80000300800 */
[----:B------:R-:W3:Y:S04]  /*55d50*/  LDL.LU R150, [R1+0x1308] ;  /* 0x0013080001967983 */ /* 0x000ee80000300800 */
[----:B------:R1:W-:Y:S04]  /*55d60*/  @P1 STG.E desc[UR8][R10.64], R142 ;  /* 0x0000008e0a001986 */ /* 0x0003e8000c101908 */
[----:B----4-:R4:W-:Y:S04]  /*55d70*/  @P2 STG.E desc[UR8][R12.64], R143 ;  /* 0x0000008f0c002986 */ /* 0x0109e8000c101908 */
[----:B-1----:R-:W3:Y:S01]  /*55d80*/  LDL.LU R142, [R1+0x18c] ;  /* 0x00018c00018e7983 */ /* 0x002ee20000300800 */
[----:B------:R-:W-:-:S03]  /*55d90*/  IMAD.WIDE R10, R151, 0x4, R4 ;  /* 0x00000004970a7825 */ /* 0x000fc600078e0204 */
[----:B----4-:R-:W4:Y:S01]  /*55da0*/  LDL.LU R143, [R1+0x5c] ;  /* 0x00005c00018f7983 */ /* 0x010f220000300800 */
[----:B------:R-:W-:-:S03]  /*55db0*/  IMAD.WIDE R12, R151, 0x4, R6 ;  /* 0x00000004970c7825 */ /* 0x000fc600078e0206 */
[----:B------:R1:W-:Y:S04]  /*55dc0*/  @P0 STG.E desc[UR8][R14.64], R155 ;  /* 0x0000009b0e000986 */ /* 0x0003e8000c101908 */
[----:B-1----:R-:W4:Y:S04]  /*55dd0*/  LDL.LU R155, [R1+0x40] ;  /* 0x00004000019b7983 */ /* 0x002f280000300800 */
[----:B------:R1:W-:Y:S02]  /*55de0*/  @P5 STG.E desc[UR8][R10.64], R25 ;  /* 0x000000190a005986 */ /* 0x0003e4000c101908 */
[----:B-1----:R-:W-:-:S02]  /*55df0*/  IMAD.WIDE R10, R151, 0x4, R8 ;  /* 0x00000004970a7825 */ /* 0x002fc400078e0208 */
[----:B------:R-:W4:Y:S01]  /*55e00*/  LDL.LU R151, [R1+0x10] ;  /* 0x0000100001977983 */ /* 0x000f220000300800 */
[----:B------:R-:W-:Y:S02]  /*55e10*/  ISETP.LT.AND P1, PT, R154, UR4, !P3 ;  /* 0x000000049a007c0c */ /* 0x000fe4000df21270 */
[----:B------:R-:W-:Y:S02]  /*55e20*/  ISETP.LT.AND P3, PT, R153, UR4, !P3 ;  /* 0x0000000499007c0c */ /* 0x000fe4000df61270 */
[----:B------:R-:W-:Y:S01]  /*55e30*/  ISETP.GE.AND P6, PT, R0, UR5, PT ;  /* 0x0000000500007c0c */ /* 0x000fe2000bfc6270 */
[----:B------:R-:W-:Y:S01]  /*55e40*/  VIADD R0, R22, 0xc8 ;  /* 0x000000c816007836 */ /* 0x000fe20000000000 */
[----:B------:R-:W-:Y:S02]  /*55e50*/  ULDC UR5, c[0x0][0x22c] ;  /* 0x00008b0000057ab9 */ /* 0x000fe40000000800 */
[----:B------:R-:W-:Y:S02]  /*55e60*/  ISETP.LT.AND P2, PT, R23, UR4, !P6 ;  /* 0x0000000417007c0c */ /* 0x000fe4000f741270 */
[----:B------:R-:W-:-:S02]  /*55e70*/  ISETP.LT.AND P0, PT, R152, UR4, !P6 ;  /* 0x0000000498007c0c */ /* 0x000fc4000f701270 */
[----:B------:R-:W-:Y:S01]  /*55e80*/  ISETP.GE.AND P4, PT, R0, UR5, PT ;  /* 0x0000000500007c0c */ /* 0x000fe2000bf86270 */
[----:B------:R-:W-:Y:S01]  /*55e90*/  IMAD.WIDE R14, R149, 0x4, R4 ;  /* 0x00000004950e7825 */ /* 0x000fe200078e0204 */
[----:B------:R-:W-:Y:S01]  /*55ea0*/  ULDC UR5, c[0x0][0x22c] ;  /* 0x00008b0000057ab9 */ /* 0x000fe20000000800 */
[----:B------:R1:W-:Y:S01]  /*55eb0*/  @P1 STG.E desc[UR8][R12.64], R140 ;  /* 0x0000008c0c001986 */ /* 0x0003e2000c101908 */
[----:B------:R-:W-:Y:S02]  /*55ec0*/  ISETP.LT.AND P1, PT, R154, UR4, !P6 ;  /* 0x000000049a007c0c */ /* 0x000fe4000f721270 */
[----:B------:R-:W-:Y:S01]  /*55ed0*/  ISETP.LT.AND P6, PT, R153, UR4, !P6 ;  /* 0x0000000499007c0c */ /* 0x000fe2000f7c1270 */
[----:B-1----:R-:W-:Y:S01]  /*55ee0*/  IMAD.WIDE R12, R149, 0x4, R2 ;  /* 0x00000004950c7825 */ /* 0x002fe200078e0202 */
[----:B--2---:R1:W-:Y:S01]  /*55ef0*/  @P3 STG.E desc[UR8][R10.64], R148 ;  /* 0x000000940a003986 */ /* 0x0043e2000c101908 */
[----:B------:R-:W-:-:S03]  /*55f00*/  ISETP.LT.AND P3, PT, R23, UR4, !P4 ;  /* 0x0000000417007c0c */ /* 0x000fc6000e761270 */
[----:B------:R2:W-:Y:S01]  /*55f10*/  @P2 STG.E desc[UR8][R12.64], R252 ;  /* 0x000000fc0c002986 */ /* 0x0005e2000c101908 */
[----:B------:R-:W-:-:S03]  /*55f20*/  ISETP.LT.AND P2, PT, R152, UR4, !P4 ;  /* 0x0000000498007c0c */ /* 0x000fc6000e741270 */
[----:B-1----:R-:W4:Y:S01]  /*55f30*/  LDL.LU R148, [R1+0x130c] ;  /* 0x00130c0001947983 */ /* 0x002f220000300800 */
[----:B------:R-:W-:-:S04]  /*55f40*/  IMAD.WIDE R10, R149, 0x4, R6 ;  /* 0x00000004950a7825 */ /* 0x000fc800078e0206 */
[----:B--2---:R-:W-:Y:S01]  /*55f50*/  IMAD.WIDE R12, R149, 0x4, R8 ;  /* 0x00000004950c7825 */ /* 0x004fe200078e0208 */
[----:B---3--:R1:W-:Y:S04]  /*55f60*/  @P0 STG.E desc[UR8][R14.64], R141 ;  /* 0x0000008d0e000986 */ /* 0x0083e8000c101908 */
[----:B------:R-:W2:Y:S04]  /*55f70*/  LDL.LU R149, [R1+0x131c] ;  /* 0x00131c0001957983 */ /* 0x000ea80000300800 */
[----:B------:R-:W-:Y:S01]  /*55f80*/  @P1 STG.E desc[UR8][R10.64], R142 ;  /* 0x0000008e0a001986 */ /* 0x000fe2000c101908 */
[----:B-1----:R-:W-:-:S03]  /*55f90*/  IMAD.WIDE R14, R150, 0x4, R2 ;  /* 0x00000004960e7825 */ /* 0x002fc600078e0202 */
[----:B----4-:R1:W-:Y:S02]  /*55fa0*/  @P6 STG.E desc[UR8][R12.64], R143 ;  /* 0x0000008f0c006986 */ /* 0x0103e4000c101908 */
[----:B-1----:R-:W-:Y:S02]  /*55fb0*/  IMAD.WIDE R12, R150, 0x4, R4 ;  /* 0x00000004960c7825 */ /* 0x002fe400078e0204 */
[----:B------:R1:W-:Y:S04]  /*55fc0*/  @P3 STG.E desc[UR8][R14.64], R155 ;  /* 0x0000009b0e003986 */ /* 0x0003e8000c101908 */
[----:B-1----:R-:W3:Y:S04]  /*55fd0*/  LDL.LU R155, [R1+0x44] ;  /* 0x00004400019b7983 */ /* 0x002ee80000300800 */
[----:B------:R1:W-:Y:S04]  /*55fe0*/  @P2 STG.E desc[UR8][R12.64], R151 ;  /* 0x000000970c002986 */ /* 0x0003e8000c101908 */
        /* <DEDUP_REMOVED lines=9> */
[----:B------:R-:W-:Y:S02]  /*56080*/  VIADD R0, R22, 0xca ;  /* 0x000000ca16007836 */ /* 0x000fe40000000000 */
[----:B------:R-:W-:Y:S01]  /*56090*/  IMAD.WIDE R12, R150, 0x4, R8 ;  /* 0x00000004960c7825 */ /* 0x000fe200078e0208 */
[----:B------:R1:W-:Y:S01]  /*560a0*/  @P1 STG.E desc[UR8][R10.64], R248 ;  /* 0x000000f80a001986 */ /* 0x0003e2000c101908 */
[----:B------:R-:W-:-:S02]  /*560b0*/  ISETP.LT.AND P1, PT, R154, UR4, !P5 ;  /* 0x000000049a007c0c */ /* 0x000fc4000ef21270 */
[----:B------:R-:W-:Y:S01]  /*560c0*/  ISETP.GE.AND P0, PT, R0, UR5, PT ;  /* 0x0000000500007c0c */ /* 0x000fe2000bf06270 */
[----:B------:R-:W4:Y:S01]  /*560d0*/  LDL.LU R150, [R1+0x132c] ;  /* 0x00132c0001967983 */ /* 0x000f220000300800 */
[----:B------:R-:W-:-:S03]  /*560e0*/  ISETP.LT.AND P5, PT, R153, UR4, !P5 ;  /* 0x0000000499007c0c */ /* 0x000fc6000efa1270 */
[----:B------:R1:W-:Y:S01]  /*560f0*/  @P4 STG.E desc[UR8][R12.64], R244 ;  /* 0x000000f40c004986 */ /* 0x0003e2000c101908 */
[----:B------:R-:W-:Y:S01]  /*56100*/  ISETP.LT.AND P4, PT, R23, UR4, !P0 ;  /* 0x0000000417007c0c */ /* 0x000fe2000c781270 */
[----:B-1----:R-:W-:Y:S01]  /*56110*/  IMAD.WIDE R10, R148, 0x4, R2 ;  /* 0x00000004940a7825 */ /* 0x002fe200078e0202 */
[----:B------:R-:W-:-:S03]  /*56120*/  ULDC UR5, c[0x0][0x22c] ;  /* 0x00008b0000057ab9 */ /* 0x000fc60000000800 */
[----:B------:R-:W-:Y:S01]  /*56130*/  IMAD.WIDE R14, R148, 0x4, R4 ;  /* 0x00000004940e7825 */ /* 0x000fe200078e0204 */
[----:B------:R1:W-:Y:S04]  /*56140*/  @P3 STG.E desc[UR8][R10.64], R240 ;  /* 0x000000f00a003986 */ /* 0x0003e8000c101908 */
[----:B------:R2:W-:Y:S01]  /*56150*/  @P6 STG.E desc[UR8][R14.64], R236 ;  /* 0x000000ec0e006986 */ /* 0x0005e2000c101908 */
[----:B------:R-:W-:Y:S01]  /*56160*/  ISETP.LT.AND P6, PT, R152, UR4, !P0 ;  /* 0x0000000498007c0c */ /* 0x000fe2000c7c1270 */
[----:B------:R-:W-:-:S04]  /*56170*/  IMAD.WIDE R12, R148, 0x4, R8 ;  /* 0x00000004940c7825 */ /* 0x000fc800078e0208 */
[----:B-1----:R-:W-:Y:S02]  /*56180*/  IMAD.WIDE R10, R148, 0x4, R6 ;  /* 0x00000004940a7825 */ /* 0x002fe400078e0206 */
[----:B------:R-:W4:Y:S02]  /*56190*/  LDL.LU R148, [R1+0x1338] ;  /* 0x0013380001947983 */ /* 0x000f240000300800 */
[C---:B--2---:R-:W-:Y:S02]  /*561a0*/  IMAD.WIDE R14, R149.reuse, 0x4, R2 ;  /* 0x00000004950e7825 */ /* 0x044fe400078e0202 */
[----:B------:R1:W-:Y:S04]  /*561b0*/  @P1 STG.E desc[UR8][R10.64], R232 ;  /* 0x000000e80a001986 */ /* 0x0003e8000c101908 */
[----:B------:R-:W-:Y:S01]  /*561c0*/  @P5 STG.E desc[UR8][R12.64], R228 ;  /* 0x000000e40c005986 */ /* 0x000fe2000c101908 */
[----:B-1----:R-:W-:-:S03]  /*561d0*/  IMAD.WIDE R10, R149, 0x4, R4 ;  /* 0x00000004950a7825 */ /* 0x002fc600078e0204 */
[----:B---3--:R1:W-:Y:S04]  /*561e0*/  @P4 STG.E desc[UR8][R14.64], R155 ;  /* 0x0000009b0e004986 */ /* 0x0083e8000c101908 */
[----:B-1----:R-:W2:Y:S04]  /*561f0*/  LDL.LU R155, [R1+0x48] ;  /* 0x00004800019b7983 */ /* 0x002ea80000300800 */
[----:B----4-:R1:W-:Y:S04]  /*56200*/  @P6 STG.E desc[UR8][R10.64], R151 ;  /* 0x000000970a006986 */ /* 0x0103e8000c101908 */
[----:B-1----:R-:W3:Y:S01]  /*56210*/  LDL.LU R151, [R1+0x18] ;  /* 0x0000180001977983 */ /* 0x002ee20000300800 */
        /* <DEDUP_REMOVED lines=12> */
[----:B------:R-:W-:Y:S01]  /*562e0*/  IMAD.WIDE R14, R150, 0x4, R4 ;  /* 0x00000004960e7825 */ /* 0x000fe200078e0204 */
[----:B------:R-:W-:Y:S01]  /*562f0*/  ISETP.LT.AND P2, PT, R153, UR4, !P2 ;  /* 0x0000000499007c0c */ /* 0x000fe2000d741270 */
[----:B------:R-:W4:Y:S01]  /*56300*/  LDL.LU R149, [R1+0x133c] ;  /* 0x00133c0001957983 */ /* 0x000f220000300800 */
[----:B------:R-:W-:Y:S01]  /*56310*/  ISETP.GE.AND P3, PT, R0, UR5, PT ;  /* 0x0000000500007c0c */ /* 0x000fe2000bf66270 */
[----:B-1----:R-:W-:Y:S02]  /*56320*/  IMAD.WIDE R12, R150, 0x4, R2 ;  /* 0x00000004960c7825 */ /* 0x002fe400078e0202 */
[----:B------:R1:W-:Y:S01]  /*56330*/  @P0 STG.E desc[UR8][R10.64], R245 ;  /* 0x000000f50a000986 */ /* 0x0003e2000c101908 */
[----:B------:R-:W-:Y:S01]  /*56340*/  ISETP.LT.AND P0, PT, R23, UR4, !P3 ;  /* 0x0000000417007c0c */ /* 0x000fe2000df01270 */
[----:B------:R-:W-:Y:S02]  /*56350*/  ULDC UR5, c[0x0][0x22c] ;  /* 0x00008b0000057ab9 */ /* 0x000fe40000000800 */
[----:B------:R1:W-:Y:S04]  /*56360*/  @P4 STG.E desc[UR8][R12.64], R241 ;  /* 0x000000f10c004986 */ /* 0x0003e8000c101908 */
[----:B------:R1:W-:Y:S01]  /*56370*/  @P5 STG.E desc[UR8][R14.64], R237 ;  /* 0x000000ed0e005986 */ /* 0x0003e2000c101908 */
[----:B------:R-:W-:Y:S01]  /*56380*/  ISETP.LT.AND P5, PT, R152, UR4, !P3 ;  /* 0x0000000498007c0c */ /* 0x000fe2000dfa1270 */
[----:B-1----:R-:W-:-:S04]  /*56390*/  IMAD.WIDE R10, R150, 0x4, R6 ;  /* 0x00000004960a7825 */ /* 0x002fc800078e0206 */
[----:B------:R-:W-:Y:S01]  /*563a0*/  IMAD.WIDE R12, R150, 0x4, R8 ;  /* 0x00000004960c7825 */ /* 0x000fe200078e0208 */
[----:B------:R-:W-:Y:S04]  /*563b0*/  @P1 STG.E desc[UR8][R10.64], R233 ;  /* 0x000000e90a001986 */ /* 0x000fe8000c101908 */
[----:B------:R1:W-:Y:S04]  /*563c0*/  @P2 STG.E desc[UR8][R12.64], R229 ;  /* 0x000000e50c002986 */ /* 0x0003e8000c101908 */
[----:B------:R-:W4:Y:S01]  /*563d0*/  LDL.LU R150, [R1+0x134c] ;  /* 0x00134c0001967983 */ /* 0x000f220000300800 */
[----:B------:R-:W-:-:S04]  /*563e0*/  IMAD.WIDE R14, R148, 0x4, R2 ;  /* 0x00000004940e7825 */ /* 0x000fc800078e0202 */
[----:B-1----:R-:W-:-:S04]  /*563f0*/  IMAD.WIDE R12, R148, 0x4, R4 ;  /* 0x00000004940c7825 */ /* 0x002fc800078e0204 */
[C---:B------:R-:W-:Y:S01]  /*56400*/  IMAD.WIDE R10, R148.reuse, 0x4, R6 ;  /* 0x00000004940a7825 */ /* 0x040fe200078e0206 */
[----:B--2---:R1:W-:Y:S04]  /*56410*/  @P0 STG.E desc[UR8][R14.64], R155 ;  /* 0x0000009b0e000986 */ /* 0x0043e8000c101908 */
[----:B-1----:R-:W2:Y:S04]  /*56420*/  LDL.LU R155, [R1+0x4c] ;  /* 0x00004c00019b7983 */ /* 0x002ea80000300800 */
[----:B---3--:R1:W-:Y:S04]  /*56430*/  @P5 STG.E desc[UR8][R12.64], R151 ;  /* 0x000000970c005986 */ /* 0x0083e8000c101908 */
[----:B-1----:R-:W3:Y:S01]  /*56440*/  LDL.LU R151, [R1+0x1c] ;  /* 0x00001c0001977983 */ /* 0x002ee20000300800 */
[----:B------:R-:W-:-:S03]  /*56450*/  IMAD.WIDE R12, R148, 0x4, R8 ;  /* 0x00000004940c7825 */ /* 0x000fc600078e0208 */
[----:B------:R-:W3:Y:S01]  /*56460*/  LDL.LU R148, [R1+0x135c] ;  /* 0x00135c0001947983 */ /* 0x000ee20000300800 */
[----:B------:R-:W-:Y:S01]  /*56470*/  VIADD R0, R22, 0xcd ;  /* 0x000000cd16007836 */ /* 0x000fe20000000000 */
[----:B------:R-:W-:-:S04]  /*56480*/  ISETP.LT.AND P1, PT, R154, UR4, !P3 ;  /* 0x000000049a007c0c */ /* 0x000fc8000df21270 */
[----:B------:R-:W-:Y:S02]  /*56490*/  ISETP.GE.AND P6, PT, R0, UR5, PT ;  /* 0x0000000500007c0c */ /* 0x000fe4000bfc6270 */
[----:B------:R-:W-:Y:S01]  /*564a0*/  ISETP.LT.AND P3, PT, R153, UR4, !P3 ;  /* 0x0000000499007c0c */ /* 0x000fe2000df61270 */
[----:B------:R-:W-:Y:S01]  /*564b0*/  VIADD R0, R22, 0xce ;  /* 0x000000ce16007836 */ /* 0x000fe20000000000 */
[----:B------:R-:W-:Y:S01]  /*564c0*/  ISETP.LT.AND P2, PT, R23, UR4, !P6 ;  /* 0x0000000417007c0c */ /* 0x000fe2000f741270 */
[----:B------:R-:W-:Y:S01]  /*564d0*/  ULDC UR5, c[0x0][0x22c] ;  /* 0x00008b0000057ab9 */ /* 0x000fe20000000800 */
[----:B------:R-:W-:-:S03]  /*564e0*/  ISETP.LT.AND P0, PT, R152, UR4, !P6 ;  /* 0x0000000498007c0c */ /* 0x000fc6000f701270 */
[----:B------:R4:W-:Y:S01]  /*564f0*/  @P1 STG.E desc[UR8][R10.64], R250 ;  /* 0x000000fa0a001986 */ /* 0x0009e2000c101908 */
[----:B------:R-:W-:Y:S02]  /*56500*/  ISETP.LT.AND P1, PT, R154, UR4, !P6 ;  /* 0x000000049a007c0c */ /* 0x000fe4000f721270 */
[----:B------:R-:W-:Y:S02]  /*56510*/  ISETP.GE.AND P4, PT, R0, UR5, PT ;  /* 0x0000000500007c0c */ /* 0x000fe4000bf86270 */
[----:B------:R-:W-:Y:S01]  /*56520*/  ISETP.LT.AND P6, PT, R153, UR4, !P6 ;  /* 0x0000000499007c0c */ /* 0x000fe2000f7c1270 */
[----:B------:R1:W-:Y:S01]  /*56530*/  @P3 STG.E desc[UR8][R12.64], R246 ;  /* 0x000000f60c003986 */ /* 0x0003e2000c101908 */
[----:B------:R-:W-:Y:S01]  /*56540*/  ISETP.LT.AND P3, PT, R23, UR4, !P4 ;  /* 0x0000000417007c0c */ /* 0x000fe2000e761270 */
[----:B----4-:R-:W-:Y:S01]  /*56550*/  IMAD.WIDE R10, R149, 0x4, R2 ;  /* 0x00000004950a7825 */ /* 0x010fe200078e0202 */
[----:B------:R-:W-:-:S03]  /*56560*/  ULDC UR5, c[0x0][0x22c] ;  /* 0x00008b0000057ab9 */ /* 0x000fc60000000800 */
[C---:B------:R-:W-:Y:S01]  /*56570*/  IMAD.WIDE R14, R149.reuse, 0x4, R4 ;  /* 0x00000004950e7825 */ /* 0x040fe200078e0204 */
[----:B------:R4:W-:Y:S01]  /*56580*/  @P2 STG.E desc[UR8][R10.64], R242 ;  /* 0x000000f20a002986 */ /* 0x0009e2000c101908 */
[----:B------:R-:W-:Y:S02]  /*56590*/  ISETP.LT.AND P2, PT, R152, UR4, !P4 ;  /* 0x0000000498007c0c */ /* 0x000fe4000e741270 */
[C---:B-1----:R-:W-:Y:S01]  /*565a0*/  IMAD.WIDE R12, R149.reuse, 0x4, R8 ;  /* 0x00000004950c7825 */ /* 0x042fe200078e0208 */
[----:B------:R1:W-:Y:S03]  /*565b0*/  @P0 STG.E desc[UR8][R14.64], R238 ;  /* 0x000000ee0e000986 */ /* 0x0003e6000c101908 */
[----:B------:R-:W-:Y:S02]  /*565c0*/  VIADD R0, R22, 0xcf ;  /* 0x000000cf16007836 */ /* 0x000fe40000000000 */
[----:B----4-:R-:W-:-:S02]  /*565d0*/  IMAD.WIDE R10, R149, 0x4, R6 ;  /* 0x00000004950a7825 */ /* 0x010fc400078e0206 */
[----:B------:R-:W4:Y:S02]  /*565e0*/  LDL.LU R149, [R1+0x1368] ;  /* 0x0013680001957983 */ /* 0x000f240000300800 */
[----:B-1----:R-:W-:Y:S02]  /*565f0*/  IMAD.WIDE R14, R150, 0x4, R2 ;  /* 0x00000004960e7825 */ /* 0x002fe400078e0202 */
[----:B------:R1:W-:Y:S01]  /*56600*/  @P1 STG.E desc[UR8][R10.64], R234 ;  /* 0x000000ea0a001986 */ /* 0x0003e2000c101908 */
[----:B------:R-:W-:Y:S02]  /*56610*/  ISETP.LT.AND P1, PT, R154, UR4, !P4 ;  /* 0x000000049a007c0c */ /* 0x000fe4000e721270 */
[----:B------:R-:W-:Y:S01]  /*56620*/  ISETP.GE.AND P5, PT, R0, UR5, PT ;  /* 0x0000000500007c0c */ /* 0x000fe2000bfa6270 */
[----:B------:R1:W-:Y:S01]  /*56630*/  @P6 STG.E desc[UR8][R12.64], R230 ;  /* 0x000000e60c006986 */ /* 0x0003e2000c101908 */
[----:B------:R-:W-:Y:S01]  /*56640*/  ISETP.LT.AND P4, PT, R153, UR4, !P4 ;  /* 0x0000000499007c0c */ /* 0x000fe2000e781270 */
[----:B-1----:R-:W-:Y:S01]  /*56650*/  IMAD.WIDE R10, R150, 0x4, R4 ;  /* 0x00000004960a7825 */ /* 0x002fe200078e0204 */
[----:B------:R-:W-:-:S03]  /*56660*/  ULDC UR5, c[0x0][0x22c] ;  /* 0x00008b0000057ab9 */ /* 0x000fc60000000800 */
[----:B------:R-:W-:Y:S01]  /*56670*/  IMAD.WIDE R12, R150, 0x4, R6 ;  /* 0x00000004960c7825 */ /* 0x000fe200078e0206 */
[----:B--2---:R-:W-:Y:S01]  /*56680*/  @P3 STG.E desc[UR8][R14.64], R155 ;  /* 0x0000009b0e003986 */ /* 0x004fe2000c101908 */
[----:B------:R-:W-:-:S03]  /*56690*/  ISETP.LT.AND P3, PT, R23, UR4, !P5 ;  /* 0x0000000417007c0c */ /* 0x000fc6000ef61270 */
[----:B---3--:R1:W-:Y:S04]  /*566a0*/  @P2 STG.E desc[UR8][R10.64], R151 ;  /* 0x000000970a002986 */ /* 0x0083e8000c101908 */
[----:B------:R2:W-:Y:S01]  /*566b0*/  @P1 STG.E desc[UR8][R12.64], R251 ;  /* 0x000000fb0c001986 */ /* 0x0005e2000c101908 */
[----:B-1----:R-:W-:-:S03]  /*566c0*/  IMAD.WIDE R10, R150, 0x4, R8 ;  /* 0x00000004960a7825 */ /* 0x002fc600078e0208 */
[----:B------:R-:W3:Y:S01]  /*566d0*/  LDL.LU R150, [R1+0x136c] ;  /* 0x00136c0001967983 */ /* 0x000ee20000300800 */
[----:B--2---:R-:W-:-:S03]  /*566e0*/  IMAD.WIDE R12, R148, 0x4, R2 ;  /* 0x00000004940c7825 */ /* 0x004fc600078e0202 */
[----:B------:R1:W-:Y:S01]  /*566f0*/  @P4 STG.E desc[UR8][R10.64], R247 ;  /* 0x000000f70a004986 */ /* 0x0003e2000c101908 */
[----:B------:R-:W-:-:S03]  /*56700*/  IMAD.WIDE R14, R148, 0x4, R4 ;  /* 0x00000004940e7825 */ /* 0x000fc600078e0204 */
[----:B------:R2:W-:Y:S01]  /*56710*/  @P3 STG.E desc[UR8][R12.64], R243 ;  /* 0x000000f30c003986 */ /* 0x0005e2000c101908 */
[----:B-1----:R-:W-:-:S04]  /*56720*/  IMAD.WIDE R10, R148, 0x4, R6 ;  /* 0x00000004940a7825 */ /* 0x002fc800078e0206 */
[----:B--2---:R-:W-:Y:S02]  /*56730*/  IMAD.WIDE R12, R148, 0x4, R8 ;  /* 0x00000004940c7825 */ /* 0x004fe400078e0208 */
[----:B------:R-:W2:Y:S01]  /*56740*/  LDL.LU R148, [R1+0x137c] ;  /* 0x00137c0001947983 */ /* 0x000ea20000300800 */
[----:B------:R-:W-:Y:S01]  /*56750*/  ISETP.LT.AND P6, PT, R152, UR4, !P5 ;  /* 0x0000000498007c0c */ /* 0x000fe2000efc1270 */
[----:B------:R-:W-:Y:S01]  /*56760*/  VIADD R0, R22, 0xd0 ;  /* 0x000000d016007836 */ /* 0x000fe20000000000 */
[----:B------:R-:W-:Y:S02]  /*56770*/  ISETP.LT.AND P1, PT, R154, UR4, !P5 ;  /* 0x000000049a007c0c */ /* 0x000fe4000ef21270 */
[----:B------:R-:W-:Y:S02]  /*56780*/  ISETP.LT.AND P5, PT, R153, UR4, !P5 ;  /* 0x0000000499007c0c */ /* 0x000fe4000efa1270 */
[----:B------:R-:W-:Y:S01]  /*56790*/  ISETP.GE.AND P0, PT, R0, UR5, PT ;  /* 0x0000000500007c0c */ /* 0x000fe2000bf06270 */
[----:B------:R-:W-:Y:S01]  /*567a0*/  VIADD R0, R22, 0xd1 ;  /* 0x000000d116007836 */ /* 0x000fe20000000000 */
[----:B------:R-:W-:-:S02]  /*567b0*/  ULDC UR5, c[0x0][0x22c] ;  /* 0x00008b0000057ab9 */ /* 0x000fc40000000800 */
[----:B------:R-:W-:-:S03]  /*567c0*/  ISETP.LT.AND P4, PT, R23, UR4, !P0 ;  /* 0x0000000417007c0c */ /* 0x000fc6000c781270 */
[----:B------:R4:W-:Y:S01]  /*567d0*/  @P6 STG.E desc[UR8][R14.64], R239 ;  /* 0x000000ef0e006986 */ /* 0x0009e2000c101908 */
[----:B------:R-:W-:-:S03]  /*567e0*/  ISETP.LT.AND P6, PT, R152, UR4, !P0 ;  /* 0x0000000498007c0c */ /* 0x000fc6000c7c1270 */
[----:B------:R-:W-:Y:S01]  /*567f0*/  @P1 STG.E desc[UR8][R10.64], R235 ;  /* 0x000000eb0a001986 */ /* 0x000fe2000c101908 */
[----:B------:R-:W-:Y:S02]  /*56800*/  ISETP.LT.AND P1, PT, R154, UR4, !P0 ;  /* 0x000000049a007c0c */ /* 0x000fe4000c721270 */
[----:B------:R-:W-:Y:S01]  /*56810*/  ISETP.GE.AND P2, PT, R0, UR5, PT ;  /* 0x0000000500007c0c */ /* 0x000fe2000bf46270 */
[----:B------:R1:W-:Y:S01]  /*56820*/  @P5 STG.E desc[UR8][R12.64], R231 ;  /* 0x000000e70c005986 */ /* 0x0003e2000c101908 */
[----:B----4-:R-:W-:Y:S01]  /*56830*/  IMAD.WIDE R14, R149, 0x4, R2 ;  /* 0x00000004950e7825 */ /* 0x010fe200078e0202 */
[----:B------:R-:W-:Y:S01]  /*56840*/  ISETP.LT.AND P0, PT, R153, UR4, !P0 ;  /* 0x0000000499007c0c */ /* 0x000fe2000c701270 */
[----:B------:R-:W-:Y:S01]  /*56850*/  ULDC UR5, c[0x0][0x22c] ;  /* 0x00008b0000057ab9 */ /* 0x000fe20000000800 */
[----:B------:R-:W-:Y:S02]  /*56860*/  ISETP.LT.AND P5, PT, R152, UR4, !P2 ;  /* 0x0000000498007c0c */ /* 0x000fe4000d7a1270 */
[----:B------:R-:W-:Y:S01]  /*56870*/  @P4 STG.E desc[UR8][R14.64], R224 ;  /* 0x000000e00e004986 */ /* 0x000fe2000c101908 */
[----:B-1----:R-:W-:Y:S01]  /*56880*/  IMAD.WIDE R12, R149, 0x4, R4 ;  /* 0x00000004950c7825 */ /* 0x002fe200078e0204 */
[----:B------:R-:W-:-:S03]  /*56890*/  ISETP.LT.AND P4, PT, R23, UR4, !P2 ;  /* 0x0000000417007c0c */ /* 0x000fc6000d781270 */
[C---:B------:R-:W-:Y:S01]  /*568a0*/  IMAD.WIDE R10, R149.reuse, 0x4, R6 ;  /* 0x00000004950a7825 */ /* 0x040fe200078e0206 */
[----:B------:R1:W-:Y:S03]  /*568b0*/  @P6 STG.E desc[UR8][R12.64], R220 ;  /* 0x000000dc0c006986 */ /* 0x0003e6000c101908 */
[----:B------:R-:W-:Y:S01]  /*568c0*/  VIADD R0, R22, 0xd2 ;  /* 0x000000d216007836 */ /* 0x000fe20000000000 */
[----:B------:R3:W-:Y:S01]  /*568d0*/  @P1 STG.E desc[UR8][R10.64], R216 ;  /* 0x000000d80a001986 */ /* 0x0007e2000c101908 */
[----:B------:R-:W-:Y:S01]  /*568e0*/  ISETP.LT.AND P1, PT, R154, UR4, !P2 ;  /* 0x000000049a007c0c */ /* 0x000fe2000d721270 */
[----:B-1----:R-:W-:Y:S02]  /*568f0*/  IMAD.WIDE R12, R149, 0x4, R8 ;  /* 0x00000004950c7825 */ /* 0x002fe400078e0208 */
[----:B------:R-:W4:Y:S01]  /*56900*/  LDL.LU R149, [R1+0x138c] ;  /* 0x00138c0001957983 */ /* 0x000f220000300800 */
[----:B------:R-:W-:-:S02]  /*56910*/  ISETP.GE.AND P3, PT, R0, UR5, PT ;  /* 0x0000000500007c0c */ /* 0x000fc4000bf66270 */
[----:B------:R-:W-:Y:S01]  /*56920*/  ISETP.LT.AND P2, PT, R153, UR4, !P2 ;  /* 0x0000000499007c0c */ /* 0x000fe2000d741270 */
[----:B------:R1:W-:Y:S01]  /*56930*/  @P0 STG.E desc[UR8][R12.64], R212 ;  /* 0x000000d40c000986 */ /* 0x0003e2000c101908 */
[----:B------:R-:W-:Y:S01]  /*56940*/  ISETP.LT.AND P0, PT, R23, UR4, !P3 ;  /* 0x0000000417007c0c */ /* 0x000fe2000df01270 */
[----:B---3--:R-:W-:Y:S01]  /*56950*/  IMAD.WIDE R10, R150, 0x4, R2 ;  /* 0x00000004960a7825 */ /* 0x008fe200078e0202 */
[----:B------:R-:W-:-:S03]  /*56960*/  ULDC UR5, c[0x0][0x22c] ;  /* 0x00008b0000057ab9 */ /* 0x000fc60000000800 */
[C---:B------:R-:W-:Y:S01]  /*56970*/  IMAD.WIDE R14, R150.reuse, 0x4, R4 ;  /* 0x00000004960e7825 */ /* 0x040fe200078e0204 */
[----:B------:R3:W-:Y:S03]  /*56980*/  @P4 STG.E desc[UR8][R10.64], R208 ;  /* 0x000000d00a004986 */ /* 0x0007e6000c101908 */
[----:B-1----:R-:W-:Y:S01]  /*56990*/  IMAD.WIDE R12, R150, 0x4, R8 ;  /* 0x00000004960c7825 */ /* 0x002fe200078e0208 */
[----:B------:R2:W-:Y:S01]  /*569a0*/  @P5 STG.E desc[UR8][R14.64], R204 ;  /* 0x000000cc0e005986 */ /* 0x0005e2000c101908 */
[----:B------:R-:W-:Y:S02]  /*569b0*/  ISETP.LT.AND P5, PT, R152, UR4, !P3 ;  /* 0x0000000498007c0c */ /* 0x000fe4000dfa1270 */
[----:B---3--:R-:W-:Y:S02]  /*569c0*/  IMAD.WIDE R10, R150, 0x4, R6 ;  /* 0x00000004960a7825 */ /* 0x008fe400078e0206 */
[----:B------:R-:W3:Y:S02]  /*569d0*/  LDL.LU R150, [R1+0x1398] ;  /* 0x0013980001967983 */ /* 0x000ee40000300800 */
[----:B--2---:R-:W-:-:S02]  /*569e0*/  IMAD.WIDE R14, R148, 0x4, R2 ;  /* 0x00000004940e7825 */ /* 0x004fc400078e0202 */
[----:B------:R1:W-:Y:S04]  /*569f0*/  @P1 STG.E desc[UR8][R10.64], R200 ;  /* 0x000000c80a001986 */ /* 0x0003e8000c101908 */
[----:B------:R2:W-:Y:S04]  /*56a00*/  @P2 STG.E desc[UR8][R12.64], R196 ;  /* 0x000000c40c002986 */ /* 0x0005e8000c101908 */
[----:B------:R-:W-:Y:S01]  /*56a10*/  @P0 STG.E desc[UR8][R14.64], R225 ;  /* 0x000000e10e000986 */ /* 0x000fe2000c101908 */
[----:B-1----:R-:W-:-:S04]  /*56a20*/  IMAD.WIDE R10, R148, 0x4, R4 ;  /* 0x00000004940a7825 */ /* 0x002fc800078e0204 */
[C---:B--2---:R-:W-:Y:S01]  /*56a30*/  IMAD.WIDE R12, R148.reuse, 0x4, R6 ;  /* 0x00000004940c7825 */ /* 0x044fe200078e0206 */
[----:B------:R1:W-:Y:S03]  /*56a40*/  @P5 STG.E desc[UR8][R10.64], R221 ;  /* 0x000000dd0a005986 */ /* 0x0003e6000c101908 */
[----:B-1----:R-:W-:Y:S02]  /*56a50*/  IMAD.WIDE R10, R148, 0x4, R8 ;  /* 0x00000004940a7825 */ /* 0x002fe400078e0208 */
[----:B------:R-:W2:Y:S02]  /*56a60*/  LDL.LU R148, [R1+0x139c] ;  /* 0x00139c0001947983 */ /* 0x000ea40000300800 */
        /* <DEDUP_REMOVED lines=10> */
[----:B------:R-:W-:Y:S02]  /*56b10*/  ISETP.LT.AND P6, PT, R153, UR4, !P6 ;  /* 0x0000000499007c0c */ /* 0x000fe4000f7c1270 */
[----:B------:R-:W-:Y:S01]  /*56b20*/  ISETP.GE.AND P4, PT, R0, UR5, PT ;  /* 0x0000000500007c0c */ /* 0x000fe2000bf86270 */
[----:B------:R1:W-:Y:S01]  /*56b30*/  @P3 STG.E desc[UR8][R10.64], R213 ;  /* 0x000000d50a003986 */ /* 0x0003e2000c101908 */
[----:B----4-:R-:W-:Y:S02]  /*56b40*/  IMAD.WIDE R12, R149, 0x4, R2 ;  /* 0x00000004950c7825 */ /* 0x010fe400078e0202 */
[----:B------:R-:W-:Y:S01]  /*56b50*/  ISETP.LT.AND P3, PT, R23, UR4, !P4 ;  /* 0x0000000417007c0c */ /* 0x000fe2000e761270 */
[----:B------:R-:W-:Y:S01]  /*56b60*/  ULDC UR5, c[0x0][0x22c] ;  /* 0x00008b0000057ab9 */ /* 0x000fe20000000800 */
[----:B------:R-:W-:Y:S01]  /*56b70*/  IMAD.WIDE R14, R149, 0x4, R4 ;  /* 0x00000004950e7825 */ /* 0x000fe200078e0204 */
[----:B------:R4:W-:Y:S01]  /*56b80*/  @P2 STG.E desc[UR8][R12.64], R209 ;  /* 0x000000d10c002986 */ /* 0x0009e2000c101908 */
[----:B------:R-:W-:-:S02]  /*56b90*/  ISETP.LT.AND P2, PT, R152, UR4, !P4 ;  /* 0x0000000498007c0c */ /* 0x000fc4000e741270 */
[C---:B-1----:R-:W-:Y:S01]  /*56ba0*/  IMAD.WIDE R10, R149.reuse, 0x4, R6 ;  /* 0x00000004950a7825 */ /* 0x042fe200078e0206 */
[----:B------:R3:W-:Y:S03]  /*56bb0*/  @P0 STG.E desc[UR8][R14.64], R205 ;  /* 0x000000cd0e000986 */ /* 0x0007e6000c101908 */
[----:B------:R-:W-:Y:S02]  /*56bc0*/  VIADD R0, R22, 0xd5 ;  /* 0x000000d516007836 */ /* 0x000fe40000000000 */
[----:B----4-:R-:W-:Y:S02]  /*56bd0*/  IMAD.WIDE R12, R149, 0x4, R8 ;  /* 0x00000004950c7825 */ /* 0x010fe400078e0208 */
[----:B------:R-:W4:Y:S01]  /*56be0*/  LDL.LU R149, [R1+0x13ac] ;  /* 0x0013ac0001957983 */ /* 0x000f220000300800 */
[----:B------:R-:W-:-:S03]  /*56bf0*/  ISETP.GE.AND P5, PT, R0, UR5, PT ;  /* 0x0000000500007c0c */ /* 0x000fc6000bfa6270 */
[----:B------:R1:W-:Y:S01]  /*56c00*/  @P1 STG.E desc[UR8][R10.64], R201 ;  /* 0x000000c90a001986 */ /* 0x0003e2000c101908 */
[----:B------:R-:W-:Y:S01]  /*56c10*/  ISETP.LT.AND P1, PT, R154, UR4, !P4 ;  /* 0x000000049a007c0c */ /* 0x000fe2000e721270 */
[C---:B---3--:R-:W-:Y:S02]  /*56c20*/  IMAD.WIDE R14, R150.reuse, 0x4, R2 ;  /* 0x00000004960e7825 */ /* 0x048fe400078e0202 */
[----:B------:R3:W-:Y:S01]  /*56c30*/  @P6 STG.E desc[UR8][R12.64], R197 ;  /* 0x000000c50c006986 */ /* 0x0007e2000c101908 */
[----:B------:R-:W-:Y:S01]  /*56c40*/  ISETP.LT.AND P4, PT, R153, UR4, !P4 ;  /* 0x0000000499007c0c */ /* 0x000fe2000e781270 */
[----:B------:R-:W-:Y:S02]  /*56c50*/  ULDC UR5, c[0x0][0x22c] ;  /* 0x00008b0000057ab9 */ /* 0x000fe40000000800 */
[----:B------:R-:W-:Y:S01]  /*56c60*/  @P3 STG.E desc[UR8][R14.64], R226 ;  /* 0x000000e20e003986 */ /* 0x000fe2000c101908 */
[----:B------:R-:W-:Y:S01]  /*56c70*/  ISETP.LT.AND P3, PT, R23, UR4, !P5 ;  /* 0x0000000417007c0c */ /* 0x000fe2000ef61270 */
[----:B-1----:R-:W-:-:S04]  /*56c80*/  IMAD.WIDE R10, R150, 0x4, R6 ;  /* 0x00000004960a7825 */ /* 0x002fc800078e0206 */
[----:B---3--:R-:W-:-:S05]  /*56c90*/  IMAD.WIDE R12, R150, 0x4, R4 ;  /* 0x00000004960c7825 */ /* 0x008fca00078e0204 */
[----:B------:R1:W-:Y:S04]  /*56ca0*/  @P2 STG.E desc[UR8][R12.64], R222 ;  /* 0x000000de0c002986 */ /* 0x0003e8000c101908 */
        /* <DEDUP_REMOVED lines=12> */
[----:B------:R-:W-:Y:S01]  /*56d70*/  ISETP.LT.AND P1, PT, R154, UR4, !P5 ;  /* 0x000000049a007c0c */ /* 0x000fe2000ef21270 */
[----:B------:R-:W2:Y:S03]  /*56d80*/  LDL.LU R151, [R1+0x13c8] ;  /* 0x0013c80001977983 */ /* 0x000ea60000300800 */
[----:B------:R-:W-:Y:S02]  /*56d90*/  ISETP.GE.AND P0, PT, R0, UR5, PT ;  /* 0x0000000500007c0c */ /* 0x000fe4000bf06270 */
[----:B------:R-:W-:Y:S01]  /*56da0*/  ISETP.LT.AND P5, PT, R153, UR4, !P5 ;  /* 0x0000000499007c0c */ /* 0x000fe2000efa1270 */
[----:B------:R-:W-:Y:S01]  /*56db0*/  VIADD R0, R22, 0xd7 ;  /* 0x000000d716007836 */ /* 0x000fe20000000000 */
[----:B------:R-:W-:Y:S01]  /*56dc0*/  ISETP.LT.AND P4, PT, R23, UR4, !P0 ;  /* 0x0000000417007c0c */ /* 0x000fe2000c781270 */
[----:B------:R-:W-:-:S02]  /*56dd0*/  ULDC UR5, c[0x0][0x22c] ;  /* 0x00008b0000057ab9 */ /* 0x000fc40000000800 */
[----:B------:R4:W-:Y:S01]  /*56de0*/  @P6 STG.E desc[UR8][R14.64], R206 ;  /* 0x000000ce0e006986 */ /* 0x0009e2000c101908 */
[----:B------:R-:W-:-:S03]  /*56df0*/  ISETP.LT.AND P6, PT, R152, UR4, !P0 ;  /* 0x0000000498007c0c */ /* 0x000fc6000c7c1270 */
[----:B------:R1:W-:Y:S01]  /*56e00*/  @P1 STG.E desc[UR8][R10.64], R202 ;  /* 0x000000ca0a001986 */ /* 0x0003e2000c101908 */
[----:B------:R-:W-:Y:S02]  /*56e10*/  ISETP.LT.AND P1, PT, R154, UR4, !P0 ;  /* 0x000000049a007c0c */ /* 0x000fe4000c721270 */
[----:B------:R-:W-:Y:S01]  /*56e20*/  ISETP.GE.AND P2, PT, R0, UR5, PT ;  /* 0x0000000500007c0c */ /* 0x000fe2000bf46270 */
[----:B------:R1:W-:Y:S01]  /*56e30*/  @P5 STG.E desc[UR8][R12.64], R198 ;  /* 0x000000c60c005986 */ /* 0x0003e2000c101908 */
[----:B------:R-:W-:Y:S01]  /*56e40*/  ISETP.LT.AND P0, PT, R153, UR4, !P0 ;  /* 0x0000000499007c0c */ /* 0x000fe2000c701270 */
[----:B----4-:R-:W-:Y:S01]  /*56e50*/  IMAD.WIDE R14, R149, 0x4, R2 ;  /* 0x00000004950e7825 */ /* 0x010fe200078e0202 */
[----:B------:R-:W-:-:S03]  /*56e60*/  ULDC UR5, c[0x0][0x22c] ;  /* 0x00008b0000057ab9 */ /* 0x000fc60000000800 */
[----:B-1----:R-:W-:Y:S01]  /*56e70*/  IMAD.WIDE R10, R149, 0x4, R4 ;  /* 0x00000004950a7825 */ /* 0x002fe200078e0204 */
[----:B------:R-:W-:Y:S01]  /*56e80*/  @P4 STG.E desc[UR8][R14.64], R227 ;  /* 0x000000e30e004986 */ /* 0x000fe2000c101908 */
[----:B------:R-:W-:Y:S02]  /*56e90*/  ISETP.LT.AND P4, PT, R23, UR4, !P2 ;  /* 0x0000000417007c0c */ /* 0x000fe4000d781270 */
[C---:B------:R-:W-:Y:S01]  /*56ea0*/  IMAD.WIDE R12, R149.reuse, 0x4, R6 ;  /* 0x00000004950c7825 */ /* 0x040fe200078e0206 */
[----:B------:R1:W-:Y:S03]  /*56eb0*/  @P6 STG.E desc[UR8][R10.64], R223 ;  /* 0x000000df0a006986 */ /* 0x0003e6000c101908 */
[----:B------:R-:W-:Y:S01]  /*56ec0*/  VIADD R0, R22, 0xd8 ;  /* 0x000000d816007836 */ /* 0x000fe20000000000 */
[----:B------:R-:W-:Y:S01]  /*56ed0*/  ISETP.LT.AND P5, PT, R152, UR4, !P2 ;  /* 0x0000000498007c0c */ /* 0x000fe2000d7a1270 */
[----:B------:R3:W-:Y:S01]  /*56ee0*/  @P1 STG.E desc[UR8][R12.64], R219 ;  /* 0x000000db0c001986 */ /* 0x0007e2000c101908 */
[----:B------:R-:W-:Y:S01]  /*56ef0*/  ISETP.LT.AND P1, PT, R154, UR4, !P2 ;  /* 0x000000049a007c0c */ /* 0x000fe2000d721270 */
[----:B-1----:R-:W-:-:S02]  /*56f00*/  IMAD.WIDE R10, R149, 0x4, R8 ;  /* 0x00000004950a7825 */ /* 0x002fc400078e0208 */
[----:B------:R-:W4:Y:S01]  /*56f10*/  LDL.LU R149, [R1+0x13cc] ;  /* 0x0013cc0001957983 */ /* 0x000f220000300800 */
[----:B------:R-:W-:Y:S02]  /*56f20*/  ISETP.GE.AND P3, PT, R0, UR5, PT ;  /* 0x0000000500007c0c */ /* 0x000fe4000bf66270 */
[----:B------:R-:W-:Y:S01]  /*56f30*/  ISETP.LT.AND P2, PT, R153, UR4, !P2 ;  /* 0x0000000499007c0c */ /* 0x000fe2000d741270 */
[----:B------:R1:W-:Y:S01]  /*56f40*/  @P0 STG.E desc[UR8][R10.64], R215 ;  /* 0x000000d70a000986 */ /* 0x0003e2000c101908 */
[----:B------:R-:W-:Y:S01]  /*56f50*/  ISETP.LT.AND P0, PT, R23, UR4, !P3 ;  /* 0x0000000417007c0c */ /* 0x000fe2000df01270 */
[----:B---3--:R-:W-:Y:S01]  /*56f60*/  IMAD.WIDE R12, R150, 0x4, R2 ;  /* 0x00000004960c7825 */ /* 0x008fe200078e0202 */
[----:B------:R-:W-:-:S04]  /*56f70*/  ULDC UR5, c[0x0][0x22c] ;  /* 0x00008b0000057ab9 */ /* 0x000fc80000000800 */
[----:B------:R3:W-:Y:S01]  /*56f80*/  @P4 STG.E desc[UR8][R12.64], R211 ;  /* 0x000000d30c004986 */ /* 0x0007e2000c101908 */
[----:B------:R-:W-:Y:S01]  /*56f90*/  ISETP.LT.AND P4, PT, R152, UR4, !P3 ;  /* 0x0000000498007c0c */ /* 0x000fe2000df81270 */
[----:B------:R-:W-:-:S04]  /*56fa0*/  IMAD.WIDE R14, R150, 0x4, R4 ;  /* 0x00000004960e7825 */ /* 0x000fc800078e0204 */
[C---:B-1----:R-:W-:Y:S01]  /*56fb0*/  IMAD.WIDE R10, R150.reuse, 0x4, R6 ;  /* 0x00000004960a7825 */ /* 0x042fe200078e0206 */
[----:B------:R2:W-:Y:S03]  /*56fc0*/  @P5 STG.E desc[UR8][R14.64], R207 ;  /* 0x000000cf0e005986 */ /* 0x0005e6000c101908 */
[----:B---3--:R-:W-:Y:S02]  /*56fd0*/  IMAD.WIDE R12, R150, 0x4, R8 ;  /* 0x00000004960c7825 */ /* 0x008fe400078e0208 */
[----:B------:R-:W3:Y:S04]  /*56fe0*/  LDL.LU R150, [R1+0x13d8] ;  /* 0x0013d80001967983 */ /* 0x000ee80000300800 */
[----:B------:R1:W-:Y:S01]  /*56ff0*/  @P1 STG.E desc[UR8][R10.64], R203 ;  /* 0x000000cb0a001986 */ /* 0x0003e2000c101908 */
[----:B--2---:R-:W-:-:S03]  /*57000*/  IMAD.WIDE R14, R148, 0x4, R2 ;  /* 0x00000004940e7825 */ /* 0x004fc600078e0202 */
        /* <DEDUP_REMOVED lines=13> */
[C---:B------:R-:W-:Y:S01]  /*570e0*/  IMAD.WIDE R14, R151.reuse, 0x4, R4 ;  /* 0x00000004970e7825 */ /* 0x040fe200078e0204 */
[----:B------:R-:W-:Y:S01]  /*570f0*/  ISETP.LT.AND P0, PT, R152, UR4, !P6 ;  /* 0x0000000498007c0c */ /* 0x000fe2000f701270 */
[----:B------:R-:W-:Y:S01]  /*57100*/  ULDC UR5, c[0x0][0x22c] ;  /* 0x00008b0000057ab9 */ /* 0x000fe20000000800 */
[----:B------:R-:W-:Y:S01]  /*57110*/  ISETP.LT.AND P4, PT, R154, UR4, !P6 ;  /* 0x000000049a007c0c */ /* 0x000fe2000f781270 */
[----:B------:R1:W-:Y:S01]  /*57120*/  @P5 STG.E desc[UR8][R12.64], R184 ;  /* 0x000000b80c005986 */ /* 0x0003e2000c101908 */
[----:B------:R-:W-:Y:S01]  /*57130*/  IMAD.WIDE R16, R151, 0x4, R6 ;  /* 0x0000000497107825 */ /* 0x000fe200078e0206 */
[----:B------:R-:W-:-:S02]  /*57140*/  ISETP.LT.AND P6, PT, R153, UR4, !P6 ;  /* 0x0000000499007c0c */ /* 0x000fc4000f7c1270 */
[----:B------:R-:W-:Y:S02]  /*57150*/  ISETP.GE.AND P1, PT, R0, UR5, PT ;  /* 0x0000000500007c0c */ /* 0x000fe4000bf26270 */
[----:B------:R4:W-:Y:S01]  /*57160*/  @P3 STG.E desc[UR8][R10.64], R180 ;  /* 0x000000b40a003986 */ /* 0x0009e2000c101908 */
[----:B-1----:R-:W-:Y:S01]  /*57170*/  IMAD.WIDE R12, R151, 0x4, R2 ;  /* 0x00000004970c7825 */ /* 0x002fe200078e0202 */
[----:B------:R-:W-:Y:S01]  /*57180*/  ISETP.LT.AND P3, PT, R152, UR4, !P1 ;  /* 0x0000000498007c0c */ /* 0x000fe2000cf61270 */
[----:B------:R-:W-:-:S03]  /*57190*/  ULDC UR5, c[0x0][0x22c] ;  /* 0x00008b0000057ab9 */ /* 0x000fc60000000800 */
[----:B------:R1:W-:Y:S04]  /*571a0*/  @P2 STG.E desc[UR8][R12.64], R176 ;  /* 0x000000b00c002986 */ /* 0x0003e8000c101908 */
[----:B------:R1:W-:Y:S01]  /*571b0*/  @P0 STG.E desc[UR8][R14.64], R172 ;  /* 0x000000ac0e000986 */ /* 0x0003e2000c101908 */
[----:B------:R-:W-:-:S03]  /*571c0*/  ISETP.LT.AND P2, PT, R154, UR4, !P1 ;  /* 0x000000049a007c0c */ /* 0x000fc6000cf41270 */
[----:B------:R1:W-:Y:S01]  /*571d0*/  @P4 STG.E desc[UR8][R16.64], R168 ;  /* 0x000000a810004986 */ /* 0x0003e2000c101908 */
[----:B------:R-:W-:Y:S01]  /*571e0*/  ISETP.LT.AND P4, PT, R23, UR4, !P1 ;  /* 0x0000000417007c0c */ /* 0x000fe2000cf81270 */
[----:B----4-:R-:W-:Y:S01]  /*571f0*/  IMAD.WIDE R10, R151, 0x4, R8 ;  /* 0x00000004970a7825 */ /* 0x010fe200078e0208 */
[----:B------:R-:W-:-:S03]  /*57200*/  ISETP.LT.AND P1, PT, R153, UR4, !P1 ;  /* 0x0000000499007c0c */ /* 0x000fc6000cf21270 */
[----:B------:R-:W-:Y:S01]  /*57210*/  VIADD R0, R22, 0xdb ;  /* 0x000000db16007836 */ /* 0x000fe20000000000 */
[----:B------:R4:W-:Y:S01]  /*57220*/  @P6 STG.E desc[UR8][R10.64], R164 ;  /* 0x000000a40a006986 */ /* 0x0009e2000c101908 */
[----:B-1----:R-:W-:-:S04]  /*57230*/  IMAD.WIDE R12, R149, 0x4, R2 ;  /* 0x00000004950c7825 */ /* 0x002fc800078e0202 */
[----:B------:R-:W-:Y:S01]  /*57240*/  IMAD.WIDE R14, R149, 0x4, R4 ;  /* 0x00000004950e7825 */ /* 0x000fe200078e0204 */
[----:B------:R-:W-:-:S03]  /*57250*/  ISETP.GE.AND P5, PT, R0, UR5, PT ;  /* 0x0000000500007c0c */ /* 0x000fc6000bfa6270 */
[----:B------:R-:W-:-:S04]  /*57260*/  IMAD.WIDE R16, R149, 0x4, R6 ;  /* 0x0000000495107825 */ /* 0x000fc800078e0206 */
[----:B----4-:R-:W-:Y:S01]  /*57270*/  IMAD.WIDE R10, R149, 0x4, R8 ;  /* 0x00000004950a7825 */ /* 0x010fe200078e0208 */
[----:B------:R-:W-:Y:S01]  /*57280*/  @P4 STG.E desc[UR8][R12.64], R193 ;  /* 0x000000c10c004986 */ /* 0x000fe2000c101908 */
[----:B------:R-:W-:-:S03]  /*57290*/  ULDC UR5, c[0x0][0x22c] ;  /* 0x00008b0000057ab9 */ /* 0x000fc60000000800 */
[----:B------:R-:W4:Y:S01]  /*572a0*/  LDL.LU R149, [R1+0x13d0] ;  /* 0x0013d00001957983 */ /* 0x000f220000300800 */
[----:B------:R-:W-:-:S03]  /*572b0*/  ISETP.LT.AND P4, PT, R152, UR4, !P5 ;  /* 0x0000000498007c0c */ /* 0x000fc6000ef81270 */
[----:B------:R1:W-:Y:S01]  /*572c0*/  @P3 STG.E desc[UR8][R14.64], R189 ;  /* 0x000000bd0e003986 */ /* 0x0003e2000c101908 */
[----:B------:R-:W-:-:S03]  /*572d0*/  ISETP.LT.AND P3, PT, R154, UR4, !P5 ;  /* 0x000000049a007c0c */ /* 0x000fc6000ef61270 */
[----:B------:R-:W-:Y:S01]  /*572e0*/  @P2 STG.E desc[UR8][R16.64], R185 ;  /* 0x000000b910002986 */ /* 0x000fe2000c101908 */
[----:B------:R-:W-:-:S03]  /*572f0*/  ISETP.LT.AND P2, PT, R23, UR4, !P5 ;  /* 0x0000000417007c0c */ /* 0x000fc6000ef41270 */
[----:B------:R1:W-:Y:S01]  /*57300*/  @P1 STG.E desc[UR8][R10.64], R181 ;  /* 0x000000b50a001986 */ /* 0x0003e2000c101908 */
[----:B------:R-:W-:Y:S01]  /*57310*/  ISETP.LT.AND P1, PT, R153, UR4, !P5 ;  /* 0x0000000499007c0c */ /* 0x000fe2000ef21270 */
[----:B---3--:R-:W-:-:S04]  /*57320*/  IMAD.WIDE R18, R150, 0x4, R2 ;  /* 0x0000000496127825 */ /* 0x008fc800078e0202 */
[----:B-1----:R-:W-:-:S04]  /*57330*/  IMAD.WIDE R14, R150, 0x4, R4 ;  /* 0x00000004960e7825 */ /* 0x002fc800078e0204 */
[----:B------:R-:W-:-:S04]  /*57340*/  IMAD.WIDE R12, R150, 0x4, R6 ;  /* 0x00000004960c7825 */ /* 0x000fc800078e0206 */
[----:B------:R-:W-:Y:S02]  /*57350*/  IMAD.WIDE R10, R150, 0x4, R8 ;  /* 0x00000004960a7825 */ /* 0x000fe400078e0208 */
[----:B------:R-:W3:Y:S04]  /*57360*/  LDL.LU R150, [R1+0x13c0] ;  /* 0x0013c00001967983 */ /* 0x000ee80000300800 */
[----:B------:R-:W-:Y:S04]  /*57370*/  @P2 STG.E desc[UR8][R18.64], R177 ;  /* 0x000000b112002986 */ /* 0x000fe8000c101908 */
[----:B------:R1:W-:Y:S04]  /*57380*/  @P4 STG.E desc[UR8][R14.64], R173 ;  /* 0x000000ad0e004986 */ /* 0x0003e8000c101908 */
[----:B------:R-:W-:Y:S04]  /*57390*/  @P3 STG.E desc[UR8][R12.64], R169 ;  /* 0x000000a90c003986 */ /* 0x000fe8000c101908 */
[----:B------:R1:W-:Y:S01]  /*573a0*/  @P1 STG.E desc[UR8][R10.64], R165 ;  /* 0x000000a50a001986 */ /* 0x0003e2000c101908 */
[----:B--2---:R-:W-:-:S04]  /*573b0*/  IMAD.WIDE R16, R148, 0x4, R2 ;  /* 0x0000000494107825 */ /* 0x004fc800078e0202 */
[----:B-1----:R-:W-:-:S04]  /*573c0*/  IMAD.WIDE R14, R148, 0x4, R4 ;  /* 0x00000004940e7825 */ /* 0x002fc800078e0204 */
[----:B------:R-:W-:-:S04]  /*573d0*/  IMAD.WIDE R10, R148, 0x4, R6 ;  /* 0x00000004940a7825 */ /* 0x000fc800078e0206 */
[----:B------:R-:W-:Y:S02]  /*573e0*/  IMAD.WIDE R12, R148, 0x4, R8 ;  /* 0x00000004940c7825 */ /* 0x000fe400078e0208 */
[----:B------:R-:W2:Y:S02]  /*573f0*/  LDL.LU R148, [R1+0x13b8] ;  /* 0x0013b80001947983 */ /* 0x000ea40000300800 */
[----:B------:R-:W-:-:S05]  /*57400*/  VIADD R0, R22, 0xdc ;  /* 0x000000dc16007836 */ /* 0x000fca0000000000 */
[----:B------:R-:W-:Y:S01]  /*57410*/  ISETP.GE.AND P0, PT, R0, UR5, PT ;  /* 0x0000000500007c0c */ /* 0x000fe2000bf06270 */
[----:B------:R-:W-:Y:S01]  /*57420*/  VIADD R0, R22, 0xdd ;  /* 0x000000dd16007836 */ /* 0x000fe20000000000 */
[----:B------:R-:W-:Y:S02]  /*57430*/  ULDC UR5, c[0x0][0x22c] ;  /* 0x00008b0000057ab9 */ /* 0x000fe40000000800 */
[----:B------:R-:W-:Y:S02]  /*57440*/  ISETP.LT.AND P6, PT, R23, UR4, !P0 ;  /* 0x0000000417007c0c */ /* 0x000fe4000c7c1270 */
[----:B------:R-:W-:Y:S02]  /*57450*/  ISETP.GE.AND P5, PT, R0, UR5, PT ;  /* 0x0000000500007c0c */ /* 0x000fe4000bfa6270 */
[----:B------:R-:W-:Y:S02]  /*57460*/  ISETP.LT.AND P1, PT, R152, UR4, !P0 ;  /* 0x0000000498007c0c */ /* 0x000fe4000c721270 */
[----:B------:R-:W-:Y:S01]  /*57470*/  ISETP.LT.AND P3, PT, R154, UR4, !P0 ;  /* 0x000000049a007c0c */ /* 0x000fe2000c761270 */
[----:B------:R-:W-:Y:S01]  /*57480*/  VIADD R0, R22, 0xde ;  /* 0x000000de16007836 */ /* 0x000fe20000000000 */
[----:B------:R-:W-:Y:S01]  /*57490*/  ISETP.LT.AND P0, PT, R153, UR4, !P0 ;  /* 0x0000000499007c0c */ /* 0x000fe2000c701270 */
[----:B------:R-:W-:Y:S01]  /*574a0*/  ULDC UR5, c[0x0][0x22c] ;  /* 0x00008b0000057ab9 */ /* 0x000fe20000000800 */
[----:B------:R-:W-:-:S03]  /*574b0*/  ISETP.LT.AND P4, PT, R23, UR4, !P5 ;  /* 0x0000000417007c0c */ /* 0x000fc6000ef81270 */
[----:B------:R4:W-:Y:S01]  /*574c0*/  @P6 STG.E desc[UR8][R16.64], R194 ;  /* 0x000000c210006986 */ /* 0x0009e2000c101908 */
[----:B------:R-:W-:-:S03]  /*574d0*/  ISETP.LT.AND P6, PT, R152, UR4, !P5 ;  /* 0x0000000498007c0c */ /* 0x000fc6000efc1270 */
[----:B------:R1:W-:Y:S01]  /*574e0*/  @P1 STG.E desc[UR8][R14.64], R190 ;  /* 0x000000be0e001986 */ /* 0x0003e2000c101908 */
[----:B------:R-:W-:Y:S01]  /*574f0*/  ISETP.GE.AND P2, PT, R0, UR5, PT ;  /* 0x0000000500007c0c */ /* 0x000fe2000bf46270 */
[----:B------:R-:W-:Y:S01]  /*57500*/  VIADD R25, R22, 0xdf ;  /* 0x000000df16197836 */ /* 0x000fe20000000000 */
[----:B------:R-:W-:Y:S01]  /*57510*/  ULDC UR5, c[0x0][0x22c] ;  /* 0x00008b0000057ab9 */ /* 0x000fe20000000800 */
[----:B------:R3:W-:Y:S04]  /*57520*/  @P3 STG.E desc[UR8][R10.64], R186 ;  /* 0x000000ba0a003986 */ /* 0x0007e8000c101908 */
[----:B------:R3:W-:Y:S01]  /*57530*/  @P0 STG.E desc[UR8][R12.64], R182 ;  /* 0x000000b60c000986 */ /* 0x0007e2000c101908 */
[----:B------:R-:W-:Y:S02]  /*57540*/  ISETP.LT.AND P0, PT, R23, UR4, !P2 ;  /* 0x0000000417007c0c */ /* 0x000fe4000d701270 */
[----:B------:R-:W-:Y:S01]  /*57550*/  ISETP.LT.AND P1, PT, R152, UR4, !P2 ;  /* 0x0000000498007c0c */ /* 0x000fe2000d721270 */
[----:B----4-:R-:W-:-:S04]  /*57560*/  IMAD.WIDE R16, R149, 0x4, R2 ;  /* 0x0000000495107825 */ /* 0x010fc800078e0202 */
[C---:B------:R-:W-:Y:S01]  /*57570*/  IMAD.WIDE R18, R149.reuse, 0x4, R4 ;  /* 0x0000000495127825 */ /* 0x040fe200078e0204 */
[----:B------:R4:W-:Y:S03]  /*57580*/  @P4 STG.E desc[UR8][R16.64], R178 ;  /* 0x000000b210004986 */ /* 0x0009e6000c101908 */
[----:B------:R-:W-:-:S04]  /*57590*/  IMAD.WIDE R20, R149, 0x4, R6 ;  /* 0x0000000495147825 */ /* 0x000fc800078e0206 */
[----:B-1----:R-:W-:Y:S02]  /*575a0*/  IMAD.WIDE R14, R149, 0x4, R8 ;  /* 0x00000004950e7825 */ /* 0x002fe400078e0208 */
[----:B------:R-:W2:Y:S01]  /*575b0*/  LDL.LU R149, [R1+0x13b4] ;  /* 0x0013b40001957983 */ /* 0x000ea20000300800 */
[C---:B------:R-:W-:Y:S02]  /*575c0*/  ISETP.LT.AND P4, PT, R154.reuse, UR4, !P5 ;  /* 0x000000049a007c0c */ /* 0x040fe4000ef81270 */
[----:B------:R-:W-:Y:S01]  /*575d0*/  ISETP.LT.AND P5, PT, R153, UR4, !P5 ;  /* 0x0000000499007c0c */ /* 0x000fe2000efa1270 */
[----:B------:R1:W-:Y:S01]  /*575e0*/  @P6 STG.E desc[UR8][R18.64], R174 ;  /* 0x000000ae12006986 */ /* 0x0003e2000c101908 */
[----:B------:R-:W-:-:S09]  /*575f0*/  ISETP.LT.AND P6, PT, R154, UR4, !P2 ;  /* 0x000000049a007c0c */ /* 0x000fd2000d7c1270 */
[----:B------:R-:W-:Y:S04]  /*57600*/  @P4 STG.E desc[UR8][R20.64], R170 ;  /* 0x000000aa14004986 */ /* 0x000fe8000c101908 */
[----:B------:R2:W-:Y:S01]  /*57610*/  @P5 STG.E desc[UR8][R14.64], R166 ;  /* 0x000000a60e005986 */ /* 0x0005e2000c101908 */
[----:B---3--:R-:W-:-:S04]  /*57620*/  IMAD.WIDE R10, R150, 0x4, R2 ;  /* 0x00000004960a7825 */ /* 0x008fc800078e0202 */
[----:B------:R-:W-:-:S04]  /*57630*/  IMAD.WIDE R12, R150, 0x4, R4 ;  /* 0x00000004960c7825 */ /* 0x000fc800078e0204 */
[----:B----4-:R-:W-:-:S04]  /*57640*/  IMAD.WIDE R16, R150, 0x4, R6 ;  /* 0x0000000496107825 */ /* 0x010fc800078e0206 */
[----:B-1----:R-:W-:Y:S02]  /*57650*/  IMAD.WIDE R18, R150, 0x4, R8 ;  /* 0x0000000496127825 */ /* 0x002fe400078e0208 */
[----:B------:R-:W3:Y:S04]  /*57660*/  LDL.LU R150, [R1+0x13b0] ;  /* 0x0013b00001967983 */ /* 0x000ee80000300800 */
[----:B------:R1:W-:Y:S04]  /*57670*/  @P0 STG.E desc[UR8][R10.64], R195 ;  /* 0x000000c30a000986 */ /* 0x0003e8000c101908 */
[----:B------:R4:W-:Y:S04]  /*57680*/  @P1 STG.E desc[UR8][R12.64], R191 ;  /* 0x000000bf0c001986 */ /* 0x0009e8000c101908 */
[----:B------:R4:W-:Y:S01]  /*57690*/  @P6 STG.E desc[UR8][R16.64], R187 ;  /* 0x000000bb10006986 */ /* 0x0009e2000c101908 */
[----:B--2---:R-:W-:-:S04]  /*576a0*/  IMAD.WIDE R14, R148, 0x4, R2 ;  /* 0x00000004940e7825 */ /* 0x004fc800078e0202 */
[----:B-1----:R-:W-:-:S04]  /*576b0*/  IMAD.WIDE R10, R148, 0x4, R4 ;  /* 0x00000004940a7825 */ /* 0x002fc800078e0204 */
[----:B----4-:R-:W-:-:S04]  /*576c0*/  IMAD.WIDE R12, R148, 0x4, R6 ;  /* 0x00000004940c7825 */ /* 0x010fc800078e0206 */
[----:B------:R-:W-:Y:S02]  /*576d0*/  IMAD.WIDE R16, R148, 0x4, R8 ;  /* 0x0000000494107825 */ /* 0x000fe400078e0208 */
[----:B------:R-:W2:Y:S01]  /*576e0*/  LDL.LU R148, [R1+0x13a8] ;  /* 0x0013a80001947983 */ /* 0x000ea20000300800 */
[----:B------:R-:W-:Y:S01]  /*576f0*/  ISETP.GE.AND P3, PT, R25, UR5, PT ;  /* 0x0000000519007c0c */ /* 0x000fe2000bf66270 */
[----:B------:R-:W-:Y:S01]  /*57700*/  VIADD R0, R22, 0xe0 ;  /* 0x000000e016007836 */ /* 0x000fe20000000000 */
[----:B------:R-:W-:Y:S01]  /*57710*/  ISETP.LT.AND P2, PT, R153, UR4, !P2 ;  /* 0x0000000499007c0c */ /* 0x000fe2000d741270 */
[----:B------:R-:W-:Y:S01]  /*57720*/  ULDC UR5, c[0x0][0x22c] ;  /* 0x00008b0000057ab9 */ /* 0x000fe20000000800 */
[----:B------:R-:W-:Y:S01]  /*57730*/  ISETP.LT.AND P5, PT, R23, UR4, !P3 ;  /* 0x0000000417007c0c */ /* 0x000fe2000dfa1270 */
[----:B------:R-:W4:Y:S01]  /*57740*/  LDL.LU R151, [R1+0x13a4] ;  /* 0x0013a40001977983 */ /* 0x000f220000300800 */
[----:B------:R-:W-:Y:S02]  /*57750*/  ISETP.LT.AND P1, PT, R152, UR4, !P3 ;  /* 0x0000000498007c0c */ /* 0x000fe4000df21270 */
[----:B------:R-:W-:-:S02]  /*57760*/  ISETP.LT.AND P6, PT, R154, UR4, !P3 ;  /* 0x000000049a007c0c */ /* 0x000fc4000dfc1270 */
[----:B------:R-:W-:Y:S02]  /*57770*/  ISETP.GE.AND P4, PT, R0, UR5, PT ;  /* 0x0000000500007c0c */ /* 0x000fe4000bf86270 */
[----:B------:R-:W-:-:S03]  /*57780*/  ISETP.LT.AND P3, PT, R153, UR4, !P3 ;  /* 0x0000000499007c0c */ /* 0x000fc6000df61270 */
[----:B------:R-:W-:Y:S01]  /*57790*/  @P2 STG.E desc[UR8][R18.64], R183 ;  /* 0x000000b712002986 */ /* 0x000fe2000c101908 */
[----:B------:R-:W-:Y:S01]  /*577a0*/  VIADD R0, R22, 0xe1 ;  /* 0x000000e116007836 */ /* 0x000fe20000000000 */
[----:B------:R-:W-:Y:S02]  /*577b0*/  ULDC UR5, c[0x0][0x22c] ;  /* 0x00008b0000057ab9 */ /* 0x000fe40000000800 */
[----:B------:R1:W-:Y:S01]  /*577c0*/  @P5 STG.E desc[UR8][R14.64], R179 ;  /* 0x000000b30e005986 */ /* 0x0003e2000c101908 */
[----:B------:R-:W-:-:S03]  /*577d0*/  ISETP.LT.AND P5, PT, R23, UR4, !P4 ;  /* 0x0000000417007c0c */ /* 0x000fc6000e7a1270 */
[----:B------:R1:W-:Y:S01]  /*577e0*/  @P1 STG.E desc[UR8][R10.64], R175 ;  /* 0x000000af0a001986 */ /* 0x0003e2000c101908 */
[----:B------:R-:W-:-:S03]  /*577f0*/  ISETP.LT.AND P1, PT, R152, UR4, !P4 ;  /* 0x0000000498007c0c */ /* 0x000fc6000e721270 */
[----:B------:R1:W-:Y:S01]  /*57800*/  @P6 STG.E desc[UR8][R12.64], R171 ;  /* 0x000000ab0c006986 */ /* 0x0003e2000c101908 */
[----:B------:R-:W-:Y:S02]  /*57810*/  ISETP.GE.AND P0, PT, R0, UR5, PT ;  /* 0x0000000500007c0c */ /* 0x000fe4000bf06270 */
[----:B------:R-:W-:Y:S01]  /*57820*/  ISETP.LT.AND P6, PT, R154, UR4, !P4 ;  /* 0x000000049a007c0c */ /* 0x000fe2000e7c1270 */
[----:B------:R3:W-:Y:S01]  /*57830*/  @P3 STG.E desc[UR8][R16.64], R167 ;  /* 0x000000a710003986 */ /* 0x0007e2000c101908 */
[----:B------:R-:W-:Y:S01]  /*57840*/  ISETP.LT.AND P4, PT, R153, UR4, !P4 ;  /* 0x0000000499007c0c */ /* 0x000fe2000e781270 */
[----:B-1----:R-:W-:-:S04]  /*57850*/  IMAD.WIDE R14, R149, 0x4, R2 ;  /* 0x00000004950e7825 */ /* 0x002fc800078e0202 */
[----:B------:R-:W-:-:S04]  /*57860*/  IMAD.WIDE R18, R149, 0x4, R4 ;  /* 0x0000000495127825 */ /* 0x000fc800078e0204 */
[----:B------:R-:W-:-:S04]  /*57870*/  IMAD.WIDE R10, R149, 0x4, R6 ;  /* 0x00000004950a7825 */ /* 0x000fc800078e0206 */
[----:B------:R-:W-:Y:S01]  /*57880*/  IMAD.WIDE R12, R149, 0x4, R8 ;  /* 0x00000004950c7825 */ /* 0x000fe200078e0208 */
[----:B------:R-:W-:Y:S01]  /*57890*/  ULDC UR5, c[0x0][0x22c] ;  /* 0x00008b0000057ab9 */ /* 0x000fe20000000800 */
[----:B------:R-:W4:Y:S01]  /*578a0*/  LDL.LU R149, [R1+0x13a0] ;  /* 0x0013a00001957983 */ /* 0x000f220000300800 */
[----:B------:R-:W-:-:S03]  /*578b0*/  ISETP.LT.AND P3, PT, R23, UR4, !P0 ;  /* 0x0000000417007c0c */ /* 0x000fc6000c761270 */
[----:B------:R1:W-:Y:S04]  /*578c0*/  @P5 STG.E desc[UR8][R14.64], R160 ;  /* 0x000000a00e005986 */ /* 0x0003e8000c101908 */
[----:B------:R1:W-:Y:S01]  /*578d0*/  @P1 STG.E desc[UR8][R18.64], R156 ;  /* 0x0000009c12001986 */ /* 0x0003e2000c101908 */
[----:B------:R-:W-:-:S03]  /*578e0*/  ISETP.LT.AND P1, PT, R152, UR4, !P0 ;  /* 0x0000000498007c0c */ /* 0x000fc6000c721270 */
[----:B------:R2:W-:Y:S04]  /*578f0*/  @P6 STG.E desc[UR8][R10.64], R132 ;  /* 0x000000840a006986 */ /* 0x0005e8000c101908 */
[----:B------:R2:W-:Y:S01]  /*57900*/  @P4 STG.E desc[UR8][R12.64], R28 ;  /* 0x0000001c0c004986 */ /* 0x0005e2000c101908 */
[----:B---3--:R-:W-:-:S04]  /*57910*/  IMAD.WIDE R16, R150, 0x4, R2 ;  /* 0x0000000496107825 */ /* 0x008fc800078e0202 */
[----:B-1----:R-:W-:-:S04]  /*57920*/  IMAD.WIDE R14, R150, 0x4, R4 ;  /* 0x00000004960e7825 */ /* 0x002fc800078e0204 */
[----:B------:R-:W-:-:S04]  /*57930*/  IMAD.WIDE R18, R150, 0x4, R6 ;  /* 0x0000000496127825 */ /* 0x000fc800078e0206 */
[----:B------:R-:W-:Y:S02]  /*57940*/  IMAD.WIDE R20, R150, 0x4, R8 ;  /* 0x0000000496147825 */ /* 0x000fe400078e0208 */
[----:B------:R-:W3:Y:S04]  /*57950*/  LDL.LU R150, [R1+0x1394] ;  /* 0x0013940001967983 */ /* 0x000ee80000300800 */
[----:B------:R-:W-:Y:S04]  /*57960*/  @P3 STG.E desc[UR8][R16.64], R32 ;  /* 0x0000002010003986 */ /* 0x000fe8000c101908 */
[----:B------:R1:W-:Y:S01]  /*57970*/  @P1 STG.E desc[UR8][R14.64], R36 ;  /* 0x000000240e001986 */ /* 0x0003e2000c101908 */
[----:B--2---:R-:W-:-:S04]  /*57980*/  IMAD.WIDE R10, R148, 0x4, R2 ;  /* 0x00000004940a7825 */ /* 0x004fc800078e0202 */
[----:B------:R-:W-:-:S04]  /*57990*/  IMAD.WIDE R12, R148, 0x4, R4 ;  /* 0x00000004940c7825 */ /* 0x000fc800078e0204 */
[----:B-1----:R-:W-:-:S04]  /*579a0*/  IMAD.WIDE R14, R148, 0x4, R6 ;  /* 0x00000004940e7825 */ /* 0x002fc800078e0206 */
[----:B------:R-:W-:Y:S02]  /*579b0*/  IMAD.WIDE R16, R148, 0x4, R8 ;  /* 0x0000000494107825 */ /* 0x000fe400078e0208 */
[----:B------:R-:W2:Y:S02]  /*579c0*/  LDL.LU R148, [R1+0x1390] ;  /* 0x0013900001947983 */ /* 0x000ea40000300800 */
        /* <DEDUP_REMOVED lines=9> */
[----:B------:R4:W-:Y:S01]  /*57a60*/  @P4 STG.E desc[UR8][R18.64], R56 ;  /* 0x0000003812004986 */ /* 0x0009e2000c101908 */
[----:B------:R-:W-:Y:S01]  /*57a70*/  VIADD R0, R22, 0xe4 ;  /* 0x000000e416007836 */ /* 0x000fe20000000000 */
[----:B------:R-:W-:Y:S02]  /*57a80*/  ULDC UR5, c[0x0][0x22c] ;  /* 0x00008b0000057ab9 */ /* 0x000fe40000000800 */
[----:B------:R1:W-:Y:S01]  /*57a90*/  @P0 STG.E desc[UR8][R20.64], R52 ;  /* 0x0000003414000986 */ /* 0x0003e2000c101908 */
[----:B------:R-:W-:-:S02]  /*57aa0*/  ISETP.LT.AND P0, PT, R154, UR4, !P2 ;  /* 0x000000049a007c0c */ /* 0x000fc4000d701270 */
[----:B------:R-:W-:Y:S01]  /*57ab0*/  ISETP.LT.AND P2, PT, R153, UR4, !P2 ;  /* 0x0000000499007c0c */ /* 0x000fe2000d741270 */
[----:B------:R1:W-:Y:S01]  /*57ac0*/  @P3 STG.E desc[UR8][R10.64], R161 ;  /* 0x000000a10a003986 */ /* 0x0003e2000c101908 */
[----:B------:R-:W-:Y:S02]  /*57ad0*/  ISETP.LT.AND P3, PT, R23, UR4, !P5 ;  /* 0x0000000417007c0c */ /* 0x000fe4000ef61270 */
[----:B------:R-:W-:Y:S01]  /*57ae0*/  ISETP.LT.AND P4, PT, R152, UR4, !P5 ;  /* 0x0000000498007c0c */ /* 0x000fe2000ef81270 */
[----:B------:R1:W-:Y:S01]  /*57af0*/  @P6 STG.E desc[UR8][R12.64], R157 ;  /* 0x0000009d0c006986 */ /* 0x0003e2000c101908 */
[C---:B----4-:R-:W-:Y:S01]  /*57b00*/  IMAD.WIDE R18, R151.reuse, 0x4, R2 ;  /* 0x0000000497127825 */ /* 0x050fe200078e0202 */
[----:B------:R-:W-:Y:S01]  /*57b10*/  ISETP.GE.AND P1, PT, R0, UR5, PT ;  /* 0x0000000500007c0c */ /* 0x000fe2000bf26270 */
[----:B------:R-:W-:Y:S01]  /*57b20*/  ULDC UR5, c[0x0][0x22c] ;  /* 0x00008b0000057ab9 */ /* 0x000fe20000000800 */
[----:B------:R-:W-:Y:S01]  /*57b30*/  ISETP.LT.AND P6, PT, R154, UR4, !P5 ;  /* 0x000000049a007c0c */ /* 0x000fe2000efc1270 */
[----:B-1----:R-:W-:Y:S01]  /*57b40*/  IMAD.WIDE R20, R151, 0x4, R4 ;  /* 0x0000000497147825 */ /* 0x002fe200078e0204 */
[----:B------:R1:W-:Y:S01]  /*57b50*/  @P0 STG.E desc[UR8][R14.64], R133 ;  /* 0x000000850e000986 */ /* 0x0003e2000c101908 */
[----:B------:R-:W-:-:S03]  /*57b60*/  ISETP.LT.AND P5, PT, R153, UR4, !P5 ;  /* 0x0000000499007c0c */ /* 0x000fc6000efa1270 */
[----:B------:R4:W-:Y:S01]  /*57b70*/  @P2 STG.E desc[UR8][R16.64], R29 ;  /* 0x0000001d10002986 */ /* 0x0009e2000c101908 */
[----:B------:R-:W-:-:S03]  /*57b80*/  ISETP.LT.AND P2, PT, R23, UR4, !P1 ;  /* 0x0000000417007c0c */ /* 0x000fc6000cf41270 */
[----:B------:R4:W-:Y:S01]  /*57b90*/  @P3 STG.E desc[UR8][R18.64], R33 ;  /* 0x0000002112003986 */ /* 0x0009e2000c101908 */
[----:B------:R-:W-:-:S03]  /*57ba0*/  ISETP.LT.AND P3, PT, R152, UR4, !P1 ;  /* 0x0000000498007c0c */ /* 0x000fc6000cf61270 */
[----:B------:R-:W-:Y:S01]  /*57bb0*/  @P4 STG.E desc[UR8][R20.64], R37 ;  /* 0x0000002514004986 */ /* 0x000fe2000c101908 */
[----:B------:R-:W-:Y:S01]  /*57bc0*/  ISETP.LT.AND P4, PT, R154, UR4, !P1 ;  /* 0x000000049a007c0c */ /* 0x000fe2000cf81270 */
[----:B------:R-:W-:-:S04]  /*57bd0*/  IMAD.WIDE R10, R151, 0x4, R6 ;  /* 0x00000004970a7825 */ /* 0x000fc800078e0206 */
[----:B------:R-:W-:Y:S02]  /*57be0*/  VIADD R0, R22, 0xe5 ;  /* 0x000000e516007836 */ /* 0x000fe40000000000 */
[----:B------:R-:W-:Y:S01]  /*57bf0*/  IMAD.WIDE R12, R151, 0x4, R8 ;  /* 0x00000004970c7825 */ /* 0x000fe200078e0208 */
[----:B------:R4:W-:Y:S03]  /*57c00*/  @P6 STG.E desc[UR8][R10.64], R57 ;  /* 0x000000390a006986 */ /* 0x0009e6000c101908 */
[----:B-1----:R-:W-:Y:S01]  /*57c10*/  IMAD.WIDE R14, R149, 0x4, R2 ;  /* 0x00000004950e7825 */ /* 0x002fe200078e0202 */
[----:B------:R-:W-:-:S03]  /*57c20*/  ISETP.GE.AND P0, PT, R0, UR5, PT ;  /* 0x0000000500007c0c */ /* 0x000fc6000bf06270 */
[C---:B----4-:R-:W-:Y:S01]  /*57c30*/  IMAD.WIDE R16, R149.reuse, 0x4, R4 ;  /* 0x0000000495107825 */ /* 0x050fe200078e0204 */
[----:B------:R1:W-:Y:S03]  /*57c40*/  @P5 STG.E desc[UR8][R12.64], R53 ;  /* 0x000000350c005986 */ /* 0x0003e6000c101908 */
[C---:B------:R-:W-:Y:S01]  /*57c50*/  IMAD.WIDE R18, R149.reuse, 0x4, R6 ;  /* 0x0000000495127825 */ /* 0x040fe200078e0206 */
[----:B------:R4:W-:Y:S03]  /*57c60*/  @P2 STG.E desc[UR8][R14.64], R162 ;  /* 0x000000a20e002986 */ /* 0x0009e6000c101908 */
[----:B------:R-:W-:Y:S01]  /*57c70*/  IMAD.WIDE R10, R149, 0x4, R8 ;  /* 0x00000004950a7825 */ /* 0x000fe200078e0208 */
[----:B------:R-:W-:Y:S01]  /*57c80*/  ISETP.LT.AND P1, PT, R153, UR4, !P1 ;  /* 0x0000000499007c0c */ /* 0x000fe2000cf21270 */
[----:B------:R-:W2:Y:S01]  /*57c90*/  LDL.LU R149, [R1+0x1388] ;  /* 0x0013880001957983 */ /* 0x000ea20000300800 */
[----:B------:R-:W-:Y:S01]  /*57ca0*/  ISETP.LT.AND P2, PT, R23, UR4, !P0 ;  /* 0x0000000417007c0c */ /* 0x000fe2000c741270 */
[----:B---3--:R-:W-:-:S02]  /*57cb0*/  IMAD.WIDE R20, R150, 0x4, R2 ;  /* 0x0000000496147825 */ /* 0x008fc400078e0202 */
[----:B------:R3:W-:Y:S01]  /*57cc0*/  @P3 STG.E desc[UR8][R16.64], R158 ;  /* 0x0000009e10003986 */ /* 0x0007e2000c101908 */
[----:B------:R-:W-:-:S03]  /*57cd0*/  ULDC UR5, c[0x0][0x22c] ;  /* 0x00008b0000057ab9 */ /* 0x000fc60000000800 */
[----:B------:R2:W-:Y:S01]  /*57ce0*/  @P4 STG.E desc[UR8][R18.64], R134 ;  /* 0x0000008612004986 */ /* 0x0005e2000c101908 */
[----:B------:R-:W-:Y:S01]  /*57cf0*/  ISETP.LT.AND P4, PT, R152, UR4, !P0 ;  /* 0x0000000498007c0c */ /* 0x000fe2000c781270 */
[----:B-1----:R-:W-:-:S04]  /*57d00*/  IMAD.WIDE R12, R150, 0x4, R4 ;  /* 0x00000004960c7825 */ /* 0x002fc800078e0204 */
[----:B----4-:R-:W-:-:S04]  /*57d10*/  IMAD.WIDE R14, R150, 0x4, R6 ;  /* 0x00000004960e7825 */ /* 0x010fc800078e0206 */
[----:B---3--:R-:W-:Y:S02]  /*57d20*/  IMAD.WIDE R16, R150, 0x4, R8 ;  /* 0x0000000496107825 */ /* 0x008fe400078e0208 */
        /* <DEDUP_REMOVED lines=9> */
[----:B------:R-:W-:Y:S02]  /*57dc0*/  ISETP.LT.AND P5, PT, R154, UR4, !P0 ;  /* 0x000000049a007c0c */ /* 0x000fe4000c7a1270 */
[----:B------:R-:W-:Y:S01]  /*57dd0*/  ISETP.LT.AND P0, PT, R153, UR4, !P0 ;  /* 0x0000000499007c0c */ /* 0x000fe2000c701270 */
[----:B------:R-:W-:Y:S01]  /*57de0*/  VIADD R0, R22, 0xe6 ;  /* 0x000000e616007836 */ /* 0x000fe20000000000 */
[----:B------:R-:W4:Y:S04]  /*57df0*/  LDL.LU R151, [R1+0x1378] ;  /* 0x0013780001977983 */ /* 0x000f280000300800 */
[----:B------:R-:W-:Y:S01]  /*57e00*/  ISETP.GE.AND P6, PT, R0, UR5, PT ;  /* 0x0000000500007c0c */ /* 0x000fe2000bfc6270 */
[----:B------:R-:W-:Y:S01]  /*57e10*/  VIADD R0, R22, 0xe7 ;  /* 0x000000e716007836 */ /* 0x000fe20000000000 */
[----:B------:R-:W-:-:S02]  /*57e20*/  ULDC UR5, c[0x0][0x22c] ;  /* 0x00008b0000057ab9 */ /* 0x000fc40000000800 */
[----:B------:R-:W-:Y:S01]  /*57e30*/  ISETP.LT.AND P3, PT, R23, UR4, !P6 ;  /* 0x0000000417007c0c */ /* 0x000fe2000f761270 */
[----:B------:R1:W-:Y:S01]  /*57e40*/  @P5 STG.E desc[UR8][R14.64], R58 ;  /* 0x0000003a0e005986 */ /* 0x0003e2000c101908 */
[----:B------:R-:W-:Y:S02]  /*57e50*/  ISETP.GE.AND P1, PT, R0, UR5, PT ;  /* 0x0000000500007c0c */ /* 0x000fe4000bf26270 */
[----:B------:R-:W-:Y:S01]  /*57e60*/  ISETP.LT.AND P2, PT, R152, UR4, !P6 ;  /* 0x0000000498007c0c */ /* 0x000fe2000f741270 */
[----:B------:R1:W-:Y:S01]  /*57e70*/  @P0 STG.E desc[UR8][R16.64], R54 ;  /* 0x0000003610000986 */ /* 0x0003e2000c101908 */
[----:B------:R-:W-:Y:S01]  /*57e80*/  ISETP.LT.AND P0, PT, R154, UR4, !P6 ;  /* 0x000000049a007c0c */ /* 0x000fe2000f701270 */
[----:B------:R-:W-:Y:S01]  /*57e90*/  VIADD R0, R22, 0xe8 ;  /* 0x000000e816007836 */ /* 0x000fe20000000000 */
[----:B------:R-:W-:Y:S01]  /*57ea0*/  ISETP.LT.AND P6, PT, R153, UR4, !P6 ;  /* 0x0000000499007c0c */ /* 0x000fe2000f7c1270 */
[----:B------:R-:W-:Y:S01]  /*57eb0*/  ULDC UR5, c[0x0][0x22c] ;  /* 0x00008b0000057ab9 */ /* 0x000fe20000000800 */
[----:B------:R-:W-:-:S02]  /*57ec0*/  ISETP.LT.AND P5, PT, R23, UR4, !P1 ;  /* 0x0000000417007c0c */ /* 0x000fc4000cfa1270 */
[----:B------:R-:W-:Y:S01]  /*57ed0*/  ISETP.LT.AND P4, PT, R152, UR4, !P1 ;  /* 0x0000000498007c0c */ /* 0x000fe2000cf81270 */
[----:B------:R-:W-:Y:S01]  /*57ee0*/  @P3 STG.E desc[UR8][R18.64], R163 ;  /* 0x000000a312003986 */ /* 0x000fe2000c101908 */
[----:B------:R-:W-:-:S03]  /*57ef0*/  ISETP.GE.AND P3, PT, R0, UR5, PT ;  /* 0x0000000500007c0c */ /* 0x000fc6000bf66270 */
[----:B------:R1:W-:Y:S04]  /*57f00*/  @P2 STG.E desc[UR8][R10.64], R159 ;  /* 0x0000009f0a002986 */ /* 0x0003e8000c101908 */
[----:B------:R-:W-:Y:S01]  /*57f10*/  @P0 STG.E desc[UR8][R20.64], R135 ;  /* 0x0000008714000986 */ /* 0x000fe2000c101908 */
[----:B------:R-:W-:Y:S02]  /*57f20*/  ISETP.LT.AND P0, PT, R154, UR4, !P1 ;  /* 0x000000049a007c0c */ /* 0x000fe4000cf01270 */
[----:B------:R-:W-:Y:S01]  /*57f30*/  ISETP.LT.AND P1, PT, R153, UR4, !P1 ;  /* 0x0000000499007c0c */ /* 0x000fe2000cf21270 */
[----:B------:R3:W-:Y:S01]  /*57f40*/  @P6 STG.E desc[UR8][R12.64], R31 ;  /* 0x0000001f0c006986 */ /* 0x0007e2000c101908 */
[----:B------:R-:W-:Y:S01]  /*57f50*/  ISETP.LT.AND P6, PT, R23, UR4, !P3 ;  /* 0x0000000417007c0c */ /* 0x000fe2000dfc1270 */
[----:B-1----:R-:W-:-:S04]  /*57f60*/  IMAD.WIDE R14, R149, 0x4, R2 ;  /* 0x00000004950e7825 */ /* 0x002fc800078e0202 */
[----:B------:R-:W-:Y:S01]  /*57f70*/  IMAD.WIDE R16, R149, 0x4, R4 ;  /* 0x0000000495107825 */ /* 0x000fe200078e0204 */
[----:B------:R1:W-:Y:S01]  /*57f80*/  @P5 STG.E desc[UR8][R14.64], R35 ;  /* 0x000000230e005986 */ /* 0x0003e2000c101908 */
[----:B------:R-:W-:-:S03]  /*57f90*/  ISETP.LT.AND P5, PT, R152, UR4, !P3 ;  /* 0x0000000498007c0c */ /* 0x000fc6000dfa1270 */
[----:B------:R1:W-:Y:S01]  /*57fa0*/  @P4 STG.E desc[UR8][R16.64], R39 ;  /* 0x0000002710004986 */ /* 0x0003e2000c101908 */
[----:B------:R-:W-:-:S04]  /*57fb0*/  IMAD.WIDE R10, R149, 0x4, R6 ;  /* 0x00000004950a7825 */ /* 0x000fc800078e0206 */
[----:B------:R-:W-:Y:S01]  /*57fc0*/  IMAD.WIDE R18, R149, 0x4, R8 ;  /* 0x0000000495127825 */ /* 0x000fe200078e0208 */
[----:B------:R2:W-:Y:S04]  /*57fd0*/  @P0 STG.E desc[UR8][R10.64], R59 ;  /* 0x0000003b0a000986 */ /* 0x0005e8000c101908 */
[----:B------:R2:W-:Y:S01]  /*57fe0*/  @P1 STG.E desc[UR8][R18.64], R55 ;  /* 0x0000003712001986 */ /* 0x0005e2000c101908 */
[----:B---3--:R-:W-:-:S04]  /*57ff0*/  IMAD.WIDE R12, R150, 0x4, R2 ;  /* 0x00000004960c7825 */ /* 0x008fc800078e0202 */
[----:B-1----:R-:W-:-:S04]  /*58000*/  IMAD.WIDE R14, R150, 0x4, R4 ;  /* 0x00000004960e7825 */ /* 0x002fc800078e0204 */
[----:B------:R-:W-:-:S04]  /*58010*/  IMAD.WIDE R16, R150, 0x4, R6 ;  /* 0x0000000496107825 */ /* 0x000fc800078e0206 */
[----:B------:R-:W-:Y:S02]  /*58020*/  IMAD.WIDE R20, R150, 0x4, R8 ;  /* 0x0000000496147825 */ /* 0x000fe400078e0208 */
[----:B------:R-:W3:Y:S04]  /*58030*/  LDL.LU R150, [R1+0x1374] ;  /* 0x0013740001967983 */ /* 0x000ee80000300800 */
[----:B------:R1:W-:Y:S04]  /*58040*/  @P6 STG.E desc[UR8][R12.64], R48 ;  /* 0x000000300c006986 */ /* 0x0003e8000c101908 */
[----:B------:R4:W-:Y:S01]  /*58050*/  @P5 STG.E desc[UR8][R14.64], R44 ;  /* 0x0000002c0e005986 */ /* 0x0009e2000c101908 */
[----:B--2---:R-:W-:-:S04]  /*58060*/  IMAD.WIDE R10, R148, 0x4, R2 ;  /* 0x00000004940a7825 */ /* 0x004fc800078e0202 */
[----:B------:R-:W-:-:S04]  /*58070*/  IMAD.WIDE R18, R148, 0x4, R4 ;  /* 0x0000000494127825 */ /* 0x000fc800078e0204 */
[----:B-1----:R-:W-:-:S04]  /*58080*/  IMAD.WIDE R12, R148, 0x4, R6 ;  /* 0x00000004940c7825 */ /* 0x002fc800078e0206 */
[----:B----4-:R-:W-:Y:S02]  /*58090*/  IMAD.WIDE R14, R148, 0x4, R8 ;  /* 0x00000004940e7825 */ /* 0x010fe400078e0208 */
[----:B------:R-:W2:Y:S02]  /*580a0*/  LDL.LU R148, [R1+0x1370] ;  /* 0x0013700001947983 */ /* 0x000ea40000300800 */
[----:B------:R-:W-:Y:S01]  /*580b0*/  VIADD R25, R22, 0xe9 ;  /* 0x000000e916197836 */ /* 0x000fe20000000000 */
[----:B------:R-:W-:Y:S01]  /*580c0*/  ISETP.LT.AND P4, PT, R154, UR4, !P3 ;  /* 0x000000049a007c0c */ /* 0x000fe2000df81270 */
[----:B------:R-:W-:Y:S01]  /*580d0*/  VIADD R0, R22, 0xea ;  /* 0x000000ea16007836 */ /* 0x000fe20000000000 */
[----:B------:R-:W-:Y:S01]  /*580e0*/  ISETP.LT.AND P3, PT, R153, UR4, !P3 ;  /* 0x0000000499007c0c */ /* 0x000fe2000df61270 */
[----:B------:R-:W4:Y:S01]  /*580f0*/  LDL.LU R149, [R1+0x1364] ;  /* 0x0013640001957983 */ /* 0x000f220000300800 */
[----:B------:R-:W-:-:S04]  /*58100*/  ISETP.GE.AND P2, PT, R25, UR5, PT ;  /* 0x0000000519007c0c */ /* 0x000fc8000bf46270 */
[----:B------:R-:W-:Y:S02]  /*58110*/  ISETP.LT.AND P1, PT, R23, UR4, !P2 ;  /* 0x0000000417007c0c */ /* 0x000fe4000d721270 */
[----:B------:R-:W-:Y:S02]  /*58120*/  ISETP.LT.AND P6, PT, R152, UR4, !P2 ;  /* 0x0000000498007c0c */ /* 0x000fe4000d7c1270 */
[----:B------:R-:W-:Y:S01]  /*58130*/  ISETP.GE.AND P0, PT, R0, UR5, PT ;  /* 0x0000000500007c0c */ /* 0x000fe2000bf06270 */
[----:B------:R1:W-:Y:S04]  /*58140*/  @P4 STG.E desc[UR8][R16.64], R60 ;  /* 0x0000003c10004986 */ /* 0x0003e8000c101908 */
[----:B------:R1:W-:Y:S01]  /*58150*/  @P3 STG.E desc[UR8][R20.64], R40 ;  /* 0x0000002814003986 */ /* 0x0003e2000c101908 */
[----:B------:R-:W-:-:S02]  /*58160*/  ISETP.LT.AND P3, PT, R154, UR4, !P2 ;  /* 0x000000049a007c0c */ /* 0x000fc4000d761270 */
[----:B------:R-:W-:Y:S02]  /*58170*/  ISETP.LT.AND P2, PT, R153, UR4, !P2 ;  /* 0x0000000499007c0c */ /* 0x000fe4000d741270 */
[----:B------:R-:W-:Y:S01]  /*58180*/  ISETP.LT.AND P4, PT, R23, UR4, !P0 ;  /* 0x0000000417007c0c */ /* 0x000fe2000c781270 */
[----:B------:R1:W-:Y:S01]  /*58190*/  @P1 STG.E desc[UR8][R10.64], R64 ;  /* 0x000000400a001986 */ /* 0x0003e2000c101908 */
[----:B------:R-:W-:-:S03]  /*581a0*/  ISETP.LT.AND P5, PT, R152, UR4, !P0 ;  /* 0x0000000498007c0c */ /* 0x000fc6000c7a1270 */
[----:B------:R-:W-:Y:S01]  /*581b0*/  @P6 STG.E desc[UR8][R18.64], R68 ;  /* 0x0000004412006986 */ /* 0x000fe2000c101908 */
[----:B------:R-:W-:Y:S01]  /*581c0*/  ISETP.LT.AND P6, PT, R154, UR4, !P0 ;  /* 0x000000049a007c0c */ /* 0x000fe2000c7c1270 */
[----:B------:R-:W-:Y:S02]  /*581d0*/  VIADD R0, R22, 0xeb ;  /* 0x000000eb16007836 */ /* 0x000fe40000000000 */
[C---:B-1----:R-:W-:Y:S01]  /*581e0*/  IMAD.WIDE R16, R151.reuse, 0x4, R2 ;  /* 0x0000000497107825 */ /* 0x042fe200078e0202 */
[----:B------:R1:W-:Y:S03]  /*581f0*/  @P3 STG.E desc[UR8][R12.64], R84 ;  /* 0x000000540c003986 */ /* 0x0003e6000c101908 */
[C---:B------:R-:W-:Y:S01]  /*58200*/  IMAD.WIDE R20, R151.reuse, 0x4, R4 ;  /* 0x0000000497147825 */ /* 0x040fe200078e0204 */
[----:B------:R-:W-:Y:S01]  /*58210*/  ISETP.GE.AND P1, PT, R0, UR5, PT ;  /* 0x0000000500007c0c */ /* 0x000fe2000bf26270 */
[----:B------:R3:W-:Y:S02]  /*58220*/  @P2 STG.E desc[UR8][R14.64], R88 ;  /* 0x000000580e002986 */ /* 0x0007e4000c101908 */
[----:B------:R-:W-:Y:S01]  /*58230*/  IMAD.WIDE R10, R151, 0x4, R6 ;  /* 0x00000004970a7825 */ /* 0x000fe200078e0206 */
[----:B------:R-:W-:Y:S01]  /*58240*/  ISETP.LT.AND P0, PT, R153, UR4, !P0 ;  /* 0x0000000499007c0c */ /* 0x000fe2000c701270 */
[----:B------:R3:W-:Y:S01]  /*58250*/  @P4 STG.E desc[UR8][R16.64], R49 ;  /* 0x0000003110004986 */ /* 0x0007e2000c101908 */
[----:B------:R-:W-:-:S03]  /*58260*/  ISETP.LT.AND P3, PT, R152, UR4, !P1 ;  /* 0x0000000498007c0c */ /* 0x000fc6000cf61270 */
[----:B------:R-:W-:Y:S01]  /*58270*/  @P5 STG.E desc[UR8][R20.64], R45 ;  /* 0x0000002d14005986 */ /* 0x000fe2000c101908 */
[----:B------:R-:W-:-:S03]  /*58280*/  ISETP.LT.AND P5, PT, R23, UR4, !P1 ;  /* 0x0000000417007c0c */ /* 0x000fc6000cfa1270 */
[----:B------:R3:W-:Y:S01]  /*58290*/  @P6 STG.E desc[UR8][R10.64], R61 ;  /* 0x0000003d0a006986 */ /* 0x0007e2000c101908 */
[----:B-1----:R-:W-:-:S05]  /*582a0*/  IMAD.WIDE R12, R151, 0x4, R8 ;  /* 0x00000004970c7825 */ /* 0x002fca00078e0208 */
[----:B------:R1:W-:Y:S01]  /*582b0*/  @P0 STG.E desc[UR8][R12.64], R41 ;  /* 0x000000290c000986 */ /* 0x0003e2000c101908 */
[----:B---3--:R-:W-:-:S04]  /*582c0*/  IMAD.WIDE R14, R150, 0x4, R2 ;  /* 0x00000004960e7825 */ /* 0x008fc800078e0202 */
[----:B------:R-:W-:-:S04]  /*582d0*/  IMAD.WIDE R16, R150, 0x4, R4 ;  /* 0x0000000496107825 */ /* 0x000fc800078e0204 */
[----:B------:R-:W-:-:S04]  /*582e0*/  IMAD.WIDE R18, R150, 0x4, R6 ;  /* 0x0000000496127825 */ /* 0x000fc800078e0206 */
[----:B------:R-:W-:Y:S02]  /*582f0*/  IMAD.WIDE R10, R150, 0x4, R8 ;  /* 0x00000004960a7825 */ /* 0x000fe400078e0208 */
[----:B------:R-:W3:Y:S04]  /*58300*/  LDL.LU R150, [R1+0x1360] ;  /* 0x0013600001967983 */ /* 0x000ee80000300800 */
[----:B------:R1:W-:Y:S04]  /*58310*/  @P5 STG.E desc[UR8][R14.64], R65 ;  /* 0x000000410e005986 */ /* 0x0003e8000c101908 */
[----:B------:R4:W-:Y:S01]  /*58320*/  @P3 STG.E desc[UR8][R16.64], R69 ;  /* 0x0000004510003986 */ /* 0x0009e2000c101908 */
[----:B--2---:R-:W-:-:S04]  /*58330*/  IMAD.WIDE R20, R148, 0x4, R2 ;  /* 0x0000000494147825 */ /* 0x004fc800078e0202 */
[----:B-1----:R-:W-:-:S04]  /*58340*/  IMAD.WIDE R12, R148, 0x4, R4 ;  /* 0x00000004940c7825 */ /* 0x002fc800078e0204 */
[----:B------:R-:W-:-:S04]  /*58350*/  IMAD.WIDE R14, R148, 0x4, R6 ;  /* 0x00000004940e7825 */ /* 0x000fc800078e0206 */
[----:B----4-:R-:W-:Y:S02]  /*58360*/  IMAD.WIDE R16, R148, 0x4, R8 ;  /* 0x0000000494107825 */ /* 0x010fe400078e0208 */
[----:B------:R-:W2:Y:S01]  /*58370*/  LDL.LU R148, [R1+0x1358] ;  /* 0x0013580001947983 */ /* 0x000ea20000300800 */
[----:B------:R-:W-:Y:S01]  /*58380*/  ISETP.LT.AND P4, PT, R154, UR4, !P1 ;  /* 0x000000049a007c0c */ /* 0x000fe2000cf81270 */
[----:B------:R-:W-:Y:S01]  /*58390*/  VIADD R25, R22, 0xec ;  /* 0x000000ec16197836 */ /* 0x000fe20000000000 */
[----:B------:R-:W-:-:S04]  /*583a0*/  ISETP.LT.AND P1, PT, R153, UR4, !P1 ;  /* 0x0000000499007c0c */ /* 0x000fc8000cf21270 */
[----:B------:R-:W-:Y:S01]  /*583b0*/  ISETP.GE.AND P2, PT, R25, UR5, PT ;  /* 0x0000000519007c0c */ /* 0x000fe2000bf46270 */
[----:B------:R-:W-:Y:S01]  /*583c0*/  VIADD R0, R22, 0xed ;  /* 0x000000ed16007836 */ /* 0x000fe20000000000 */
[----:B------:R-:W1:Y:S02]  /*583d0*/  LDS.128 R24, [R24] ;  /* 0x0000000018187984 */ /* 0x000e640000000c00 */
[----:B------:R-:W-:Y:S02]  /*583e0*/  ISETP.LT.AND P0, PT, R23, UR4, !P2 ;  /* 0x0000000417007c0c */ /* 0x000fe4000d701270 */
[----:B------:R-:W-:Y:S01]  /*583f0*/  ISETP.LT.AND P5, PT, R152, UR4, !P2 ;  /* 0x0000000498007c0c */ /* 0x000fe2000d7a1270 */
[----:B------:R4:W-:Y:S01]  /*58400*/  @P4 STG.E desc[UR8][R18.64], R85 ;  /* 0x0000005512004986 */ /* 0x0009e2000c101908 */
[----:B------:R-:W-:Y:S02]  /*58410*/  ISETP.LT.AND P4, PT, R154, UR4, !P2 ;  /* 0x000000049a007c0c */ /* 0x000fe4000d781270 */
[----:B------:R-:W-:Y:S01]  /*58420*/  ISETP.LT.AND P2, PT, R153, UR4, !P2 ;  /* 0x0000000499007c0c */ /* 0x000fe2000d741270 */
[----:B------:R4:W-:Y:S01]  /*58430*/  @P1 STG.E desc[UR8][R10.64], R89 ;  /* 0x000000590a001986 */ /* 0x0009e2000c101908 */
[----:B------:R-:W-:-:S05]  /*58440*/  ISETP.GE.AND P6, PT, R0, UR5, PT ;  /* 0x0000000500007c0c */ /* 0x000fca000bfc6270 */
[----:B------:R-:W-:Y:S01]  /*58450*/  @P0 STG.E desc[UR8][R20.64], R50 ;  /* 0x0000003214000986 */ /* 0x000fe2000c101908 */
[----:B------:R-:W-:-:S03]  /*58460*/  ISETP.LT.AND P3, PT, R23, UR4, !P6 ;  /* 0x0000000417007c0c */ /* 0x000fc6000f761270 */
[----:B------:R1:W-:Y:S01]  /*58470*/  @P5 STG.E desc[UR8][R12.64], R46 ;  /* 0x0000002e0c005986 */ /* 0x0003e2000c101908 */
[----:B------:R-:W-:-:S03]  /*58480*/  ISETP.LT.AND P0, PT, R152, UR4, !P6 ;  /* 0x0000000498007c0c */ /* 0x000fc6000f701270 */
[----:B------:R1:W-:Y:S01]  /*58490*/  @P4 STG.E desc[UR8][R14.64], R62 ;  /* 0x0000003e0e004986 */ /* 0x0003e2000c101908 */
[----:B----4-:R-:W-:-:S03]  /*584a0*/  IMAD.WIDE R18, R149, 0x4, R2 ;  /* 0x0000000495127825 */ /* 0x010fc600078e0202 */
[----:B------:R3:W-:Y:S01]  /*584b0*/  @P2 STG.E desc[UR8][R16.64], R42 ;  /* 0x0000002a10002986 */ /* 0x0007e2000c101908 */
[----:B------:R-:W-:Y:S01]  /*584c0*/  ISETP.LT.AND P2, PT, R154, UR4, !P6 ;  /* 0x000000049a007c0c */ /* 0x000fe2000f741270 */
[----:B------:R-:W-:-:S04]  /*584d0*/  IMAD.WIDE R10, R149, 0x4, R4 ;  /* 0x00000004950a7825 */ /* 0x000fc800078e0204 */
[----:B-1----:R-:W-:-:S04]  /*584e0*/  IMAD.WIDE R12, R149, 0x4, R6 ;  /* 0x00000004950c7825 */ /* 0x002fc800078e0206 */
[----:B------:R-:W-:Y:S02]  /*584f0*/  IMAD.WIDE R14, R149, 0x4, R8 ;  /* 0x00000004950e7825 */ /* 0x000fe400078e0208 */
[----:B------:R-:W4:Y:S02]  /*58500*/  LDL.LU R149, [R1+0x1354] ;  /* 0x0013540001957983 */ /* 0x000f240000300800 */
[----:B------:R-:W-:Y:S01]  /*58510*/  VIADD R0, R22, 0xee ;  /* 0x000000ee16007836 */ /* 0x000fe20000000000 */
[----:B------:R-:W-:-:S04]  /*58520*/  ISETP.LT.AND P6, PT, R153, UR4, !P6 ;  /* 0x0000000499007c0c */ /* 0x000fc8000f7c1270 */
[----:B------:R-:W-:Y:S01]  /*58530*/  ISETP.GE.AND P1, PT, R0, UR5, PT ;  /* 0x0000000500007c0c */ /* 0x000fe2000bf26270 */
[----:B------:R1:W-:Y:S03]  /*58540*/  @P3 STG.E desc[UR8][R18.64], R66 ;  /* 0x0000004212003986 */ /* 0x0003e6000c101908 */
[----:B------:R-:W-:Y:S01]  /*58550*/  ISETP.LT.AND P5, PT, R23, UR4, !P1 ;  /* 0x0000000417007c0c */ /* 0x000fe2000cfa1270 */
[----:B------:R1:W-:Y:S01]  /*58560*/  @P0 STG.E desc[UR8][R10.64], R70 ;  /* 0x000000460a000986 */ /* 0x0003e2000c101908 */
[----:B------:R-:W-:-:S03]  /*58570*/  ISETP.LT.AND P4, PT, R152, UR4, !P1 ;  /* 0x0000000498007c0c */ /* 0x000fc6000cf81270 */
[----:B------:R1:W-:Y:S01]  /*58580*/  @P2 STG.E desc[UR8][R12.64], R86 ;  /* 0x000000560c002986 */ /* 0x0003e2000c101908 */
[----:B------:R-:W-:-:S03]  /*58590*/  VIADD R20, R22, 0xef ;  /* 0x000000ef16147836 */ /* 0x000fc60000000000 */
[----:B------:R2:W-:Y:S02]  /*585a0*/  @P6 STG.E desc[UR8][R14.64], R90 ;  /* 0x0000005a0e006986 */ /* 0x0005e4000c101908 */
[----:B------:R-:W-:Y:S01]  /*585b0*/  ISETP.GE.AND P3, PT, R20, UR5, PT ;  /* 0x0000000514007c0c */ /* 0x000fe2000bf66270 */
        /* <DEDUP_REMOVED lines=10> */
[----:B------:R-:W-:Y:S02]  /*58660*/  IMAD.WIDE R18, R148, 0x4, R8 ;  /* 0x0000000494127825 */ /* 0x000fe400078e0208 */
[----:B------:R-:W2:Y:S01]  /*58670*/  LDL.LU R148, [R1+0x1348] ;  /* 0x0013480001947983 */ /* 0x000ea20000300800 */
[----:B------:R-:W-:Y:S02]  /*58680*/  ISETP.LT.AND P2, PT, R154, UR4, !P1 ;  /* 0x000000049a007c0c */ /* 0x000fe4000cf41270 */
[----:B------:R-:W-:Y:S02]  /*58690*/  ISETP.LT.AND P1, PT, R153, UR4, !P1 ;  /* 0x0000000499007c0c */ /* 0x000fe4000cf21270 */
[----:B------:R-:W-:Y:S02]  /*586a0*/  ISETP.LT.AND P6, PT, R23, UR4, !P3 ;  /* 0x0000000417007c0c */ /* 0x000fe4000dfc1270 */
[----:B------:R-:W-:Y:S01]  /*586b0*/  ISETP.LT.AND P5, PT, R152, UR4, !P3 ;  /* 0x0000000498007c0c */ /* 0x000fe2000dfa1270 */
[----:B------:R-:W-:Y:S01]  /*586c0*/  VIADD R0, R22, 0xf0 ;  /* 0x000000f016007836 */ /* 0x000fe20000000000 */
[----:B------:R-:W-:-:S04]  /*586d0*/  ISETP.LT.AND P4, PT, R154, UR4, !P3 ;  /* 0x000000049a007c0c */ /* 0x000fc8000df81270 */
[----:B------:R-:W-:Y:S01]  /*586e0*/  ISETP.GE.AND P0, PT, R0, UR5, PT ;  /* 0x0000000500007c0c */ /* 0x000fe2000bf06270 */
[----:B------:R4:W-:Y:S01]  /*586f0*/  @P2 STG.E desc[UR8][R10.64], R63 ;  /* 0x0000003f0a002986 */ /* 0x0009e2000c101908 */
[----:B------:R-:W-:-:S03]  /*58700*/  ISETP.LT.AND P3, PT, R153, UR4, !P3 ;  /* 0x0000000499007c0c */ /* 0x000fc6000df61270 */
[----:B------:R1:W-:Y:S01]  /*58710*/  @P1 STG.E desc[UR8][R12.64], R43 ;  /* 0x0000002b0c001986 */ /* 0x0003e2000c101908 */
[----:B------:R-:W-:-:S03]  /*58720*/  ISETP.LT.AND P1, PT, R23, UR4, !P0 ;  /* 0x0000000417007c0c */ /* 0x000fc6000c721270 */
[----:B------:R1:W-:Y:S04]  /*58730*/  @P6 STG.E desc[UR8][R20.64], R67 ;  /* 0x0000004314006986 */ /* 0x0003e8000c101908 */
[----:B------:R1:W-:Y:S01]  /*58740*/  @P5 STG.E desc[UR8][R14.64], R71 ;  /* 0x000000470e005986 */ /* 0x0003e2000c101908 */
[----:B------:R-:W-:Y:S01]  /*58750*/  ISETP.LT.AND P5, PT, R152, UR4, !P0 ;  /* 0x0000000498007c0c */ /* 0x000fe2000c7a1270 */
[----:B------:R-:W-:Y:S02]  /*58760*/  VIADD R0, R22, 0xf1 ;  /* 0x000000f116007836 */ /* 0x000fe40000000000 */
[----:B----4-:R-:W-:-:S04]  /*58770*/  IMAD.WIDE R10, R149, 0x4, R2 ;  /* 0x00000004950a7825 */ /* 0x010fc800078e0202 */
[----:B-1----:R-:W-:-:S04]  /*58780*/  IMAD.WIDE R12, R149, 0x4, R4 ;  /* 0x00000004950c7825 */ /* 0x002fc800078e0204 */
[----:B------:R-:W-:-:S04]  /*58790*/  IMAD.WIDE R20, R149, 0x4, R6 ;  /* 0x0000000495147825 */ /* 0x000fc800078e0206 */
[----:B------:R-:W-:Y:S02]  /*587a0*/  IMAD.WIDE R14, R149, 0x4, R8 ;  /* 0x00000004950e7825 */ /* 0x000fe400078e0208 */
[----:B------:R-:W4:Y:S01]  /*587b0*/  LDL.LU R149, [R1+0x1344] ;  /* 0x0013440001957983 */ /* 0x000f220000300800 */
[----:B------:R-:W-:Y:S02]  /*587c0*/  ISETP.GE.AND P2, PT, R0, UR5, PT ;  /* 0x0000000500007c0c */ /* 0x000fe4000bf46270 */
[----:B------:R-:W-:Y:S01]  /*587d0*/  ISETP.LT.AND P6, PT, R154, UR4, !P0 ;  /* 0x000000049a007c0c */ /* 0x000fe2000c7c1270 */
[----:B------:R3:W-:Y:S01]  /*587e0*/  @P4 STG.E desc[UR8][R16.64], R87 ;  /* 0x0000005710004986 */ /* 0x0007e2000c101908 */
[----:B------:R-:W-:-:S03]  /*587f0*/  ISETP.LT.AND P0, PT, R153, UR4, !P0 ;  /* 0x0000000499007c0c */ /* 0x000fc6000c701270 */
[----:B------:R1:W-:Y:S01]  /*58800*/  @P3 STG.E desc[UR8][R18.64], R91 ;  /* 0x0000005b12003986 */ /* 0x0003e2000c101908 */
[----:B------:R-:W-:Y:S02]  /*58810*/  ISETP.LT.AND P3, PT, R23, UR4, !P2 ;  /* 0x0000000417007c0c */ /* 0x000fe4000d761270 */
[----:B------:R-:W-:Y:S01]  /*58820*/  ISETP.LT.AND P4, PT, R152, UR4, !P2 ;  /* 0x0000000498007c0c */ /* 0x000fe2000d781270 */
        /* <DEDUP_REMOVED lines=19> */
[----:B------:R-:W-:-:S04]  /*58960*/  ISETP.LT.AND P2, PT, R153, UR4, !P2 ;  /* 0x0000000499007c0c */ /* 0x000fc8000d741270 */
[----:B------:R-:W-:-:S04]  /*58970*/  ISETP.GE.AND P1, PT, R0, UR5, PT ;  /* 0x0000000500007c0c */ /* 0x000fc8000bf26270 */
[----:B------:R-:W-:Y:S01]  /*58980*/  ISETP.LT.AND P6, PT, R23, UR4, !P1 ;  /* 0x0000000417007c0c */ /* 0x000fe2000cfc1270 */
[----:B------:R-:W-:Y:S01]  /*58990*/  VIADD R0, R22, 0xf3 ;  /* 0x000000f316007836 */ /* 0x000fe20000000000 */
[----:B------:R-:W-:Y:S02]  /*589a0*/  ISETP.LT.AND P4, PT, R152, UR4, !P1 ;  /* 0x0000000498007c0c */ /* 0x000fe4000cf81270 */
[----:B------:R-:W-:Y:S02]  /*589b0*/  ISETP.LT.AND P3, PT, R154, UR4, !P1 ;  /* 0x000000049a007c0c */ /* 0x000fe4000cf61270 */
[----:B------:R-:W-:Y:S01]  /*589c0*/  ISETP.GE.AND P0, PT, R0, UR5, PT ;  /* 0x0000000500007c0c */ /* 0x000fe2000bf06270 */
[----:B------:R4:W-:Y:S01]  /*589d0*/  @P2 STG.E desc[UR8][R12.64], R108 ;  /* 0x0000006c0c002986 */ /* 0x0009e2000c101908 */
[----:B------:R-:W-:Y:S02]  /*589e0*/  ISETP.LT.AND P2, PT, R153, UR4, !P1 ;  /* 0x0000000499007c0c */ /* 0x000fe4000cf41270 */
[----:B------:R-:W-:-:S03]  /*589f0*/  ISETP.LT.AND P5, PT, R23, UR4, !P0 ;  /* 0x0000000417007c0c */ /* 0x000fc6000c7a1270 */
[----:B------:R-:W-:Y:S01]  /*58a00*/  @P6 STG.E desc[UR8][R20.64], R77 ;  /* 0x0000004d14006986 */ /* 0x000fe2000c101908 */
[----:B------:R-:W-:Y:S01]  /*58a10*/  ISETP.LT.AND P6, PT, R152, UR4, !P0 ;  /* 0x0000000498007c0c */ /* 0x000fe2000c7c1270 */
[----:B------:R-:W-:Y:S02]  /*58a20*/  VIADD R0, R22, 0xf4 ;  /* 0x000000f416007836 */ /* 0x000fe40000000000 */
[----:B------:R1:W-:Y:S01]  /*58a30*/  @P4 STG.E desc[UR8][R14.64], R81 ;  /* 0x000000510e004986 */ /* 0x0003e2000c101908 */
[----:B------:R-:W-:Y:S02]  /*58a40*/  ISETP.LT.AND P4, PT, R154, UR4, !P0 ;  /* 0x000000049a007c0c */ /* 0x000fe4000c781270 */
[----:B------:R-:W-:Y:S01]  /*58a50*/  ISETP.GE.AND P1, PT, R0, UR5, PT ;  /* 0x0000000500007c0c */ /* 0x000fe2000bf26270 */
[----:B------:R1:W-:Y:S01]  /*58a60*/  @P3 STG.E desc[UR8][R16.64], R93 ;  /* 0x0000005d10003986 */ /* 0x0003e2000c101908 */
[----:B----4-:R-:W-:-:S04]  /*58a70*/  IMAD.WIDE R12, R149, 0x4, R2 ;  /* 0x00000004950c7825 */ /* 0x010fc800078e0202 */
[----:B------:R-:W-:Y:S01]  /*58a80*/  IMAD.WIDE R18, R149, 0x4, R4 ;  /* 0x0000000495127825 */ /* 0x000fe200078e0204 */
[----:B------:R-:W-:Y:S01]  /*58a90*/  @P2 STG.E desc[UR8][R10.64], R73 ;  /* 0x000000490a002986 */ /* 0x000fe2000c101908 */
[----:B------:R-:W-:Y:S02]  /*58aa0*/  ISETP.LT.AND P0, PT, R153, UR4, !P0 ;  /* 0x0000000499007c0c */ /* 0x000fe4000c701270 */
[C---:B-1----:R-:W-:Y:S01]  /*58ab0*/  IMAD.WIDE R14, R149.reuse, 0x4, R6 ;  /* 0x00000004950e7825 */ /* 0x042fe200078e0206 */
[----:B------:R-:W-:Y:S03]  /*58ac0*/  @P5 STG.E desc[UR8][R12.64], R97 ;  /* 0x000000610c005986 */ /* 0x000fe6000c101908 */
[----:B------:R-:W-:Y:S02]  /*58ad0*/  IMAD.WIDE R16, R149, 0x4, R8 ;  /* 0x0000000495107825 */ /* 0x000fe400078e0208 */
[----:B------:R-:W4:Y:S01]  /*58ae0*/  LDL.LU R149, [R1+0x1330] ;  /* 0x0013300001957983 */ /* 0x000f220000300800 */
[----:B------:R-:W-:-:S03]  /*58af0*/  ISETP.LT.AND P2, PT, R152, UR4, !P1 ;  /* 0x0000000498007c0c */ /* 0x000fc6000cf41270 */
[----:B------:R-:W-:Y:S01]  /*58b00*/  @P6 STG.E desc[UR8][R18.64], R101 ;  /* 0x0000006512006986 */ /* 0x000fe2000c101908 */
[----:B------:R-:W-:Y:S02]  /*58b10*/  ISETP.LT.AND P6, PT, R23, UR4, !P1 ;  /* 0x0000000417007c0c */ /* 0x000fe4000cfc1270 */
[----:B------:R-:W-:Y:S02]  /*58b20*/  ISETP.LT.AND P5, PT, R154, UR4, !P1 ;  /* 0x000000049a007c0c */ /* 0x000fe4000cfa1270 */
[----:B------:R-:W-:Y:S01]  /*58b30*/  ISETP.LT.AND P1, PT, R153, UR4, !P1 ;  /* 0x0000000499007c0c */ /* 0x000fe2000cf21270 */
[----:B------:R-:W-:Y:S04]  /*58b40*/  @P4 STG.E desc[UR8][R14.64], R105 ;  /* 0x000000690e004986 */ /* 0x000fe8000c101908 */
[----:B------:R1:W-:Y:S02]  /*58b50*/  @P0 STG.E desc[UR8][R16.64], R109 ;  /* 0x0000006d10000986 */ /* 0x0003e4000c101908 */
[----:B-1----:R-:W-:-:S02]  /*58b60*/  VIADD R16, R22, 0xf7 ;  /* 0x000000f716107836 */ /* 0x002fc40000000000 */
[----:B---3--:R-:W-:-:S04]  /*58b70*/  IMAD.WIDE R10, R150, 0x4, R2 ;  /* 0x00000004960a7825 */ /* 0x008fc800078e0202 */
[----:B------:R-:W-:-:S04]  /*58b80*/  IMAD.WIDE R12, R150, 0x4, R4 ;  /* 0x00000004960c7825 */ /* 0x000fc800078e0204 */
[----:B------:R-:W-:-:S04]  /*58b90*/  IMAD.WIDE R18, R150, 0x4, R6 ;  /* 0x0000000496127825 */ /* 0x000fc800078e0206 */
[----:B------:R-:W-:Y:S02]  /*58ba0*/  IMAD.WIDE R20, R150, 0x4, R8 ;  /* 0x0000000496147825 */ /* 0x000fe400078e0208 */
[----:B------:R-:W3:Y:S04]  /*58bb0*/  LDL.LU R150, [R1+0x1328] ;  /* 0x0013280001967983 */ /* 0x000ee80000300800 */
[----:B------:R1:W-:Y:S04]  /*58bc0*/  @P6 STG.E desc[UR8][R10.64], R78 ;  /* 0x0000004e0a006986 */ /* 0x0003e8000c101908 */
[----:B------:R1:W-:Y:S04]  /*58bd0*/  @P2 STG.E desc[UR8][R12.64], R82 ;  /* 0x000000520c002986 */ /* 0x0003e8000c101908 */
[----:B------:R4:W-:Y:S04]  /*58be0*/  @P5 STG.E desc[UR8][R18.64], R94 ;  /* 0x0000005e12005986 */ /* 0x0009e8000c101908 */
[----:B------:R-:W-:Y:S01]  /*58bf0*/  @P1 STG.E desc[UR8][R20.64], R74 ;  /* 0x0000004a14001986 */ /* 0x000fe2000c101908 */
[----:B------:R-:W-:Y:S01]  /*58c00*/  ISETP.GE.AND P1, PT, R16, UR5, PT ;  /* 0x0000000510007c0c */ /* 0x000fe2000bf26270 */
[----:B--2---:R-:W-:-:S04]  /*58c10*/  IMAD.WIDE R14, R148, 0x4, R2 ;  /* 0x00000004940e7825 */ /* 0x004fc800078e0202 */
[----:B-1----:R-:W-:-:S04]  /*58c20*/  IMAD.WIDE R10, R148, 0x4, R4 ;  /* 0x00000004940a7825 */ /* 0x002fc800078e0204 */
[----:B------:R-:W-:-:S04]  /*58c30*/  IMAD.WIDE R12, R148, 0x4, R6 ;  /* 0x00000004940c7825 */ /* 0x000fc800078e0206 */
[----:B------:R-:W-:Y:S02]  /*58c40*/  IMAD.WIDE R16, R148, 0x4, R8 ;  /* 0x0000000494107825 */ /* 0x000fe400078e0208 */
[----:B------:R-:W2:Y:S02]  /*58c50*/  LDL.LU R148, [R1+0x1324] ;  /* 0x0013240001947983 */ /* 0x000ea40000300800 */
[----:B------:R-:W-:-:S05]  /*58c60*/  VIADD R0, R22, 0xf5 ;  /* 0x000000f516007836 */ /* 0x000fca0000000000 */
[----:B------:R-:W-:-:S04]  /*58c70*/  ISETP.GE.AND P3, PT, R0, UR5, PT ;  /* 0x0000000500007c0c */ /* 0x000fc8000bf66270 */
[----:B------:R-:W-:Y:S02]  /*58c80*/  ISETP.LT.AND P0, PT, R23, UR4, !P3 ;  /* 0x0000000417007c0c */ /* 0x000fe4000df01270 */
[----:B------:R-:W-:Y:S02]  /*58c90*/  ISETP.LT.AND P2, PT, R152, UR4, !P3 ;  /* 0x0000000498007c0c */ /* 0x000fe4000df41270 */
[----:B------:R-:W-:Y:S01]  /*58ca0*/  ISETP.LT.AND P5, PT, R154, UR4, !P3 ;  /* 0x000000049a007c0c */ /* 0x000fe2000dfa1270 */
[----:B------:R-:W-:Y:S01]  /*58cb0*/  VIADD R0, R22, 0xf6 ;  /* 0x000000f616007836 */ /* 0x000fe20000000000 */
[----:B------:R-:W-:-:S04]  /*58cc0*/  ISETP.LT.AND P3, PT, R153, UR4, !P3 ;  /* 0x0000000499007c0c */ /* 0x000fc8000df61270 */
[----:B------:R-:W-:-:S03]  /*58cd0*/  ISETP.GE.AND P4, PT, R0, UR5, PT ;  /* 0x0000000500007c0c */ /* 0x000fc6000bf86270 */
[----:B------:R1:W-:Y:S01]  /*58ce0*/  @P0 STG.E desc[UR8][R14.64], R98 ;  /* 0x000000620e000986 */ /* 0x0003e2000c101908 */
[----:B------:R-:W-:-:S03]  /*58cf0*/  ISETP.LT.AND P6, PT, R23, UR4, !P4 ;  /* 0x0000000417007c0c */ /* 0x000fc6000e7c1270 */
[----:B------:R1:W-:Y:S01]  /*58d00*/  @P2 STG.E desc[UR8][R10.64], R102 ;  /* 0x000000660a002986 */ /* 0x0003e2000c101908 */
[----:B------:R-:W-:-:S03]  /*58d10*/  ISETP.LT.AND P2, PT, R152, UR4, !P4 ;  /* 0x0000000498007c0c */ /* 0x000fc6000e741270 */
[----:B------:R3:W-:Y:S01]  /*58d20*/  @P5 STG.E desc[UR8][R12.64], R106 ;  /* 0x0000006a0c005986 */ /* 0x0007e2000c101908 */
[----:B------:R-:W-:Y:S01]  /*58d30*/  ISETP.LT.AND P5, PT, R154, UR4, !P4 ;  /* 0x000000049a007c0c */ /* 0x000fe2000e7a1270 */
[----:B----4-:R-:W-:-:S04]  /*58d40*/  IMAD.WIDE R18, R149, 0x4, R2 ;  /* 0x0000000495127825 */ /* 0x010fc800078e0202 */
[----:B-1----:R-:W-:-:S04]  /*58d50*/  IMAD.WIDE R14, R149, 0x4, R4 ;  /* 0x00000004950e7825 */ /* 0x002fc800078e0204 */
[----:B------:R-:W-:-:S04]  /*58d60*/  IMAD.WIDE R10, R149, 0x4, R6 ;  /* 0x00000004950a7825 */ /* 0x000fc800078e0206 */
[----:B------:R-:W-:Y:S02]  /*58d70*/  IMAD.WIDE R20, R149, 0x4, R8 ;  /* 0x0000000495147825 */ /* 0x000fe400078e0208 */
[----:B------:R-:W4:Y:S01]  /*58d80*/  LDL.LU R149, [R1+0x1320] ;  /* 0x0013200001957983 */ /* 0x000f220000300800 */
[----:B------:R-:W-:-:S03]  /*58d90*/  ISETP.LT.AND P4, PT, R153, UR4, !P4 ;  /* 0x0000000499007c0c */ /* 0x000fc6000e781270 */
[----:B------:R1:W-:Y:S01]  /*58da0*/  @P3 STG.E desc[UR8][R16.64], R110 ;  /* 0x0000006e10003986 */ /* 0x0003e2000c101908 */
[----:B------:R-:W-:-:S03]  /*58db0*/  ISETP.LT.AND P3, PT, R152, UR4, !P1 ;  /* 0x0000000498007c0c */ /* 0x000fc6000cf61270 */
[----:B------:R-:W-:Y:S01]  /*58dc0*/  @P6 STG.E desc[UR8][R18.64], R79 ;  /* 0x0000004f12006986 */ /* 0x000fe2000c101908 */
[----:B------:R-:W-:-:S03]  /*58dd0*/  ISETP.LT.AND P6, PT, R23, UR4, !P1 ;  /* 0x0000000417007c0c */ /* 0x000fc6000cfc1270 */
[----:B------:R1:W-:Y:S04]  /*58de0*/  @P2 STG.E desc[UR8][R14.64], R83 ;  /* 0x000000530e002986 */ /* 0x0003e8000c101908 */
[----:B------:R1:W-:Y:S04]  /*58df0*/  @P5 STG.E desc[UR8][R10.64], R95 ;  /* 0x0000005f0a005986 */ /* 0x0003e8000c101908 */
[----:B------:R-:W-:Y:S01]  /*58e00*/  @P4 STG.E desc[UR8][R20.64], R75 ;  /* 0x0000004b14004986 */ /* 0x000fe2000c101908 */
        /* <DEDUP_REMOVED lines=10> */
[----:B------:R-:W-:Y:S02]  /*58eb0*/  IMAD.WIDE R20, R148, 0x4, R8 ;  /* 0x0000000494147825 */ /* 0x000fe400078e0208 */
[----:B------:R-:W2:Y:S02]  /*58ec0*/  LDL.LU R148, [R1+0x1314] ;  /* 0x0013140001947983 */ /* 0x000ea40000300800 */
[----:B------:R-:W-:Y:S01]  /*58ed0*/  VIADD R0, R22, 0xf8 ;  /* 0x000000f816007836 */ /* 0x000fe20000000000 */
[----:B------:R-:W-:Y:S01]  /*58ee0*/  ISETP.LT.AND P4, PT, R154, UR4, !P1 ;  /* 0x000000049a007c0c */ /* 0x000fe2000cf81270 */
[----:B------:R-:W2:Y:S03]  /*58ef0*/  LDL.LU R151, [R1+0x1310] ;  /* 0x0013100001977983 */ /* 0x000ea60000300800 */
[----:B------:R-:W-:Y:S02]  /*58f00*/  ISETP.GE.AND P0, PT, R0, UR5, PT ;  /* 0x0000000500007c0c */ /* 0x000fe4000bf06270 */
[----:B------:R-:W-:-:S02]  /*58f10*/  ISETP.LT.AND P1, PT, R153, UR4, !P1 ;  /* 0x0000000499007c0c */ /* 0x000fc4000cf21270 */
[----:B------:R-:W-:Y:S02]  /*58f20*/  ISETP.LT.AND P5, PT, R23, UR4, !P0 ;  /* 0x0000000417007c0c */ /* 0x000fe4000c7a1270 */
[----:B------:R-:W-:Y:S01]  /*58f30*/  ISETP.LT.AND P6, PT, R152, UR4, !P0 ;  /* 0x0000000498007c0c */ /* 0x000fe2000c7c1270 */
[----:B------:R-:W-:Y:S01]  /*58f40*/  VIADD R0, R22, 0xf9 ;  /* 0x000000f916007836 */ /* 0x000fe20000000000 */
[----:B------:R-:W-:Y:S01]  /*58f50*/  ISETP.LT.AND P3, PT, R154, UR4, !P0 ;  /* 0x000000049a007c0c */ /* 0x000fe2000c761270 */
[----:B------:R-:W-:Y:S03]  /*58f60*/  @P4 STG.E desc[UR8][R14.64], R107 ;  /* 0x0000006b0e004986 */ /* 0x000fe6000c101908 */
[----:B------:R-:W-:Y:S02]  /*58f70*/  ISETP.GE.AND P2, PT, R0, UR5, PT ;  /* 0x0000000500007c0c */ /* 0x000fe4000bf46270 */
[----:B------:R-:W-:Y:S01]  /*58f80*/  ISETP.LT.AND P0, PT, R153, UR4, !P0 ;  /* 0x0000000499007c0c */ /* 0x000fe2000c701270 */
[----:B------:R4:W-:Y:S01]  /*58f90*/  @P1 STG.E desc[UR8][R10.64], R111 ;  /* 0x0000006f0a001986 */ /* 0x0009e2000c101908 */
[----:B------:R-:W-:-:S03]  /*58fa0*/  ISETP.LT.AND P1, PT, R23, UR4, !P2 ;  /* 0x0000000417007c0c */ /* 0x000fc6000d721270 */
[----:B------:R1:W-:Y:S01]  /*58fb0*/  @P5 STG.E desc[UR8][R18.64], R112 ;  /* 0x0000007012005986 */ /* 0x0003e2000c101908 */
[----:B------:R-:W-:-:S03]  /*58fc0*/  ISETP.LT.AND P5, PT, R154, UR4, !P2 ;  /* 0x000000049a007c0c */ /* 0x000fc6000d7a1270 */
[----:B------:R1:W-:Y:S01]  /*58fd0*/  @P6 STG.E desc[UR8][R12.64], R120 ;  /* 0x000000780c006986 */ /* 0x0003e2000c101908 */
[----:B------:R-:W-:Y:S01]  /*58fe0*/  ISETP.LT.AND P6, PT, R152, UR4, !P2 ;  /* 0x0000000498007c0c */ /* 0x000fe2000d7c1270 */
[----:B------:R-:W-:Y:S02]  /*58ff0*/  VIADD R0, R22, 0xfa ;  /* 0x000000fa16007836 */ /* 0x000fe40000000000 */
[C---:B----4-:R-:W-:Y:S01]  /*59000*/  IMAD.WIDE R10, R149.reuse, 0x4, R2 ;  /* 0x00000004950a7825 */ /* 0x050fe200078e0202 */
[----:B------:R3:W-:Y:S02]  /*59010*/  @P3 STG.E desc[UR8][R16.64], R124 ;  /* 0x0000007c10003986 */ /* 0x0007e4000c101908 */
[----:B------:R-:W-:Y:S01]  /*59020*/  ISETP.GE.AND P4, PT, R0, UR5, PT ;  /* 0x0000000500007c0c */ /* 0x000fe2000bf86270 */
[C---:B------:R-:W-:Y:S01]  /*59030*/  IMAD.WIDE R14, R149.reuse, 0x4, R4 ;  /* 0x00000004950e7825 */ /* 0x040fe200078e0204 */
[----:B------:R4:W-:Y:S03]  /*59040*/  @P0 STG.E desc[UR8][R20.64], R116 ;  /* 0x0000007414000986 */ /* 0x0009e6000c101908 */
[----:B-1----:R-:W-:Y:S01]  /*59050*/  IMAD.WIDE R18, R149, 0x4, R6 ;  /* 0x0000000495127825 */ /* 0x002fe200078e0206 */
[----:B------:R-:W-:Y:S01]  /*59060*/  ISETP.LT.AND P2, PT, R153, UR4, !P2 ;  /* 0x0000000499007c0c */ /* 0x000fe2000d741270 */
[----:B------:R1:W-:Y:S02]  /*59070*/  @P1 STG.E desc[UR8][R10.64], R128 ;  /* 0x000000800a001986 */ /* 0x0003e4000c101908 */
[----:B------:R-:W-:-:S02]  /*59080*/  IMAD.WIDE R12, R149, 0x4, R8 ;  /* 0x00000004950c7825 */ /* 0x000fc400078e0208 */
[----:B------:R-:W2:Y:S01]  /*59090*/  LDL.LU R149, [R1+0x1304] ;  /* 0x0013040001957983 */ /* 0x000ea20000300800 */
[----:B------:R-:W-:Y:S02]  /*590a0*/  ISETP.LT.AND P0, PT, R23, UR4, !P4 ;  /* 0x0000000417007c0c */ /* 0x000fe4000e701270 */
[----:B------:R-:W-:Y:S01]  /*590b0*/  ISETP.LT.AND P3, PT, R152, UR4, !P4 ;  /* 0x0000000498007c0c */ /* 0x000fe2000e761270 */
[----:B------:R1:W-:Y:S04]  /*590c0*/  @P6 STG.E desc[UR8][R14.64], R136 ;  /* 0x000000880e006986 */ /* 0x0003e8000c101908 */
[----:B------:R2:W-:Y:S01]  /*590d0*/  @P5 STG.E desc[UR8][R18.64], R144 ;  /* 0x0000009012005986 */ /* 0x0005e2000c101908 */
[----:B------:R-:W-:-:S03]  /*590e0*/  ISETP.LT.AND P5, PT, R154, UR4, !P4 ;  /* 0x000000049a007c0c */ /* 0x000fc6000e7a1270 */
[----:B------:R2:W-:Y:S01]  /*590f0*/  @P2 STG.E desc[UR8][R12.64], R24 ;  /* 0x000000180c002986 */ /* 0x0005e2000c101908 */
[----:B---3--:R-:W-:-:S04]  /*59100*/  IMAD.WIDE R16, R150, 0x4, R2 ;  /* 0x0000000496107825 */ /* 0x008fc800078e0202 */
[----:B----4-:R-:W-:-:S04]  /*59110*/  IMAD.WIDE R20, R150, 0x4, R4 ;  /* 0x0000000496147825 */ /* 0x010fc800078e0204 */
[----:B-1----:R-:W-:-:S04]  /*59120*/  IMAD.WIDE R10, R150, 0x4, R6 ;  /* 0x00000004960a7825 */ /* 0x002fc800078e0206 */
        /* <DEDUP_REMOVED lines=8> */
[----:B----4-:R-:W-:Y:S02]  /*591b0*/  IMAD.WIDE R10, R148, 0x4, R8 ;  /* 0x00000004940a7825 */ /* 0x010fe400078e0208 */
[----:B------:R-:W2:Y:S02]  /*591c0*/  LDL.LU R148, [R1+0x13e0] ;  /* 0x0013e00001947983 */ /* 0x000ea40000300800 */
[----:B------:R-:W-:Y:S01]  /*591d0*/  VIADD R0, R22, 0xfb ;  /* 0x000000fb16007836 */ /* 0x000fe20000000000 */
[----:B------:R-:W-:-:S04]  /*591e0*/  ISETP.LT.AND P4, PT, R153, UR4, !P4 ;  /* 0x0000000499007c0c */ /* 0x000fc8000e781270 */
[----:B------:R-:W-:Y:S01]  /*591f0*/  ISETP.GE.AND P1, PT, R0, UR5, PT ;  /* 0x0000000500007c0c */ /* 0x000fe2000bf26270 */
[----:B------:R-:W-:-:S03]  /*59200*/  VIADD R0, R22, 0xfc ;  /* 0x000000fc16007836 */ /* 0x000fc60000000000 */
[----:B------:R-:W-:Y:S02]  /*59210*/  ISETP.LT.AND P6, PT, R23, UR4, !P1 ;  /* 0x0000000417007c0c */ /* 0x000fe4000cfc1270 */
[----:B------:R-:W-:Y:S02]  /*59220*/  ISETP.LT.AND P3, PT, R152, UR4, !P1 ;  /* 0x0000000498007c0c */ /* 0x000fe4000cf61270 */
[----:B------:R-:W-:Y:S01]  /*59230*/  ISETP.GE.AND P0, PT, R0, UR5, PT ;  /* 0x0000000500007c0c */ /* 0x000fe2000bf06270 */
[----:B------:R1:W-:Y:S01]  /*59240*/  @P4 STG.E desc[UR8][R14.64], R117 ;  /* 0x000000750e004986 */ /* 0x0003e2000c101908 */
[----:B------:R-:W-:Y:S02]  /*59250*/  ISETP.LT.AND P2, PT, R154, UR4, !P1 ;  /* 0x000000049a007c0c */ /* 0x000fe4000cf41270 */
[----:B------:R-:W-:Y:S02]  /*59260*/  ISETP.LT.AND P4, PT, R153, UR4, !P1 ;  /* 0x0000000499007c0c */ /* 0x000fe4000cf81270 */
[----:B------:R-:W-:-:S03]  /*59270*/  ISETP.LT.AND P5, PT, R23, UR4, !P0 ;  /* 0x0000000417007c0c */ /* 0x000fc6000c7a1270 */
[----:B------:R4:W-:Y:S01]  /*59280*/  @P6 STG.E desc[UR8][R18.64], R129 ;  /* 0x0000008112006986 */ /* 0x0009e2000c101908 */
[----:B------:R-:W-:Y:S01]  /*59290*/  ISETP.LT.AND P6, PT, R152, UR4, !P0 ;  /* 0x0000000498007c0c */ /* 0x000fe2000c7c1270 */
[----:B------:R-:W-:Y:S02]  /*592a0*/  VIADD R0, R22, 0xfd ;  /* 0x000000fd16007836 */ /* 0x000fe40000000000 */
[----:B------:R4:W-:Y:S01]  /*592b0*/  @P3 STG.E desc[UR8][R12.64], R137 ;  /* 0x000000890c003986 */ /* 0x0009e2000c101908 */
[----:B------:R-:W-:Y:S01]  /*592c0*/  ISETP.LT.AND P3, PT, R154, UR4, !P0 ;  /* 0x000000049a007c0c */ /* 0x000fe2000c761270 */
[----:B-1----:R-:W-:Y:S01]  /*592d0*/  IMAD.WIDE R14, R151, 0x4, R2 ;  /* 0x00000004970e7825 */ /* 0x002fe200078e0202 */
[----:B------:R-:W-:Y:S01]  /*592e0*/  ISETP.LT.AND P0, PT, R153, UR4, !P0 ;  /* 0x0000000499007c0c */ /* 0x000fe2000c701270 */
[----:B------:R1:W-:Y:S01]  /*592f0*/  @P2 STG.E desc[UR8][R16.64], R145 ;  /* 0x0000009110002986 */ /* 0x0003e2000c101908 */
[----:B------:R-:W-:Y:S01]  /*59300*/  ISETP.GE.AND P1, PT, R0, UR5, PT ;  /* 0x0000000500007c0c */ /* 0x000fe2000bf26270 */
[----:B------:R-:W-:-:S02]  /*59310*/  VIADD R0, R22, 0xfe ;  /* 0x000000fe16007836 */ /* 0x000fc40000000000 */
[C---:B----4-:R-:W-:Y:S01]  /*59320*/  IMAD.WIDE R18, R151.reuse, 0x4, R4 ;  /* 0x0000000497127825 */ /* 0x050fe200078e0204 */
[----:B------:R4:W-:Y:S01]  /*59330*/  @P4 STG.E desc[UR8][R10.64], R25 ;  /* 0x000000190a004986 */ /* 0x0009e2000c101908 */
[----:B------:R-:W-:Y:S02]  /*59340*/  ISETP.LT.AND P4, PT, R152, UR4, !P1 ;  /* 0x0000000498007c0c */ /* 0x000fe4000cf81270 */
[----:B------:R-:W-:Y:S01]  /*59350*/  IMAD.WIDE R12, R151, 0x4, R6 ;  /* 0x00000004970c7825 */ /* 0x000fe200078e0206 */
[----:B------:R4:W-:Y:S01]  /*59360*/  @P5 STG.E desc[UR8][R14.64], R114 ;  /* 0x000000720e005986 */ /* 0x0009e2000c101908 */
[----:B------:R-:W-:Y:S02]  /*59370*/  ISETP.LT.AND P5, PT, R23, UR4, !P1 ;  /* 0x0000000417007c0c */ /* 0x000fe4000cfa1270 */
[----:B-1----:R-:W-:Y:S01]  /*59380*/  IMAD.WIDE R16, R151, 0x4, R8 ;  /* 0x0000000497107825 */ /* 0x002fe200078e0208 */
[----:B------:R1:W-:Y:S01]  /*59390*/  @P6 STG.E desc[UR8][R18.64], R122 ;  /* 0x0000007a12006986 */ /* 0x0003e2000c101908 */
[----:B------:R-:W-:-:S02]  /*593a0*/  ISETP.LT.AND P6, PT, R154, UR4, !P1 ;  /* 0x000000049a007c0c */ /* 0x000fc4000cfc1270 */
[----:B------:R-:W-:Y:S02]  /*593b0*/  ISETP.GE.AND P2, PT, R0, UR5, PT ;  /* 0x0000000500007c0c */ /* 0x000fe4000bf46270 */
[----:B------:R-:W-:Y:S01]  /*593c0*/  ISETP.LT.AND P1, PT, R153, UR4, !P1 ;  /* 0x0000000499007c0c */ /* 0x000fe2000cf21270 */
[----:B------:R1:W-:Y:S01]  /*593d0*/  @P3 STG.E desc[UR8][R12.64], R126 ;  /* 0x0000007e0c003986 */ /* 0x0003e2000c101908 */
[----:B----4-:R-:W-:-:S03]  /*593e0*/  IMAD.WIDE R10, R149, 0x4, R2 ;  /* 0x00000004950a7825 */ /* 0x010fc600078e0202 */
[----:B------:R-:W-:Y:S01]  /*593f0*/  @P0 STG.E desc[UR8][R16.64], R118 ;  /* 0x0000007610000986 */ /* 0x000fe2000c101908 */
[----:B------:R-:W-:Y:S01]  /*59400*/  ISETP.LT.AND P0, PT, R23, UR4, !P2 ;  /* 0x0000000417007c0c */ /* 0x000fe2000d701270 */
[----:B------:R-:W-:-:S04]  /*59410*/  IMAD.WIDE R14, R149, 0x4, R4 ;  /* 0x00000004950e7825 */ /* 0x000fc800078e0204 */
[----:B------:R-:W-:Y:S02]  /*59420*/  VIADD R22, R22, 0xff ;  /* 0x000000ff16167836 */ /* 0x000fe40000000000 */
[C---:B-1----:R-:W-:Y:S01]  /*59430*/  IMAD.WIDE R18, R149.reuse, 0x4, R6 ;  /* 0x0000000495127825 */ /* 0x042fe200078e0206 */
[----:B------:R1:W-:Y:S03]  /*59440*/  @P5 STG.E desc[UR8][R10.64], R130 ;  /* 0x000000820a005986 */ /* 0x0003e6000c101908 */
[----:B------:R-:W-:Y:S01]  /*59450*/  IMAD.WIDE R12, R149, 0x4, R8 ;  /* 0x00000004950c7825 */ /* 0x000fe200078e0208 */
[----:B------:R4:W-:Y:S01]  /*59460*/  @P4 STG.E desc[UR8][R14.64], R138 ;  /* 0x0000008a0e004986 */ /* 0x0009e2000c101908 */
[----:B------:R-:W-:Y:S02]  /*59470*/  ISETP.GE.AND P3, PT, R22, UR5, PT ;  /* 0x0000000516007c0c */ /* 0x000fe4000bf66270 */
[----:B------:R-:W-:Y:S01]  /*59480*/  ISETP.LT.AND P4, PT, R152, UR4, !P2 ;  /* 0x0000000498007c0c */ /* 0x000fe2000d781270 */
[----:B------:R1:W-:Y:S01]  /*59490*/  @P6 STG.E desc[UR8][R18.64], R146 ;  /* 0x0000009212006986 */ /* 0x0003e2000c101908 */
[----:B------:R-:W-:-:S03]  /*594a0*/  ISETP.LT.AND P5, PT, R23, UR4, !P3 ;  /* 0x0000000417007c0c */ /* 0x000fc6000dfa1270 */
[----:B------:R1:W-:Y:S01]  /*594b0*/  @P1 STG.E desc[UR8][R12.64], R26 ;  /* 0x0000001a0c001986 */ /* 0x0003e2000c101908 */
[----:B------:R-:W-:Y:S02]  /*594c0*/  ISETP.LT.AND P1, PT, R154, UR4, !P2 ;  /* 0x000000049a007c0c */ /* 0x000fe4000d721270 */
[----:B------:R-:W-:Y:S02]  /*594d0*/  ISETP.LT.AND P2, PT, R153, UR4, !P2 ;  /* 0x0000000499007c0c */ /* 0x000fe4000d741270 */
[----:B------:R-:W-:Y:S01]  /*594e0*/  ISETP.LT.AND P6, PT, R152, UR4, !P3 ;  /* 0x0000000498007c0c */ /* 0x000fe2000dfc1270 */
[----:B---3--:R-:W-:-:S05]  /*594f0*/  IMAD.WIDE R20, R150, 0x4, R2 ;  /* 0x0000000496147825 */ /* 0x008fca00078e0202 */
[----:B------:R3:W-:Y:S01]  /*59500*/  @P0 STG.E desc[UR8][R20.64], R115 ;  /* 0x0000007314000986 */ /* 0x0007e2000c101908 */
[----:B------:R-:W-:Y:S02]  /*59510*/  ISETP.LT.AND P0, PT, R154, UR4, !P3 ;  /* 0x000000049a007c0c */ /* 0x000fe4000df01270 */
[----:B------:R-:W-:Y:S01]  /*59520*/  ISETP.LT.AND P3, PT, R153, UR4, !P3 ;  /* 0x0000000499007c0c */ /* 0x000fe2000df61270 */
[----:B-1----:R-:W-:-:S04]  /*59530*/  IMAD.WIDE R10, R150, 0x4, R4 ;  /* 0x00000004960a7825 */ /* 0x002fc800078e0204 */
[C---:B----4-:R-:W-:Y:S01]  /*59540*/  IMAD.WIDE R14, R150.reuse, 0x4, R6 ;  /* 0x00000004960e7825 */ /* 0x050fe200078e0206 */
[----:B------:R3:W-:Y:S03]  /*59550*/  @P4 STG.E desc[UR8][R10.64], R123 ;  /* 0x0000007b0a004986 */ /* 0x0007e6000c101908 */
[----:B------:R-:W-:Y:S01]  /*59560*/  IMAD.WIDE R16, R150, 0x4, R8 ;  /* 0x0000000496107825 */ /* 0x000fe200078e0208 */
[----:B------:R3:W-:Y:S04]  /*59570*/  @P1 STG.E desc[UR8][R14.64], R127 ;  /* 0x0000007f0e001986 */ /* 0x0007e8000c101908 */
[----:B------:R3:W-:Y:S01]  /*59580*/  @P2 STG.E desc[UR8][R16.64], R119 ;  /* 0x0000007710002986 */ /* 0x0007e2000c101908 */
[----:B--2---:R-:W-:-:S04]  /*59590*/  IMAD.WIDE R2, R148, 0x4, R2 ;  /* 0x0000000494027825 */ /* 0x004fc800078e0202 */
[C---:B------:R-:W-:Y:S01]  /*595a0*/  IMAD.WIDE R4, R148.reuse, 0x4, R4 ;  /* 0x0000000494047825 */ /* 0x040fe200078e0204 */
[----:B------:R3:W-:Y:S03]  /*595b0*/  @P5 STG.E desc[UR8][R2.64], R131 ;  /* 0x0000008302005986 */ /* 0x0007e6000c101908 */
[C---:B------:R-:W-:Y:S01]  /*595c0*/  IMAD.WIDE R6, R148.reuse, 0x4, R6 ;  /* 0x0000000494067825 */ /* 0x040fe200078e0206 */
[----:B------:R3:W-:Y:S04]  /*595d0*/  @P6 STG.E desc[UR8][R4.64], R139 ;  /* 0x0000008b04006986 */ /* 0x0007e8000c101908 */
[----:B------:R3:W-:Y:S01]  /*595e0*/  @P0 STG.E desc[UR8][R6.64], R147 ;  /* 0x0000009306000986 */ /* 0x0007e2000c101908 */
[----:B------:R-:W-:Y:S01]  /*595f0*/  IMAD.WIDE R8, R148, 0x4, R8 ;  /* 0x0000000494087825 */ /* 0x000fe200078e0208 */
[----:B------:R-:W-:Y:S06]  /*59600*/  @!P3 EXIT ;  /* 0x000000000000b94d */ /* 0x000fec0003800000 */
[----:B------:R-:W-:Y:S01]  /*59610*/  STG.E desc[UR8][R8.64], R27 ;  /* 0x0000001b08007986 */ /* 0x000fe2000c101908 */
[----:B------:R-:W-:Y:S05]  /*59620*/  EXIT ;  /* 0x000000000000794d */ /* 0x000fea0003800000 */
.L_x_2:
[----:B------:R-:W-:-:S00]  /*59630*/  BRA `(.L_x_2) ;  /* 0xfffffffc00fc7947 */ /* 0x000fc0000383ffff */
[----:B------:R-:W-:-:S00]  /*59640*/  NOP ;  /* 0x0000000000007918 */ /* 0x000fc00000000000 */
        /* <DEDUP_REMOVED lines=11> */
.L_x_3:


//--------------------- .nv.shared.matmul_kernel  --------------------------
	.section	.nv.shared.matmul_kernel,"aw",@nobits
	.sectionflags	@""
	.align	16
	.zero		1024


//--------------------- .nv.shared.reserved.0     --------------------------
	.section	.nv.shared.reserved.0,"aw",@nobits
	.weak		__nv_reservedSMEM_offset_0_alias
	.size		__nv_reservedSMEM_offset_0_alias, 0, 0
	.other		__nv_reservedSMEM_offset_0_alias,@"STO_CUDA_RESERVED_SHARED STV_DEFAULT"
__nv_reservedSMEM_offset_0_alias:
	.zero		0


//--------------------- .nv.constant0.matmul_kernel --------------------------
	.section	.nv.constant0.matmul_kernel,"a",@progbits
	.sectionflags	@""
	.align	4
.nv.constant0.matmul_kernel:
	.zero		608


//--------------------- SYMBOLS --------------------------

	.type		.nv.reservedSmem.offset0,@object
	.size		.nv.reservedSmem.offset0,0x4
